//
// Generated by NVIDIA NVVM Compiler
//
// Compiler Build ID: CL-36424714
// Cuda compilation tools, release 13.0, V13.0.88
// Based on NVVM 20.0.0
//

.version 9.0
.target sm_100
.address_size 64

	// .globl	_Z8swap_genPdiiii
.global .align 1 .b8 _ZN34_INTERNAL_1fe96d30_4_k_cu_b4388fa84cuda3std3__45__cpo5beginE[1];
.global .align 1 .b8 _ZN34_INTERNAL_1fe96d30_4_k_cu_b4388fa84cuda3std3__45__cpo3endE[1];
.global .align 1 .b8 _ZN34_INTERNAL_1fe96d30_4_k_cu_b4388fa84cuda3std3__45__cpo6cbeginE[1];
.global .align 1 .b8 _ZN34_INTERNAL_1fe96d30_4_k_cu_b4388fa84cuda3std3__45__cpo4cendE[1];
.global .align 1 .b8 _ZN34_INTERNAL_1fe96d30_4_k_cu_b4388fa84cuda3std3__45__cpo6rbeginE[1];
.global .align 1 .b8 _ZN34_INTERNAL_1fe96d30_4_k_cu_b4388fa84cuda3std3__45__cpo4rendE[1];
.global .align 1 .b8 _ZN34_INTERNAL_1fe96d30_4_k_cu_b4388fa84cuda3std3__45__cpo7crbeginE[1];
.global .align 1 .b8 _ZN34_INTERNAL_1fe96d30_4_k_cu_b4388fa84cuda3std3__45__cpo5crendE[1];
.global .align 1 .b8 _ZN34_INTERNAL_1fe96d30_4_k_cu_b4388fa84cuda3std3__436_GLOBAL__N__1fe96d30_4_k_cu_b4388fa86ignoreE[1];
.global .align 1 .b8 _ZN34_INTERNAL_1fe96d30_4_k_cu_b4388fa84cuda3std3__419piecewise_constructE[1];
.global .align 1 .b8 _ZN34_INTERNAL_1fe96d30_4_k_cu_b4388fa84cuda3std3__48in_placeE[1];
.global .align 1 .b8 _ZN34_INTERNAL_1fe96d30_4_k_cu_b4388fa84cuda3std3__420unreachable_sentinelE[1];
.global .align 1 .b8 _ZN34_INTERNAL_1fe96d30_4_k_cu_b4388fa84cuda3std3__47nulloptE[1];
.global .align 1 .b8 _ZN34_INTERNAL_1fe96d30_4_k_cu_b4388fa84cuda3std3__48unexpectE[1];
.global .align 1 .b8 _ZN34_INTERNAL_1fe96d30_4_k_cu_b4388fa84cuda3std6ranges3__45__cpo4swapE[1];
.global .align 1 .b8 _ZN34_INTERNAL_1fe96d30_4_k_cu_b4388fa84cuda3std6ranges3__45__cpo9iter_moveE[1];
.global .align 1 .b8 _ZN34_INTERNAL_1fe96d30_4_k_cu_b4388fa84cuda3std6ranges3__45__cpo5beginE[1];
.global .align 1 .b8 _ZN34_INTERNAL_1fe96d30_4_k_cu_b4388fa84cuda3std6ranges3__45__cpo3endE[1];
.global .align 1 .b8 _ZN34_INTERNAL_1fe96d30_4_k_cu_b4388fa84cuda3std6ranges3__45__cpo6cbeginE[1];
.global .align 1 .b8 _ZN34_INTERNAL_1fe96d30_4_k_cu_b4388fa84cuda3std6ranges3__45__cpo4cendE[1];
.global .align 1 .b8 _ZN34_INTERNAL_1fe96d30_4_k_cu_b4388fa84cuda3std6ranges3__45__cpo7advanceE[1];
.global .align 1 .b8 _ZN34_INTERNAL_1fe96d30_4_k_cu_b4388fa84cuda3std6ranges3__45__cpo9iter_swapE[1];
.global .align 1 .b8 _ZN34_INTERNAL_1fe96d30_4_k_cu_b4388fa84cuda3std6ranges3__45__cpo4nextE[1];
.global .align 1 .b8 _ZN34_INTERNAL_1fe96d30_4_k_cu_b4388fa84cuda3std6ranges3__45__cpo4prevE[1];
.global .align 1 .b8 _ZN34_INTERNAL_1fe96d30_4_k_cu_b4388fa84cuda3std6ranges3__45__cpo4dataE[1];
.global .align 1 .b8 _ZN34_INTERNAL_1fe96d30_4_k_cu_b4388fa84cuda3std6ranges3__45__cpo5cdataE[1];
.global .align 1 .b8 _ZN34_INTERNAL_1fe96d30_4_k_cu_b4388fa84cuda3std6ranges3__45__cpo4sizeE[1];
.global .align 1 .b8 _ZN34_INTERNAL_1fe96d30_4_k_cu_b4388fa84cuda3std6ranges3__45__cpo5ssizeE[1];
.global .align 1 .b8 _ZN34_INTERNAL_1fe96d30_4_k_cu_b4388fa84cuda3std6ranges3__45__cpo8distanceE[1];
.global .align 1 .b8 _ZN34_INTERNAL_1fe96d30_4_k_cu_b4388fa86thrust24THRUST_300001_SM_1000_NS8cuda_cub3parE[1];
.global .align 1 .b8 _ZN34_INTERNAL_1fe96d30_4_k_cu_b4388fa86thrust24THRUST_300001_SM_1000_NS8cuda_cub10par_nosyncE[1];
.global .align 1 .b8 _ZN34_INTERNAL_1fe96d30_4_k_cu_b4388fa86thrust24THRUST_300001_SM_1000_NS6system6detail10sequential3seqE[1];
.global .align 1 .b8 _ZN34_INTERNAL_1fe96d30_4_k_cu_b4388fa86thrust24THRUST_300001_SM_1000_NS6system3cpp3parE[1];
.global .align 1 .b8 _ZN34_INTERNAL_1fe96d30_4_k_cu_b4388fa86thrust24THRUST_300001_SM_1000_NS12placeholders2_1E[1];
.global .align 1 .b8 _ZN34_INTERNAL_1fe96d30_4_k_cu_b4388fa86thrust24THRUST_300001_SM_1000_NS12placeholders2_2E[1];
.global .align 1 .b8 _ZN34_INTERNAL_1fe96d30_4_k_cu_b4388fa86thrust24THRUST_300001_SM_1000_NS12placeholders2_3E[1];
.global .align 1 .b8 _ZN34_INTERNAL_1fe96d30_4_k_cu_b4388fa86thrust24THRUST_300001_SM_1000_NS12placeholders2_4E[1];
.global .align 1 .b8 _ZN34_INTERNAL_1fe96d30_4_k_cu_b4388fa86thrust24THRUST_300001_SM_1000_NS12placeholders2_5E[1];
.global .align 1 .b8 _ZN34_INTERNAL_1fe96d30_4_k_cu_b4388fa86thrust24THRUST_300001_SM_1000_NS12placeholders2_6E[1];
.global .align 1 .b8 _ZN34_INTERNAL_1fe96d30_4_k_cu_b4388fa86thrust24THRUST_300001_SM_1000_NS12placeholders2_7E[1];
.global .align 1 .b8 _ZN34_INTERNAL_1fe96d30_4_k_cu_b4388fa86thrust24THRUST_300001_SM_1000_NS12placeholders2_8E[1];
.global .align 1 .b8 _ZN34_INTERNAL_1fe96d30_4_k_cu_b4388fa86thrust24THRUST_300001_SM_1000_NS12placeholders2_9E[1];
.global .align 1 .b8 _ZN34_INTERNAL_1fe96d30_4_k_cu_b4388fa86thrust24THRUST_300001_SM_1000_NS12placeholders3_10E[1];
.global .align 1 .b8 _ZN34_INTERNAL_1fe96d30_4_k_cu_b4388fa86thrust24THRUST_300001_SM_1000_NS3seqE[1];
.global .align 1 .b8 _ZN34_INTERNAL_1fe96d30_4_k_cu_b4388fa86thrust24THRUST_300001_SM_1000_NS6deviceE[1];
.extern .shared .align 16 .b8 _ZN6thrust24THRUST_300001_SM_1000_NS8cuda_cub4core6detail5shmemE[];

.visible .entry _Z8swap_genPdiiii(
	.param .u64 .ptr .align 1 _Z8swap_genPdiiii_param_0,
	.param .u32 _Z8swap_genPdiiii_param_1,
	.param .u32 _Z8swap_genPdiiii_param_2,
	.param .u32 _Z8swap_genPdiiii_param_3,
	.param .u32 _Z8swap_genPdiiii_param_4
)
{
	.reg .pred 	%p<7>;
	.reg .b32 	%r<59>;
	.reg .b64 	%rd<23>;
	.reg .b64 	%fd<11>;

	ld.param.u64 	%rd2, [_Z8swap_genPdiiii_param_0];
	ld.param.u32 	%r22, [_Z8swap_genPdiiii_param_1];
	ld.param.u32 	%r23, [_Z8swap_genPdiiii_param_2];
	ld.param.u32 	%r24, [_Z8swap_genPdiiii_param_3];
	ld.param.u32 	%r25, [_Z8swap_genPdiiii_param_4];
	cvta.to.global.u64 	%rd1, %rd2;
	mov.u32 	%r1, %ntid.x;
	mov.u32 	%r2, %ctaid.x;
	mov.u32 	%r3, %tid.x;
	mad.lo.s32 	%r58, %r1, %r2, %r3;
	mov.u32 	%r5, %nctaid.x;
	mul.lo.s32 	%r6, %r1, %r5;
	setp.gt.s32 	%p1, %r58, %r23;
	@%p1 bra 	$L__BB0_6;
	add.s32 	%r26, %r58, %r6;
	add.s32 	%r27, %r23, 1;
	max.s32 	%r28, %r26, %r27;
	setp.lt.s32 	%p2, %r26, %r27;
	selp.u32 	%r29, 1, 0, %p2;
	add.s32 	%r30, %r26, %r29;
	sub.s32 	%r31, %r28, %r30;
	max.u32 	%r32, %r6, 1;
	div.u32 	%r33, %r31, %r32;
	add.s32 	%r7, %r33, %r29;
	and.b32  	%r34, %r7, 3;
	setp.eq.s32 	%p3, %r34, 3;
	@%p3 bra 	$L__BB0_4;
	add.s32 	%r35, %r7, 1;
	and.b32  	%r36, %r35, 3;
	mul.lo.s32 	%r37, %r22, %r58;
	add.s32 	%r56, %r25, %r37;
	mul.lo.s32 	%r9, %r6, %r22;
	add.s32 	%r55, %r24, %r37;
	neg.s32 	%r54, %r36;
	mad.lo.s32 	%r38, %r5, %r36, %r2;
	mad.lo.s32 	%r58, %r1, %r38, %r3;
$L__BB0_3:
	.pragma "nounroll";
	mul.wide.s32 	%rd3, %r55, 8;
	add.s64 	%rd4, %rd1, %rd3;
	mul.wide.s32 	%rd5, %r56, 8;
	add.s64 	%rd6, %rd1, %rd5;
	ld.global.f64 	%fd1, [%rd4];
	ld.global.f64 	%fd2, [%rd6];
	st.global.f64 	[%rd4], %fd2;
	st.global.f64 	[%rd6], %fd1;
	add.s32 	%r56, %r56, %r9;
	add.s32 	%r55, %r55, %r9;
	add.s32 	%r54, %r54, 1;
	setp.ne.s32 	%p4, %r54, 0;
	@%p4 bra 	$L__BB0_3;
$L__BB0_4:
	setp.lt.u32 	%p5, %r7, 3;
	@%p5 bra 	$L__BB0_6;
$L__BB0_5:
	mul.lo.s32 	%r39, %r58, %r22;
	add.s32 	%r40, %r39, %r24;
	mul.wide.s32 	%rd7, %r40, 8;
	add.s64 	%rd8, %rd1, %rd7;
	add.s32 	%r41, %r39, %r25;
	mul.wide.s32 	%rd9, %r41, 8;
	add.s64 	%rd10, %rd1, %rd9;
	ld.global.f64 	%fd3, [%rd8];
	ld.global.f64 	%fd4, [%rd10];
	st.global.f64 	[%rd8], %fd4;
	st.global.f64 	[%rd10], %fd3;
	add.s32 	%r42, %r58, %r6;
	mul.lo.s32 	%r43, %r42, %r22;
	add.s32 	%r44, %r43, %r24;
	mul.wide.s32 	%rd11, %r44, 8;
	add.s64 	%rd12, %rd1, %rd11;
	add.s32 	%r45, %r43, %r25;
	mul.wide.s32 	%rd13, %r45, 8;
	add.s64 	%rd14, %rd1, %rd13;
	ld.global.f64 	%fd5, [%rd12];
	ld.global.f64 	%fd6, [%rd14];
	st.global.f64 	[%rd12], %fd6;
	st.global.f64 	[%rd14], %fd5;
	add.s32 	%r46, %r42, %r6;
	mul.lo.s32 	%r47, %r46, %r22;
	add.s32 	%r48, %r47, %r24;
	mul.wide.s32 	%rd15, %r48, 8;
	add.s64 	%rd16, %rd1, %rd15;
	add.s32 	%r49, %r47, %r25;
	mul.wide.s32 	%rd17, %r49, 8;
	add.s64 	%rd18, %rd1, %rd17;
	ld.global.f64 	%fd7, [%rd16];
	ld.global.f64 	%fd8, [%rd18];
	st.global.f64 	[%rd16], %fd8;
	st.global.f64 	[%rd18], %fd7;
	add.s32 	%r50, %r46, %r6;
	mul.lo.s32 	%r51, %r50, %r22;
	add.s32 	%r52, %r51, %r24;
	mul.wide.s32 	%rd19, %r52, 8;
	add.s64 	%rd20, %rd1, %rd19;
	add.s32 	%r53, %r51, %r25;
	mul.wide.s32 	%rd21, %r53, 8;
	add.s64 	%rd22, %rd1, %rd21;
	ld.global.f64 	%fd9, [%rd20];
	ld.global.f64 	%fd10, [%rd22];
	st.global.f64 	[%rd20], %fd10;
	st.global.f64 	[%rd22], %fd9;
	add.s32 	%r58, %r50, %r6;
	setp.le.s32 	%p6, %r58, %r23;
	@%p6 bra 	$L__BB0_5;
$L__BB0_6:
	ret;

}
	// .globl	_Z4backPdPiiiiS_
.visible .entry _Z4backPdPiiiiS_(
	.param .u64 .ptr .align 1 _Z4backPdPiiiiS__param_0,
	.param .u64 .ptr .align 1 _Z4backPdPiiiiS__param_1,
	.param .u32 _Z4backPdPiiiiS__param_2,
	.param .u32 _Z4backPdPiiiiS__param_3,
	.param .u32 _Z4backPdPiiiiS__param_4,
	.param .u64 .ptr .align 1 _Z4backPdPiiiiS__param_5
)
{
	.reg .pred 	%p<4>;
	.reg .b32 	%r<23>;
	.reg .b64 	%rd<21>;
	.reg .b64 	%fd<9>;

	ld.param.u64 	%rd4, [_Z4backPdPiiiiS__param_0];
	ld.param.u64 	%rd5, [_Z4backPdPiiiiS__param_1];
	ld.param.u32 	%r9, [_Z4backPdPiiiiS__param_2];
	ld.param.u32 	%r10, [_Z4backPdPiiiiS__param_3];
	ld.param.u32 	%r11, [_Z4backPdPiiiiS__param_4];
	ld.param.u64 	%rd6, [_Z4backPdPiiiiS__param_5];
	cvta.to.global.u64 	%rd7, %rd6;
	cvta.to.global.u64 	%rd1, %rd4;
	cvta.to.global.u64 	%rd2, %rd5;
	mov.u32 	%r1, %ntid.x;
	mov.u32 	%r12, %ctaid.x;
	mov.u32 	%r13, %tid.x;
	mad.lo.s32 	%r14, %r1, %r12, %r13;
	mul.wide.s32 	%rd8, %r9, 4;
	add.s64 	%rd9, %rd2, %rd8;
	ld.global.u32 	%r15, [%rd9];
	mad.lo.s32 	%r2, %r11, %r10, -1;
	add.s32 	%r16, %r2, %r15;
	mul.wide.s32 	%rd10, %r16, 8;
	add.s64 	%rd11, %rd1, %rd10;
	ld.global.f64 	%fd1, [%rd11];
	mad.lo.s32 	%r3, %r10, %r9, -1;
	add.s32 	%r17, %r3, %r15;
	mul.wide.s32 	%rd12, %r17, 8;
	add.s64 	%rd13, %rd1, %rd12;
	ld.global.f64 	%fd2, [%rd13];
	div.rn.f64 	%fd3, %fd1, %fd2;
	mul.wide.s32 	%rd14, %r9, 8;
	add.s64 	%rd3, %rd7, %rd14;
	st.global.f64 	[%rd3], %fd3;
	not.b32 	%r18, %r14;
	add.s32 	%r22, %r9, %r18;
	setp.lt.s32 	%p1, %r22, 0;
	@%p1 bra 	$L__BB1_5;
	mov.u32 	%r19, %nctaid.x;
	mul.lo.s32 	%r5, %r1, %r19;
$L__BB1_2:
	mul.wide.u32 	%rd15, %r22, 4;
	add.s64 	%rd16, %rd2, %rd15;
	ld.global.u32 	%r7, [%rd16];
	setp.lt.s32 	%p2, %r7, 1;
	@%p2 bra 	$L__BB1_4;
	ld.global.f64 	%fd4, [%rd3];
	add.s32 	%r20, %r3, %r7;
	mul.wide.s32 	%rd17, %r20, 8;
	add.s64 	%rd18, %rd1, %rd17;
	ld.global.f64 	%fd5, [%rd18];
	mul.f64 	%fd6, %fd4, %fd5;
	add.s32 	%r21, %r2, %r7;
	mul.wide.s32 	%rd19, %r21, 8;
	add.s64 	%rd20, %rd1, %rd19;
	ld.global.f64 	%fd7, [%rd20];
	sub.f64 	%fd8, %fd7, %fd6;
	st.global.f64 	[%rd20], %fd8;
$L__BB1_4:
	sub.s32 	%r22, %r22, %r5;
	setp.gt.s32 	%p3, %r22, -1;
	@%p3 bra 	$L__BB1_2;
$L__BB1_5:
	ret;

}
	// .globl	_Z6kernelPdiiii
.visible .entry _Z6kernelPdiiii(
	.param .u64 .ptr .align 1 _Z6kernelPdiiii_param_0,
	.param .u32 _Z6kernelPdiiii_param_1,
	.param .u32 _Z6kernelPdiiii_param_2,
	.param .u32 _Z6kernelPdiiii_param_3,
	.param .u32 _Z6kernelPdiiii_param_4
)
{
	.reg .pred 	%p<10>;
	.reg .b32 	%r<76>;
	.reg .b64 	%rd<35>;
	.reg .b64 	%fd<50>;

	ld.param.u64 	%rd5, [_Z6kernelPdiiii_param_0];
	ld.param.u32 	%r20, [_Z6kernelPdiiii_param_1];
	ld.param.u32 	%r21, [_Z6kernelPdiiii_param_2];
	ld.param.u32 	%r22, [_Z6kernelPdiiii_param_3];
	ld.param.u32 	%r23, [_Z6kernelPdiiii_param_4];
	cvta.to.global.u64 	%rd1, %rd5;
	mov.u32 	%r1, %ntid.x;
	mov.u32 	%r24, %ctaid.x;
	mov.u32 	%r25, %tid.x;
	mov.u32 	%r2, %ntid.y;
	mov.u32 	%r26, %nctaid.y;
	mul.lo.s32 	%r3, %r2, %r26;
	mad.lo.s32 	%r27, %r1, %r24, %r25;
	add.s32 	%r28, %r27, %r20;
	add.s32 	%r73, %r28, 1;
	setp.ge.s32 	%p1, %r73, %r22;
	@%p1 bra 	$L__BB2_10;
	mov.u32 	%r29, %ctaid.y;
	mul.lo.s32 	%r30, %r2, %r29;
	mov.u32 	%r31, %tid.y;
	add.s32 	%r32, %r31, %r21;
	add.s32 	%r33, %r32, %r30;
	add.s32 	%r5, %r33, 1;
	mul.lo.s32 	%r6, %r22, %r21;
	add.s32 	%r34, %r6, %r20;
	mul.wide.s32 	%rd6, %r34, 8;
	add.s64 	%rd2, %rd1, %rd6;
	add.s32 	%r35, %r3, %r30;
	add.s32 	%r36, %r32, %r35;
	add.s32 	%r37, %r36, 1;
	add.s32 	%r38, %r23, 1;
	max.s32 	%r39, %r37, %r38;
	not.b32 	%r40, %r35;
	add.s32 	%r41, %r39, %r40;
	sub.s32 	%r42, %r41, %r32;
	setp.ne.s32 	%p2, %r42, 0;
	selp.u32 	%r43, 1, 0, %p2;
	selp.s32 	%r44, -1, 0, %p2;
	add.s32 	%r45, %r42, %r44;
	div.u32 	%r46, %r45, %r3;
	add.s32 	%r7, %r46, %r43;
	mad.lo.s32 	%r8, %r22, %r33, %r22;
	add.s32 	%r47, %r8, %r20;
	mul.wide.s32 	%rd7, %r47, 8;
	add.s64 	%rd3, %rd1, %rd7;
	add.s32 	%r9, %r5, %r3;
	mul.lo.s32 	%r10, %r9, %r22;
	add.s32 	%r11, %r9, %r3;
	mul.lo.s32 	%r12, %r11, %r22;
	mov.u32 	%r48, %nctaid.x;
	mul.lo.s32 	%r13, %r1, %r48;
$L__BB2_2:
	setp.gt.s32 	%p3, %r5, %r23;
	@%p3 bra 	$L__BB2_9;
	and.b32  	%r49, %r7, 3;
	setp.eq.s32 	%p4, %r49, 3;
	add.s32 	%r50, %r73, %r6;
	mul.wide.s32 	%rd8, %r50, 8;
	add.s64 	%rd4, %rd1, %rd8;
	mov.u32 	%r74, %r5;
	@%p4 bra 	$L__BB2_7;
	setp.eq.s32 	%p5, %r49, 0;
	ld.global.f64 	%fd1, [%rd3];
	ld.global.f64 	%fd2, [%rd4];
	mul.f64 	%fd3, %fd1, %fd2;
	ld.global.f64 	%fd4, [%rd2];
	div.rn.f64 	%fd5, %fd3, %fd4;
	add.s32 	%r52, %r8, %r73;
	mul.wide.s32 	%rd9, %r52, 8;
	add.s64 	%rd10, %rd1, %rd9;
	ld.global.f64 	%fd6, [%rd10];
	sub.f64 	%fd7, %fd6, %fd5;
	st.global.f64 	[%rd10], %fd7;
	mov.u32 	%r74, %r9;
	@%p5 bra 	$L__BB2_7;
	setp.eq.s32 	%p6, %r49, 1;
	add.s32 	%r54, %r10, %r20;
	mul.wide.s32 	%rd11, %r54, 8;
	add.s64 	%rd12, %rd1, %rd11;
	ld.global.f64 	%fd8, [%rd12];
	ld.global.f64 	%fd9, [%rd4];
	mul.f64 	%fd10, %fd8, %fd9;
	ld.global.f64 	%fd11, [%rd2];
	div.rn.f64 	%fd12, %fd10, %fd11;
	add.s32 	%r55, %r10, %r73;
	mul.wide.s32 	%rd13, %r55, 8;
	add.s64 	%rd14, %rd1, %rd13;
	ld.global.f64 	%fd13, [%rd14];
	sub.f64 	%fd14, %fd13, %fd12;
	st.global.f64 	[%rd14], %fd14;
	mov.u32 	%r74, %r11;
	@%p6 bra 	$L__BB2_7;
	add.s32 	%r74, %r11, %r3;
	add.s32 	%r56, %r12, %r20;
	mul.wide.s32 	%rd15, %r56, 8;
	add.s64 	%rd16, %rd1, %rd15;
	ld.global.f64 	%fd15, [%rd16];
	ld.global.f64 	%fd16, [%rd4];
	mul.f64 	%fd17, %fd15, %fd16;
	ld.global.f64 	%fd18, [%rd2];
	div.rn.f64 	%fd19, %fd17, %fd18;
	add.s32 	%r57, %r12, %r73;
	mul.wide.s32 	%rd17, %r57, 8;
	add.s64 	%rd18, %rd1, %rd17;
	ld.global.f64 	%fd20, [%rd18];
	sub.f64 	%fd21, %fd20, %fd19;
	st.global.f64 	[%rd18], %fd21;
$L__BB2_7:
	setp.lt.u32 	%p7, %r7, 3;
	@%p7 bra 	$L__BB2_9;
$L__BB2_8:
	mul.lo.s32 	%r58, %r74, %r22;
	add.s32 	%r59, %r58, %r20;
	mul.wide.s32 	%rd19, %r59, 8;
	add.s64 	%rd20, %rd1, %rd19;
	ld.global.f64 	%fd22, [%rd20];
	ld.global.f64 	%fd23, [%rd4];
	mul.f64 	%fd24, %fd22, %fd23;
	ld.global.f64 	%fd25, [%rd2];
	div.rn.f64 	%fd26, %fd24, %fd25;
	add.s32 	%r60, %r58, %r73;
	mul.wide.s32 	%rd21, %r60, 8;
	add.s64 	%rd22, %rd1, %rd21;
	ld.global.f64 	%fd27, [%rd22];
	sub.f64 	%fd28, %fd27, %fd26;
	st.global.f64 	[%rd22], %fd28;
	add.s32 	%r61, %r74, %r3;
	mul.lo.s32 	%r62, %r61, %r22;
	add.s32 	%r63, %r62, %r20;
	mul.wide.s32 	%rd23, %r63, 8;
	add.s64 	%rd24, %rd1, %rd23;
	ld.global.f64 	%fd29, [%rd24];
	ld.global.f64 	%fd30, [%rd4];
	mul.f64 	%fd31, %fd29, %fd30;
	ld.global.f64 	%fd32, [%rd2];
	div.rn.f64 	%fd33, %fd31, %fd32;
	add.s32 	%r64, %r62, %r73;
	mul.wide.s32 	%rd25, %r64, 8;
	add.s64 	%rd26, %rd1, %rd25;
	ld.global.f64 	%fd34, [%rd26];
	sub.f64 	%fd35, %fd34, %fd33;
	st.global.f64 	[%rd26], %fd35;
	add.s32 	%r65, %r61, %r3;
	mul.lo.s32 	%r66, %r65, %r22;
	add.s32 	%r67, %r66, %r20;
	mul.wide.s32 	%rd27, %r67, 8;
	add.s64 	%rd28, %rd1, %rd27;
	ld.global.f64 	%fd36, [%rd28];
	ld.global.f64 	%fd37, [%rd4];
	mul.f64 	%fd38, %fd36, %fd37;
	ld.global.f64 	%fd39, [%rd2];
	div.rn.f64 	%fd40, %fd38, %fd39;
	add.s32 	%r68, %r66, %r73;
	mul.wide.s32 	%rd29, %r68, 8;
	add.s64 	%rd30, %rd1, %rd29;
	ld.global.f64 	%fd41, [%rd30];
	sub.f64 	%fd42, %fd41, %fd40;
	st.global.f64 	[%rd30], %fd42;
	add.s32 	%r69, %r65, %r3;
	mul.lo.s32 	%r70, %r69, %r22;
	add.s32 	%r71, %r70, %r20;
	mul.wide.s32 	%rd31, %r71, 8;
	add.s64 	%rd32, %rd1, %rd31;
	ld.global.f64 	%fd43, [%rd32];
	ld.global.f64 	%fd44, [%rd4];
	mul.f64 	%fd45, %fd43, %fd44;
	ld.global.f64 	%fd46, [%rd2];
	div.rn.f64 	%fd47, %fd45, %fd46;
	add.s32 	%r72, %r70, %r73;
	mul.wide.s32 	%rd33, %r72, 8;
	add.s64 	%rd34, %rd1, %rd33;
	ld.global.f64 	%fd48, [%rd34];
	sub.f64 	%fd49, %fd48, %fd47;
	st.global.f64 	[%rd34], %fd49;
	add.s32 	%r74, %r69, %r3;
	setp.le.s32 	%p8, %r74, %r23;
	@%p8 bra 	$L__BB2_8;
$L__BB2_9:
	add.s32 	%r73, %r73, %r13;
	setp.lt.s32 	%p9, %r73, %r22;
	@%p9 bra 	$L__BB2_2;
$L__BB2_10:
	ret;

}
	// .globl	_ZN6thrust24THRUST_300001_SM_1000_NS8cuda_cub4core6detail13_kernel_agentINS1_8__reduce11ReduceAgentINS0_12zip_iteratorIN4cuda3std3__45tupleIJNS0_10device_ptrIdEENS0_17counting_iteratorIlNS0_11use_defaultESF_SF_EEEEEEEPNSB_IJdlEEESJ_iNS1_9__extrema9arg_max_fIdl10comparatorEEEEJSI_SK_iSO_EEEvDpT0_
.visible .entry _ZN6thrust24THRUST_300001_SM_1000_NS8cuda_cub4core6detail13_kernel_agentINS1_8__reduce11ReduceAgentINS0_12zip_iteratorIN4cuda3std3__45tupleIJNS0_10device_ptrIdEENS0_17counting_iteratorIlNS0_11use_defaultESF_SF_EEEEEEEPNSB_IJdlEEESJ_iNS1_9__extrema9arg_max_fIdl10comparatorEEEEJSI_SK_iSO_EEEvDpT0_(
	.param .align 8 .b8 _ZN6thrust24THRUST_300001_SM_1000_NS8cuda_cub4core6detail13_kernel_agentINS1_8__reduce11ReduceAgentINS0_12zip_iteratorIN4cuda3std3__45tupleIJNS0_10device_ptrIdEENS0_17counting_iteratorIlNS0_11use_defaultESF_SF_EEEEEEEPNSB_IJdlEEESJ_iNS1_9__extrema9arg_max_fIdl10comparatorEEEEJSI_SK_iSO_EEEvDpT0__param_0[16],
	.param .u64 .ptr .align 1 _ZN6thrust24THRUST_300001_SM_1000_NS8cuda_cub4core6detail13_kernel_agentINS1_8__reduce11ReduceAgentINS0_12zip_iteratorIN4cuda3std3__45tupleIJNS0_10device_ptrIdEENS0_17counting_iteratorIlNS0_11use_defaultESF_SF_EEEEEEEPNSB_IJdlEEESJ_iNS1_9__extrema9arg_max_fIdl10comparatorEEEEJSI_SK_iSO_EEEvDpT0__param_1,
	.param .u32 _ZN6thrust24THRUST_300001_SM_1000_NS8cuda_cub4core6detail13_kernel_agentINS1_8__reduce11ReduceAgentINS0_12zip_iteratorIN4cuda3std3__45tupleIJNS0_10device_ptrIdEENS0_17counting_iteratorIlNS0_11use_defaultESF_SF_EEEEEEEPNSB_IJdlEEESJ_iNS1_9__extrema9arg_max_fIdl10comparatorEEEEJSI_SK_iSO_EEEvDpT0__param_2,
	.param .align 1 .b8 _ZN6thrust24THRUST_300001_SM_1000_NS8cuda_cub4core6detail13_kernel_agentINS1_8__reduce11ReduceAgentINS0_12zip_iteratorIN4cuda3std3__45tupleIJNS0_10device_ptrIdEENS0_17counting_iteratorIlNS0_11use_defaultESF_SF_EEEEEEEPNSB_IJdlEEESJ_iNS1_9__extrema9arg_max_fIdl10comparatorEEEEJSI_SK_iSO_EEEvDpT0__param_3[1]
)
.maxntid 256
{
	.reg .pred 	%p<213>;
	.reg .b32 	%r<400>;
	.reg .b64 	%rd<368>;
	.reg .b64 	%fd<352>;

	ld.param.u64 	%rd198, [_ZN6thrust24THRUST_300001_SM_1000_NS8cuda_cub4core6detail13_kernel_agentINS1_8__reduce11ReduceAgentINS0_12zip_iteratorIN4cuda3std3__45tupleIJNS0_10device_ptrIdEENS0_17counting_iteratorIlNS0_11use_defaultESF_SF_EEEEEEEPNSB_IJdlEEESJ_iNS1_9__extrema9arg_max_fIdl10comparatorEEEEJSI_SK_iSO_EEEvDpT0__param_0+8];
	ld.param.u64 	%rd197, [_ZN6thrust24THRUST_300001_SM_1000_NS8cuda_cub4core6detail13_kernel_agentINS1_8__reduce11ReduceAgentINS0_12zip_iteratorIN4cuda3std3__45tupleIJNS0_10device_ptrIdEENS0_17counting_iteratorIlNS0_11use_defaultESF_SF_EEEEEEEPNSB_IJdlEEESJ_iNS1_9__extrema9arg_max_fIdl10comparatorEEEEJSI_SK_iSO_EEEvDpT0__param_0];
	ld.param.u32 	%r36, [_ZN6thrust24THRUST_300001_SM_1000_NS8cuda_cub4core6detail13_kernel_agentINS1_8__reduce11ReduceAgentINS0_12zip_iteratorIN4cuda3std3__45tupleIJNS0_10device_ptrIdEENS0_17counting_iteratorIlNS0_11use_defaultESF_SF_EEEEEEEPNSB_IJdlEEESJ_iNS1_9__extrema9arg_max_fIdl10comparatorEEEEJSI_SK_iSO_EEEvDpT0__param_2];
	setp.eq.s32 	%p1, %r36, 0;
	@%p1 bra 	$L__BB3_206;
	cvta.to.global.u64 	%rd1, %rd197;
	setp.gt.s32 	%p2, %r36, 1279;
	@%p2 bra 	$L__BB3_122;
	mov.u32 	%r1, %tid.x;
	setp.ge.s32 	%p96, %r1, %r36;
	mov.f64 	%fd298, 0d0000000000000000;
	mov.b64 	%rd309, 0;
	mov.u32 	%r391, %r1;
	@%p96 bra 	$L__BB3_4;
	cvt.u64.u32 	%rd265, %r1;
	mul.wide.u32 	%rd266, %r1, 8;
	add.s64 	%rd267, %rd1, %rd266;
	add.s64 	%rd309, %rd198, %rd265;
	ld.global.f64 	%fd298, [%rd267];
	add.s32 	%r391, %r1, 256;
$L__BB3_4:
	setp.ge.s32 	%p97, %r391, %r36;
	@%p97 bra 	$L__BB3_26;
	not.b32 	%r160, %r391;
	add.s32 	%r4, %r36, %r160;
	and.b32  	%r161, %r4, 768;
	setp.eq.s32 	%p98, %r161, 768;
	@%p98 bra 	$L__BB3_11;
	cvt.u64.u32 	%rd269, %r391;
	add.s64 	%rd300, %rd198, %rd269;
	mul.wide.u32 	%rd270, %r391, 8;
	add.s64 	%rd299, %rd1, %rd270;
	shr.u32 	%r162, %r4, 8;
	add.s32 	%r163, %r162, 1;
	and.b32  	%r164, %r163, 3;
	neg.s32 	%r389, %r164;
$L__BB3_7:
	.pragma "nounroll";
	mov.u64 	%rd9, %rd309;
	mov.f64 	%fd3, %fd298;
	ld.global.f64 	%fd4, [%rd299];
	abs.f64 	%fd5, %fd3;
	abs.f64 	%fd6, %fd4;
	setp.lt.f64 	%p99, %fd5, %fd6;
	mov.u64 	%rd309, %rd300;
	mov.f64 	%fd298, %fd4;
	@%p99 bra 	$L__BB3_10;
	setp.lt.f64 	%p100, %fd6, %fd5;
	mov.u64 	%rd309, %rd9;
	mov.f64 	%fd298, %fd3;
	@%p100 bra 	$L__BB3_10;
	setp.lt.s64 	%p101, %rd9, %rd300;
	min.s64 	%rd309, %rd9, %rd300;
	selp.f64 	%fd298, %fd3, %fd4, %p101;
$L__BB3_10:
	add.s32 	%r391, %r391, 256;
	add.s64 	%rd300, %rd300, 256;
	add.s64 	%rd299, %rd299, 2048;
	add.s32 	%r389, %r389, 1;
	setp.ne.s32 	%p102, %r389, 0;
	@%p102 bra 	$L__BB3_7;
$L__BB3_11:
	setp.lt.u32 	%p103, %r4, 768;
	@%p103 bra 	$L__BB3_26;
	add.s32 	%r392, %r391, 512;
$L__BB3_13:
	mov.u32 	%r12, %r392;
	add.s32 	%r165, %r12, -512;
	cvt.s64.s32 	%rd271, %r165;
	mul.wide.s32 	%rd272, %r165, 8;
	add.s64 	%rd17, %rd1, %rd272;
	add.s64 	%rd18, %rd198, %rd271;
	ld.global.f64 	%fd12, [%rd17];
	abs.f64 	%fd13, %fd298;
	abs.f64 	%fd14, %fd12;
	setp.lt.f64 	%p104, %fd13, %fd14;
	mov.u64 	%rd306, %rd18;
	mov.f64 	%fd295, %fd12;
	@%p104 bra 	$L__BB3_16;
	setp.lt.f64 	%p105, %fd14, %fd13;
	mov.u64 	%rd306, %rd309;
	mov.f64 	%fd295, %fd298;
	@%p105 bra 	$L__BB3_16;
	setp.lt.s64 	%p106, %rd309, %rd18;
	min.s64 	%rd306, %rd309, %rd18;
	selp.f64 	%fd295, %fd298, %fd12, %p106;
$L__BB3_16:
	add.s32 	%r166, %r12, -256;
	cvt.s64.s32 	%rd273, %r166;
	add.s64 	%rd21, %rd198, %rd273;
	ld.global.f64 	%fd17, [%rd17+2048];
	abs.f64 	%fd18, %fd295;
	abs.f64 	%fd19, %fd17;
	setp.lt.f64 	%p107, %fd18, %fd19;
	mov.u64 	%rd307, %rd21;
	mov.f64 	%fd296, %fd17;
	@%p107 bra 	$L__BB3_19;
	setp.lt.f64 	%p108, %fd19, %fd18;
	mov.u64 	%rd307, %rd306;
	mov.f64 	%fd296, %fd295;
	@%p108 bra 	$L__BB3_19;
	setp.lt.s64 	%p109, %rd306, %rd21;
	min.s64 	%rd307, %rd306, %rd21;
	selp.f64 	%fd296, %fd295, %fd17, %p109;
$L__BB3_19:
	cvt.s64.s32 	%rd274, %r12;
	add.s64 	%rd24, %rd198, %rd274;
	ld.global.f64 	%fd22, [%rd17+4096];
	abs.f64 	%fd23, %fd296;
	abs.f64 	%fd24, %fd22;
	setp.lt.f64 	%p110, %fd23, %fd24;
	mov.u64 	%rd308, %rd24;
	mov.f64 	%fd297, %fd22;
	@%p110 bra 	$L__BB3_22;
	setp.lt.f64 	%p111, %fd24, %fd23;
	mov.u64 	%rd308, %rd307;
	mov.f64 	%fd297, %fd296;
	@%p111 bra 	$L__BB3_22;
	setp.lt.s64 	%p112, %rd307, %rd24;
	min.s64 	%rd308, %rd307, %rd24;
	selp.f64 	%fd297, %fd296, %fd22, %p112;
$L__BB3_22:
	add.s32 	%r167, %r12, 256;
	cvt.s64.s32 	%rd275, %r167;
	add.s64 	%rd27, %rd198, %rd275;
	ld.global.f64 	%fd27, [%rd17+6144];
	abs.f64 	%fd28, %fd297;
	abs.f64 	%fd29, %fd27;
	setp.lt.f64 	%p113, %fd28, %fd29;
	mov.u64 	%rd309, %rd27;
	mov.f64 	%fd298, %fd27;
	@%p113 bra 	$L__BB3_25;
	setp.lt.f64 	%p114, %fd29, %fd28;
	mov.u64 	%rd309, %rd308;
	mov.f64 	%fd298, %fd297;
	@%p114 bra 	$L__BB3_25;
	setp.lt.s64 	%p115, %rd308, %rd27;
	min.s64 	%rd309, %rd308, %rd27;
	selp.f64 	%fd298, %fd297, %fd27, %p115;
$L__BB3_25:
	add.s32 	%r392, %r12, 1024;
	add.s32 	%r168, %r12, 512;
	setp.lt.s32 	%p116, %r168, %r36;
	@%p116 bra 	$L__BB3_13;
$L__BB3_26:
	setp.lt.s32 	%p117, %r36, 256;
	@%p117 bra 	$L__BB3_71;
	// begin inline asm
	mov.u32 %r282, %laneid;
	// end inline asm
	mov.b64 	%rd286, %fd298;
	mov.b64 	{%r284, %r289}, %rd286;
	mov.b32 	%r300, 1;
	mov.b32 	%r301, 31;
	mov.b32 	%r302, -1;
	// begin inline asm
	shfl.sync.down.b32 %r283, %r284, %r300, %r301, %r302;
	// end inline asm
	// begin inline asm
	shfl.sync.down.b32 %r288, %r289, %r300, %r301, %r302;
	// end inline asm
	mov.b64 	%rd287, {%r283, %r288};
	mov.b64 	%fd33, %rd287;
	mov.b64 	{%r294, %r299}, %rd309;
	// begin inline asm
	shfl.sync.down.b32 %r293, %r294, %r300, %r301, %r302;
	// end inline asm
	// begin inline asm
	shfl.sync.down.b32 %r298, %r299, %r300, %r301, %r302;
	// end inline asm
	mov.b64 	%rd31, {%r293, %r298};
	setp.gt.s32 	%p169, %r282, 30;
	mov.u64 	%rd311, %rd309;
	mov.f64 	%fd300, %fd298;
	@%p169 bra 	$L__BB3_31;
	abs.f64 	%fd34, %fd298;
	abs.f64 	%fd35, %fd33;
	setp.lt.f64 	%p170, %fd34, %fd35;
	mov.u64 	%rd311, %rd31;
	mov.f64 	%fd300, %fd33;
	@%p170 bra 	$L__BB3_31;
	setp.lt.f64 	%p171, %fd35, %fd34;
	mov.u64 	%rd311, %rd309;
	mov.f64 	%fd300, %fd298;
	@%p171 bra 	$L__BB3_31;
	setp.lt.s64 	%p172, %rd309, %rd31;
	min.s64 	%rd311, %rd309, %rd31;
	selp.f64 	%fd300, %fd298, %fd33, %p172;
$L__BB3_31:
	mov.b64 	%rd288, %fd300;
	mov.b64 	{%r304, %r309}, %rd288;
	mov.b32 	%r320, 2;
	mov.b32 	%r321, 31;
	mov.b32 	%r322, -1;
	// begin inline asm
	shfl.sync.down.b32 %r303, %r304, %r320, %r321, %r322;
	// end inline asm
	// begin inline asm
	shfl.sync.down.b32 %r308, %r309, %r320, %r321, %r322;
	// end inline asm
	mov.b64 	%rd289, {%r303, %r308};
	mov.b64 	%fd38, %rd289;
	mov.b64 	{%r314, %r319}, %rd311;
	// begin inline asm
	shfl.sync.down.b32 %r313, %r314, %r320, %r321, %r322;
	// end inline asm
	// begin inline asm
	shfl.sync.down.b32 %r318, %r319, %r320, %r321, %r322;
	// end inline asm
	mov.b64 	%rd34, {%r313, %r318};
	setp.gt.s32 	%p173, %r282, 29;
	mov.u64 	%rd312, %rd311;
	mov.f64 	%fd301, %fd300;
	@%p173 bra 	$L__BB3_35;
	abs.f64 	%fd39, %fd300;
	abs.f64 	%fd40, %fd38;
	setp.lt.f64 	%p174, %fd39, %fd40;
	mov.u64 	%rd312, %rd34;
	mov.f64 	%fd301, %fd38;
	@%p174 bra 	$L__BB3_35;
	setp.lt.f64 	%p175, %fd40, %fd39;
	mov.u64 	%rd312, %rd311;
	mov.f64 	%fd301, %fd300;
	@%p175 bra 	$L__BB3_35;
	setp.lt.s64 	%p176, %rd311, %rd34;
	min.s64 	%rd312, %rd311, %rd34;
	selp.f64 	%fd301, %fd300, %fd38, %p176;
$L__BB3_35:
	mov.b64 	%rd290, %fd301;
	mov.b64 	{%r324, %r329}, %rd290;
	mov.b32 	%r340, 4;
	mov.b32 	%r341, 31;
	mov.b32 	%r342, -1;
	// begin inline asm
	shfl.sync.down.b32 %r323, %r324, %r340, %r341, %r342;
	// end inline asm
	// begin inline asm
	shfl.sync.down.b32 %r328, %r329, %r340, %r341, %r342;
	// end inline asm
	mov.b64 	%rd291, {%r323, %r328};
	mov.b64 	%fd43, %rd291;
	mov.b64 	{%r334, %r339}, %rd312;
	// begin inline asm
	shfl.sync.down.b32 %r333, %r334, %r340, %r341, %r342;
	// end inline asm
	// begin inline asm
	shfl.sync.down.b32 %r338, %r339, %r340, %r341, %r342;
	// end inline asm
	mov.b64 	%rd37, {%r333, %r338};
	setp.gt.s32 	%p177, %r282, 27;
	mov.u64 	%rd313, %rd312;
	mov.f64 	%fd302, %fd301;
	@%p177 bra 	$L__BB3_39;
	abs.f64 	%fd44, %fd301;
	abs.f64 	%fd45, %fd43;
	setp.lt.f64 	%p178, %fd44, %fd45;
	mov.u64 	%rd313, %rd37;
	mov.f64 	%fd302, %fd43;
	@%p178 bra 	$L__BB3_39;
	setp.lt.f64 	%p179, %fd45, %fd44;
	mov.u64 	%rd313, %rd312;
	mov.f64 	%fd302, %fd301;
	@%p179 bra 	$L__BB3_39;
	setp.lt.s64 	%p180, %rd312, %rd37;
	min.s64 	%rd313, %rd312, %rd37;
	selp.f64 	%fd302, %fd301, %fd43, %p180;
$L__BB3_39:
	mov.b64 	%rd292, %fd302;
	mov.b64 	{%r344, %r349}, %rd292;
	mov.b32 	%r360, 8;
	mov.b32 	%r361, 31;
	mov.b32 	%r362, -1;
	// begin inline asm
	shfl.sync.down.b32 %r343, %r344, %r360, %r361, %r362;
	// end inline asm
	// begin inline asm
	shfl.sync.down.b32 %r348, %r349, %r360, %r361, %r362;
	// end inline asm
	mov.b64 	%rd293, {%r343, %r348};
	mov.b64 	%fd48, %rd293;
	mov.b64 	{%r354, %r359}, %rd313;
	// begin inline asm
	shfl.sync.down.b32 %r353, %r354, %r360, %r361, %r362;
	// end inline asm
	// begin inline asm
	shfl.sync.down.b32 %r358, %r359, %r360, %r361, %r362;
	// end inline asm
	mov.b64 	%rd40, {%r353, %r358};
	setp.gt.s32 	%p181, %r282, 23;
	mov.u64 	%rd314, %rd313;
	mov.f64 	%fd303, %fd302;
	@%p181 bra 	$L__BB3_43;
	abs.f64 	%fd49, %fd302;
	abs.f64 	%fd50, %fd48;
	setp.lt.f64 	%p182, %fd49, %fd50;
	mov.u64 	%rd314, %rd40;
	mov.f64 	%fd303, %fd48;
	@%p182 bra 	$L__BB3_43;
	setp.lt.f64 	%p183, %fd50, %fd49;
	mov.u64 	%rd314, %rd313;
	mov.f64 	%fd303, %fd302;
	@%p183 bra 	$L__BB3_43;
	setp.lt.s64 	%p184, %rd313, %rd40;
	min.s64 	%rd314, %rd313, %rd40;
	selp.f64 	%fd303, %fd302, %fd48, %p184;
$L__BB3_43:
	mov.b64 	%rd294, %fd303;
	mov.b64 	{%r364, %r369}, %rd294;
	mov.b32 	%r380, 16;
	mov.b32 	%r381, 31;
	mov.b32 	%r382, -1;
	// begin inline asm
	shfl.sync.down.b32 %r363, %r364, %r380, %r381, %r382;
	// end inline asm
	// begin inline asm
	shfl.sync.down.b32 %r368, %r369, %r380, %r381, %r382;
	// end inline asm
	mov.b64 	%rd295, {%r363, %r368};
	mov.b64 	%fd53, %rd295;
	mov.b64 	{%r374, %r379}, %rd314;
	// begin inline asm
	shfl.sync.down.b32 %r373, %r374, %r380, %r381, %r382;
	// end inline asm
	// begin inline asm
	shfl.sync.down.b32 %r378, %r379, %r380, %r381, %r382;
	// end inline asm
	mov.b64 	%rd43, {%r373, %r378};
	setp.gt.s32 	%p185, %r282, 15;
	mov.u64 	%rd367, %rd314;
	mov.f64 	%fd351, %fd303;
	@%p185 bra 	$L__BB3_47;
	abs.f64 	%fd54, %fd303;
	abs.f64 	%fd55, %fd53;
	setp.lt.f64 	%p186, %fd54, %fd55;
	mov.u64 	%rd367, %rd43;
	mov.f64 	%fd351, %fd53;
	@%p186 bra 	$L__BB3_47;
	setp.lt.f64 	%p187, %fd55, %fd54;
	mov.u64 	%rd367, %rd314;
	mov.f64 	%fd351, %fd303;
	@%p187 bra 	$L__BB3_47;
	setp.lt.s64 	%p188, %rd314, %rd43;
	min.s64 	%rd367, %rd314, %rd43;
	selp.f64 	%fd351, %fd303, %fd53, %p188;
$L__BB3_47:
	setp.ne.s32 	%p189, %r282, 0;
	@%p189 bra 	$L__BB3_49;
	shr.u32 	%r383, %r1, 1;
	and.b32  	%r384, %r383, 496;
	mov.u32 	%r385, _ZN6thrust24THRUST_300001_SM_1000_NS8cuda_cub4core6detail5shmemE;
	add.s32 	%r386, %r385, %r384;
	st.shared.f64 	[%r386+8], %fd351;
	st.shared.u64 	[%r386+16], %rd367;
$L__BB3_49:
	bar.sync 	0;
	setp.ne.s32 	%p190, %r1, 0;
	@%p190 bra 	$L__BB3_204;
	ld.shared.f64 	%fd58, [_ZN6thrust24THRUST_300001_SM_1000_NS8cuda_cub4core6detail5shmemE+24];
	ld.shared.u64 	%rd46, [_ZN6thrust24THRUST_300001_SM_1000_NS8cuda_cub4core6detail5shmemE+32];
	abs.f64 	%fd59, %fd351;
	abs.f64 	%fd60, %fd58;
	setp.lt.f64 	%p191, %fd59, %fd60;
	mov.u64 	%rd316, %rd46;
	mov.f64 	%fd305, %fd58;
	@%p191 bra 	$L__BB3_53;
	setp.lt.f64 	%p192, %fd60, %fd59;
	mov.u64 	%rd316, %rd367;
	mov.f64 	%fd305, %fd351;
	@%p192 bra 	$L__BB3_53;
	setp.lt.s64 	%p193, %rd367, %rd46;
	min.s64 	%rd316, %rd367, %rd46;
	selp.f64 	%fd305, %fd351, %fd58, %p193;
$L__BB3_53:
	ld.shared.f64 	%fd63, [_ZN6thrust24THRUST_300001_SM_1000_NS8cuda_cub4core6detail5shmemE+40];
	ld.shared.u64 	%rd49, [_ZN6thrust24THRUST_300001_SM_1000_NS8cuda_cub4core6detail5shmemE+48];
	abs.f64 	%fd64, %fd305;
	abs.f64 	%fd65, %fd63;
	setp.lt.f64 	%p194, %fd64, %fd65;
	mov.u64 	%rd317, %rd49;
	mov.f64 	%fd306, %fd63;
	@%p194 bra 	$L__BB3_56;
	setp.lt.f64 	%p195, %fd65, %fd64;
	mov.u64 	%rd317, %rd316;
	mov.f64 	%fd306, %fd305;
	@%p195 bra 	$L__BB3_56;
	setp.lt.s64 	%p196, %rd316, %rd49;
	min.s64 	%rd317, %rd316, %rd49;
	selp.f64 	%fd306, %fd305, %fd63, %p196;
$L__BB3_56:
	ld.shared.f64 	%fd68, [_ZN6thrust24THRUST_300001_SM_1000_NS8cuda_cub4core6detail5shmemE+56];
	ld.shared.u64 	%rd52, [_ZN6thrust24THRUST_300001_SM_1000_NS8cuda_cub4core6detail5shmemE+64];
	abs.f64 	%fd69, %fd306;
	abs.f64 	%fd70, %fd68;
	setp.lt.f64 	%p197, %fd69, %fd70;
	mov.u64 	%rd318, %rd52;
	mov.f64 	%fd307, %fd68;
	@%p197 bra 	$L__BB3_59;
	setp.lt.f64 	%p198, %fd70, %fd69;
	mov.u64 	%rd318, %rd317;
	mov.f64 	%fd307, %fd306;
	@%p198 bra 	$L__BB3_59;
	setp.lt.s64 	%p199, %rd317, %rd52;
	min.s64 	%rd318, %rd317, %rd52;
	selp.f64 	%fd307, %fd306, %fd68, %p199;
$L__BB3_59:
	ld.shared.f64 	%fd73, [_ZN6thrust24THRUST_300001_SM_1000_NS8cuda_cub4core6detail5shmemE+72];
	ld.shared.u64 	%rd55, [_ZN6thrust24THRUST_300001_SM_1000_NS8cuda_cub4core6detail5shmemE+80];
	abs.f64 	%fd74, %fd307;
	abs.f64 	%fd75, %fd73;
	setp.lt.f64 	%p200, %fd74, %fd75;
	mov.u64 	%rd319, %rd55;
	mov.f64 	%fd308, %fd73;
	@%p200 bra 	$L__BB3_62;
	setp.lt.f64 	%p201, %fd75, %fd74;
	mov.u64 	%rd319, %rd318;
	mov.f64 	%fd308, %fd307;
	@%p201 bra 	$L__BB3_62;
	setp.lt.s64 	%p202, %rd318, %rd55;
	min.s64 	%rd319, %rd318, %rd55;
	selp.f64 	%fd308, %fd307, %fd73, %p202;
$L__BB3_62:
	ld.shared.f64 	%fd78, [_ZN6thrust24THRUST_300001_SM_1000_NS8cuda_cub4core6detail5shmemE+88];
	ld.shared.u64 	%rd58, [_ZN6thrust24THRUST_300001_SM_1000_NS8cuda_cub4core6detail5shmemE+96];
	abs.f64 	%fd79, %fd308;
	abs.f64 	%fd80, %fd78;
	setp.lt.f64 	%p203, %fd79, %fd80;
	mov.u64 	%rd320, %rd58;
	mov.f64 	%fd309, %fd78;
	@%p203 bra 	$L__BB3_65;
	setp.lt.f64 	%p204, %fd80, %fd79;
	mov.u64 	%rd320, %rd319;
	mov.f64 	%fd309, %fd308;
	@%p204 bra 	$L__BB3_65;
	setp.lt.s64 	%p205, %rd319, %rd58;
	min.s64 	%rd320, %rd319, %rd58;
	selp.f64 	%fd309, %fd308, %fd78, %p205;
$L__BB3_65:
	ld.shared.f64 	%fd83, [_ZN6thrust24THRUST_300001_SM_1000_NS8cuda_cub4core6detail5shmemE+104];
	ld.shared.u64 	%rd61, [_ZN6thrust24THRUST_300001_SM_1000_NS8cuda_cub4core6detail5shmemE+112];
	abs.f64 	%fd84, %fd309;
	abs.f64 	%fd85, %fd83;
	setp.lt.f64 	%p206, %fd84, %fd85;
	mov.u64 	%rd321, %rd61;
	mov.f64 	%fd310, %fd83;
	@%p206 bra 	$L__BB3_68;
	setp.lt.f64 	%p207, %fd85, %fd84;
	mov.u64 	%rd321, %rd320;
	mov.f64 	%fd310, %fd309;
	@%p207 bra 	$L__BB3_68;
	setp.lt.s64 	%p208, %rd320, %rd61;
	min.s64 	%rd321, %rd320, %rd61;
	selp.f64 	%fd310, %fd309, %fd83, %p208;
$L__BB3_68:
	ld.shared.f64 	%fd88, [_ZN6thrust24THRUST_300001_SM_1000_NS8cuda_cub4core6detail5shmemE+120];
	ld.shared.u64 	%rd64, [_ZN6thrust24THRUST_300001_SM_1000_NS8cuda_cub4core6detail5shmemE+128];
	abs.f64 	%fd89, %fd310;
	abs.f64 	%fd90, %fd88;
	setp.lt.f64 	%p209, %fd89, %fd90;
	mov.u64 	%rd367, %rd64;
	mov.f64 	%fd351, %fd88;
	@%p209 bra 	$L__BB3_204;
	setp.lt.f64 	%p210, %fd90, %fd89;
	mov.u64 	%rd367, %rd321;
	mov.f64 	%fd351, %fd310;
	@%p210 bra 	$L__BB3_204;
	setp.lt.s64 	%p211, %rd321, %rd64;
	min.s64 	%rd367, %rd321, %rd64;
	selp.f64 	%fd351, %fd310, %fd88, %p211;
	bra.uni 	$L__BB3_204;
$L__BB3_71:
	// begin inline asm
	mov.u32 %r169, %laneid;
	// end inline asm
	and.b32  	%r190, %r1, 992;
	add.s32 	%r191, %r190, 32;
	setp.gt.s32 	%p118, %r191, %r36;
	not.b32 	%r192, %r190;
	add.s32 	%r193, %r36, %r192;
	selp.b32 	%r188, %r193, 31, %p118;
	mov.b64 	%rd276, %fd298;
	mov.b64 	{%r171, %r176}, %rd276;
	mov.b32 	%r187, 1;
	mov.b32 	%r189, -1;
	// begin inline asm
	shfl.sync.down.b32 %r170, %r171, %r187, %r188, %r189;
	// end inline asm
	// begin inline asm
	shfl.sync.down.b32 %r175, %r176, %r187, %r188, %r189;
	// end inline asm
	mov.b64 	%rd277, {%r170, %r175};
	mov.b64 	%fd92, %rd277;
	mov.b64 	{%r181, %r186}, %rd309;
	// begin inline asm
	shfl.sync.down.b32 %r180, %r181, %r187, %r188, %r189;
	// end inline asm
	// begin inline asm
	shfl.sync.down.b32 %r185, %r186, %r187, %r188, %r189;
	// end inline asm
	mov.b64 	%rd66, {%r180, %r185};
	setp.ge.s32 	%p119, %r169, %r188;
	mov.u64 	%rd322, %rd309;
	mov.f64 	%fd311, %fd298;
	@%p119 bra 	$L__BB3_75;
	abs.f64 	%fd93, %fd298;
	abs.f64 	%fd94, %fd92;
	setp.lt.f64 	%p120, %fd93, %fd94;
	mov.u64 	%rd322, %rd66;
	mov.f64 	%fd311, %fd92;
	@%p120 bra 	$L__BB3_75;
	setp.lt.f64 	%p121, %fd94, %fd93;
	mov.u64 	%rd322, %rd309;
	mov.f64 	%fd311, %fd298;
	@%p121 bra 	$L__BB3_75;
	setp.lt.s64 	%p122, %rd309, %rd66;
	min.s64 	%rd322, %rd309, %rd66;
	selp.f64 	%fd311, %fd298, %fd92, %p122;
$L__BB3_75:
	mov.b64 	%rd278, %fd311;
	mov.b64 	{%r195, %r200}, %rd278;
	mov.b32 	%r211, 2;
	mov.b32 	%r213, -1;
	// begin inline asm
	shfl.sync.down.b32 %r194, %r195, %r211, %r188, %r213;
	// end inline asm
	// begin inline asm
	shfl.sync.down.b32 %r199, %r200, %r211, %r188, %r213;
	// end inline asm
	mov.b64 	%rd279, {%r194, %r199};
	mov.b64 	%fd97, %rd279;
	mov.b64 	{%r205, %r210}, %rd322;
	// begin inline asm
	shfl.sync.down.b32 %r204, %r205, %r211, %r188, %r213;
	// end inline asm
	// begin inline asm
	shfl.sync.down.b32 %r209, %r210, %r211, %r188, %r213;
	// end inline asm
	mov.b64 	%rd69, {%r204, %r209};
	add.s32 	%r214, %r169, 2;
	setp.gt.s32 	%p123, %r214, %r188;
	mov.u64 	%rd323, %rd322;
	mov.f64 	%fd312, %fd311;
	@%p123 bra 	$L__BB3_79;
	abs.f64 	%fd98, %fd311;
	abs.f64 	%fd99, %fd97;
	setp.lt.f64 	%p124, %fd98, %fd99;
	mov.u64 	%rd323, %rd69;
	mov.f64 	%fd312, %fd97;
	@%p124 bra 	$L__BB3_79;
	setp.lt.f64 	%p125, %fd99, %fd98;
	mov.u64 	%rd323, %rd322;
	mov.f64 	%fd312, %fd311;
	@%p125 bra 	$L__BB3_79;
	setp.lt.s64 	%p126, %rd322, %rd69;
	min.s64 	%rd323, %rd322, %rd69;
	selp.f64 	%fd312, %fd311, %fd97, %p126;
$L__BB3_79:
	mov.b64 	%rd280, %fd312;
	mov.b64 	{%r216, %r221}, %rd280;
	mov.b32 	%r232, 4;
	mov.b32 	%r234, -1;
	// begin inline asm
	shfl.sync.down.b32 %r215, %r216, %r232, %r188, %r234;
	// end inline asm
	// begin inline asm
	shfl.sync.down.b32 %r220, %r221, %r232, %r188, %r234;
	// end inline asm
	mov.b64 	%rd281, {%r215, %r220};
	mov.b64 	%fd102, %rd281;
	mov.b64 	{%r226, %r231}, %rd323;
	// begin inline asm
	shfl.sync.down.b32 %r225, %r226, %r232, %r188, %r234;
	// end inline asm
	// begin inline asm
	shfl.sync.down.b32 %r230, %r231, %r232, %r188, %r234;
	// end inline asm
	mov.b64 	%rd72, {%r225, %r230};
	add.s32 	%r235, %r169, 4;
	setp.gt.s32 	%p127, %r235, %r188;
	mov.u64 	%rd324, %rd323;
	mov.f64 	%fd313, %fd312;
	@%p127 bra 	$L__BB3_83;
	abs.f64 	%fd103, %fd312;
	abs.f64 	%fd104, %fd102;
	setp.lt.f64 	%p128, %fd103, %fd104;
	mov.u64 	%rd324, %rd72;
	mov.f64 	%fd313, %fd102;
	@%p128 bra 	$L__BB3_83;
	setp.lt.f64 	%p129, %fd104, %fd103;
	mov.u64 	%rd324, %rd323;
	mov.f64 	%fd313, %fd312;
	@%p129 bra 	$L__BB3_83;
	setp.lt.s64 	%p130, %rd323, %rd72;
	min.s64 	%rd324, %rd323, %rd72;
	selp.f64 	%fd313, %fd312, %fd102, %p130;
$L__BB3_83:
	mov.b64 	%rd282, %fd313;
	mov.b64 	{%r237, %r242}, %rd282;
	mov.b32 	%r253, 8;
	mov.b32 	%r255, -1;
	// begin inline asm
	shfl.sync.down.b32 %r236, %r237, %r253, %r188, %r255;
	// end inline asm
	// begin inline asm
	shfl.sync.down.b32 %r241, %r242, %r253, %r188, %r255;
	// end inline asm
	mov.b64 	%rd283, {%r236, %r241};
	mov.b64 	%fd107, %rd283;
	mov.b64 	{%r247, %r252}, %rd324;
	// begin inline asm
	shfl.sync.down.b32 %r246, %r247, %r253, %r188, %r255;
	// end inline asm
	// begin inline asm
	shfl.sync.down.b32 %r251, %r252, %r253, %r188, %r255;
	// end inline asm
	mov.b64 	%rd75, {%r246, %r251};
	add.s32 	%r256, %r169, 8;
	setp.gt.s32 	%p131, %r256, %r188;
	mov.u64 	%rd325, %rd324;
	mov.f64 	%fd314, %fd313;
	@%p131 bra 	$L__BB3_87;
	abs.f64 	%fd108, %fd313;
	abs.f64 	%fd109, %fd107;
	setp.lt.f64 	%p132, %fd108, %fd109;
	mov.u64 	%rd325, %rd75;
	mov.f64 	%fd314, %fd107;
	@%p132 bra 	$L__BB3_87;
	setp.lt.f64 	%p133, %fd109, %fd108;
	mov.u64 	%rd325, %rd324;
	mov.f64 	%fd314, %fd313;
	@%p133 bra 	$L__BB3_87;
	setp.lt.s64 	%p134, %rd324, %rd75;
	min.s64 	%rd325, %rd324, %rd75;
	selp.f64 	%fd314, %fd313, %fd107, %p134;
$L__BB3_87:
	mov.b64 	%rd284, %fd314;
	mov.b64 	{%r258, %r263}, %rd284;
	mov.b32 	%r274, 16;
	mov.b32 	%r276, -1;
	// begin inline asm
	shfl.sync.down.b32 %r257, %r258, %r274, %r188, %r276;
	// end inline asm
	// begin inline asm
	shfl.sync.down.b32 %r262, %r263, %r274, %r188, %r276;
	// end inline asm
	mov.b64 	%rd285, {%r257, %r262};
	mov.b64 	%fd112, %rd285;
	mov.b64 	{%r268, %r273}, %rd325;
	// begin inline asm
	shfl.sync.down.b32 %r267, %r268, %r274, %r188, %r276;
	// end inline asm
	// begin inline asm
	shfl.sync.down.b32 %r272, %r273, %r274, %r188, %r276;
	// end inline asm
	mov.b64 	%rd78, {%r267, %r272};
	add.s32 	%r277, %r169, 16;
	setp.gt.s32 	%p135, %r277, %r188;
	mov.u64 	%rd367, %rd325;
	mov.f64 	%fd351, %fd314;
	@%p135 bra 	$L__BB3_91;
	abs.f64 	%fd113, %fd314;
	abs.f64 	%fd114, %fd112;
	setp.lt.f64 	%p136, %fd113, %fd114;
	mov.u64 	%rd367, %rd78;
	mov.f64 	%fd351, %fd112;
	@%p136 bra 	$L__BB3_91;
	setp.lt.f64 	%p137, %fd114, %fd113;
	mov.u64 	%rd367, %rd325;
	mov.f64 	%fd351, %fd314;
	@%p137 bra 	$L__BB3_91;
	setp.lt.s64 	%p138, %rd325, %rd78;
	min.s64 	%rd367, %rd325, %rd78;
	selp.f64 	%fd351, %fd314, %fd112, %p138;
$L__BB3_91:
	setp.ne.s32 	%p139, %r169, 0;
	@%p139 bra 	$L__BB3_93;
	shr.u32 	%r278, %r1, 1;
	and.b32  	%r279, %r278, 496;
	mov.u32 	%r280, _ZN6thrust24THRUST_300001_SM_1000_NS8cuda_cub4core6detail5shmemE;
	add.s32 	%r281, %r280, %r279;
	st.shared.f64 	[%r281+8], %fd351;
	st.shared.u64 	[%r281+16], %rd367;
$L__BB3_93:
	bar.sync 	0;
	setp.ne.s32 	%p140, %r1, 0;
	@%p140 bra 	$L__BB3_204;
	setp.lt.s32 	%p141, %r36, 33;
	mov.f64 	%fd316, %fd351;
	mov.u64 	%rd327, %rd367;
	@%p141 bra 	$L__BB3_98;
	ld.shared.f64 	%fd117, [_ZN6thrust24THRUST_300001_SM_1000_NS8cuda_cub4core6detail5shmemE+24];
	ld.shared.u64 	%rd81, [_ZN6thrust24THRUST_300001_SM_1000_NS8cuda_cub4core6detail5shmemE+32];
	abs.f64 	%fd118, %fd351;
	abs.f64 	%fd119, %fd117;
	setp.lt.f64 	%p142, %fd118, %fd119;
	mov.f64 	%fd316, %fd117;
	mov.u64 	%rd327, %rd81;
	@%p142 bra 	$L__BB3_98;
	setp.lt.f64 	%p143, %fd119, %fd118;
	mov.f64 	%fd316, %fd351;
	mov.u64 	%rd327, %rd367;
	@%p143 bra 	$L__BB3_98;
	setp.lt.s64 	%p144, %rd367, %rd81;
	min.s64 	%rd327, %rd367, %rd81;
	selp.f64 	%fd316, %fd351, %fd117, %p144;
$L__BB3_98:
	setp.lt.s32 	%p145, %r36, 65;
	mov.f64 	%fd317, %fd316;
	mov.u64 	%rd328, %rd327;
	@%p145 bra 	$L__BB3_102;
	ld.shared.f64 	%fd122, [_ZN6thrust24THRUST_300001_SM_1000_NS8cuda_cub4core6detail5shmemE+40];
	ld.shared.u64 	%rd84, [_ZN6thrust24THRUST_300001_SM_1000_NS8cuda_cub4core6detail5shmemE+48];
	abs.f64 	%fd123, %fd316;
	abs.f64 	%fd124, %fd122;
	setp.lt.f64 	%p146, %fd123, %fd124;
	mov.f64 	%fd317, %fd122;
	mov.u64 	%rd328, %rd84;
	@%p146 bra 	$L__BB3_102;
	setp.lt.f64 	%p147, %fd124, %fd123;
	mov.f64 	%fd317, %fd316;
	mov.u64 	%rd328, %rd327;
	@%p147 bra 	$L__BB3_102;
	setp.lt.s64 	%p148, %rd327, %rd84;
	min.s64 	%rd328, %rd327, %rd84;
	selp.f64 	%fd317, %fd316, %fd122, %p148;
$L__BB3_102:
	setp.lt.s32 	%p149, %r36, 97;
	mov.f64 	%fd318, %fd317;
	mov.u64 	%rd329, %rd328;
	@%p149 bra 	$L__BB3_106;
	ld.shared.f64 	%fd127, [_ZN6thrust24THRUST_300001_SM_1000_NS8cuda_cub4core6detail5shmemE+56];
	ld.shared.u64 	%rd87, [_ZN6thrust24THRUST_300001_SM_1000_NS8cuda_cub4core6detail5shmemE+64];
	abs.f64 	%fd128, %fd317;
	abs.f64 	%fd129, %fd127;
	setp.lt.f64 	%p150, %fd128, %fd129;
	mov.f64 	%fd318, %fd127;
	mov.u64 	%rd329, %rd87;
	@%p150 bra 	$L__BB3_106;
	setp.lt.f64 	%p151, %fd129, %fd128;
	mov.f64 	%fd318, %fd317;
	mov.u64 	%rd329, %rd328;
	@%p151 bra 	$L__BB3_106;
	setp.lt.s64 	%p152, %rd328, %rd87;
	min.s64 	%rd329, %rd328, %rd87;
	selp.f64 	%fd318, %fd317, %fd127, %p152;
$L__BB3_106:
	setp.lt.s32 	%p153, %r36, 129;
	mov.f64 	%fd319, %fd318;
	mov.u64 	%rd330, %rd329;
	@%p153 bra 	$L__BB3_110;
	ld.shared.f64 	%fd132, [_ZN6thrust24THRUST_300001_SM_1000_NS8cuda_cub4core6detail5shmemE+72];
	ld.shared.u64 	%rd90, [_ZN6thrust24THRUST_300001_SM_1000_NS8cuda_cub4core6detail5shmemE+80];
	abs.f64 	%fd133, %fd318;
	abs.f64 	%fd134, %fd132;
	setp.lt.f64 	%p154, %fd133, %fd134;
	mov.f64 	%fd319, %fd132;
	mov.u64 	%rd330, %rd90;
	@%p154 bra 	$L__BB3_110;
	setp.lt.f64 	%p155, %fd134, %fd133;
	mov.f64 	%fd319, %fd318;
	mov.u64 	%rd330, %rd329;
	@%p155 bra 	$L__BB3_110;
	setp.lt.s64 	%p156, %rd329, %rd90;
	min.s64 	%rd330, %rd329, %rd90;
	selp.f64 	%fd319, %fd318, %fd132, %p156;
$L__BB3_110:
	setp.lt.s32 	%p157, %r36, 161;
	mov.f64 	%fd320, %fd319;
	mov.u64 	%rd331, %rd330;
	@%p157 bra 	$L__BB3_114;
	ld.shared.f64 	%fd137, [_ZN6thrust24THRUST_300001_SM_1000_NS8cuda_cub4core6detail5shmemE+88];
	ld.shared.u64 	%rd93, [_ZN6thrust24THRUST_300001_SM_1000_NS8cuda_cub4core6detail5shmemE+96];
	abs.f64 	%fd138, %fd319;
	abs.f64 	%fd139, %fd137;
	setp.lt.f64 	%p158, %fd138, %fd139;
	mov.f64 	%fd320, %fd137;
	mov.u64 	%rd331, %rd93;
	@%p158 bra 	$L__BB3_114;
	setp.lt.f64 	%p159, %fd139, %fd138;
	mov.f64 	%fd320, %fd319;
	mov.u64 	%rd331, %rd330;
	@%p159 bra 	$L__BB3_114;
	setp.lt.s64 	%p160, %rd330, %rd93;
	min.s64 	%rd331, %rd330, %rd93;
	selp.f64 	%fd320, %fd319, %fd137, %p160;
$L__BB3_114:
	setp.lt.s32 	%p161, %r36, 193;
	mov.f64 	%fd321, %fd320;
	mov.u64 	%rd332, %rd331;
	@%p161 bra 	$L__BB3_118;
	ld.shared.f64 	%fd142, [_ZN6thrust24THRUST_300001_SM_1000_NS8cuda_cub4core6detail5shmemE+104];
	ld.shared.u64 	%rd96, [_ZN6thrust24THRUST_300001_SM_1000_NS8cuda_cub4core6detail5shmemE+112];
	abs.f64 	%fd143, %fd320;
	abs.f64 	%fd144, %fd142;
	setp.lt.f64 	%p162, %fd143, %fd144;
	mov.f64 	%fd321, %fd142;
	mov.u64 	%rd332, %rd96;
	@%p162 bra 	$L__BB3_118;
	setp.lt.f64 	%p163, %fd144, %fd143;
	mov.f64 	%fd321, %fd320;
	mov.u64 	%rd332, %rd331;
	@%p163 bra 	$L__BB3_118;
	setp.lt.s64 	%p164, %rd331, %rd96;
	min.s64 	%rd332, %rd331, %rd96;
	selp.f64 	%fd321, %fd320, %fd142, %p164;
$L__BB3_118:
	setp.lt.s32 	%p165, %r36, 225;
	mov.u64 	%rd367, %rd332;
	mov.f64 	%fd351, %fd321;
	@%p165 bra 	$L__BB3_204;
	ld.shared.f64 	%fd147, [_ZN6thrust24THRUST_300001_SM_1000_NS8cuda_cub4core6detail5shmemE+120];
	ld.shared.u64 	%rd99, [_ZN6thrust24THRUST_300001_SM_1000_NS8cuda_cub4core6detail5shmemE+128];
	abs.f64 	%fd148, %fd321;
	abs.f64 	%fd149, %fd147;
	setp.lt.f64 	%p166, %fd148, %fd149;
	mov.u64 	%rd367, %rd99;
	mov.f64 	%fd351, %fd147;
	@%p166 bra 	$L__BB3_204;
	setp.lt.f64 	%p167, %fd149, %fd148;
	mov.u64 	%rd367, %rd332;
	mov.f64 	%fd351, %fd321;
	@%p167 bra 	$L__BB3_204;
	setp.lt.s64 	%p168, %rd332, %rd99;
	min.s64 	%rd367, %rd332, %rd99;
	selp.f64 	%fd351, %fd321, %fd147, %p168;
	bra.uni 	$L__BB3_204;
$L__BB3_122:
	mov.u32 	%r17, %tid.x;
	cvt.u64.u32 	%rd200, %r17;
	cvta.to.global.u64 	%rd201, %rd197;
	mul.wide.u32 	%rd202, %r17, 8;
	add.s64 	%rd203, %rd201, %rd202;
	ld.global.f64 	%fd274, [%rd203];
	add.s32 	%r37, %r17, 256;
	cvt.u64.u32 	%rd204, %r37;
	ld.global.f64 	%fd275, [%rd203+2048];
	add.s32 	%r38, %r17, 512;
	cvt.u64.u32 	%rd205, %r38;
	ld.global.f64 	%fd276, [%rd203+4096];
	add.s32 	%r39, %r17, 768;
	cvt.u64.u32 	%rd206, %r39;
	ld.global.f64 	%fd277, [%rd203+6144];
	or.b32  	%r40, %r17, 1024;
	cvt.u64.u32 	%rd101, %r40;
	add.s64 	%rd354, %rd198, %rd101;
	ld.global.f64 	%fd338, [%rd203+8192];
	abs.f64 	%fd278, %fd274;
	abs.f64 	%fd279, %fd275;
	setp.geu.f64 	%p3, %fd278, %fd279;
	selp.f64 	%fd280, %fd274, %fd275, %p3;
	selp.b64 	%rd207, %rd200, %rd204, %p3;
	abs.f64 	%fd281, %fd280;
	abs.f64 	%fd282, %fd276;
	setp.geu.f64 	%p4, %fd281, %fd282;
	selp.f64 	%fd283, %fd280, %fd276, %p4;
	selp.b64 	%rd208, %rd207, %rd205, %p4;
	abs.f64 	%fd284, %fd283;
	abs.f64 	%fd285, %fd277;
	setp.geu.f64 	%p5, %fd284, %fd285;
	selp.f64 	%fd152, %fd283, %fd277, %p5;
	selp.b64 	%rd104, %rd208, %rd206, %p5;
	abs.f64 	%fd153, %fd152;
	abs.f64 	%fd154, %fd338;
	setp.lt.f64 	%p6, %fd153, %fd154;
	@%p6 bra 	$L__BB3_124;
	setp.lt.f64 	%p7, %fd154, %fd153;
	setp.lt.u64 	%p8, %rd104, %rd101;
	or.pred  	%p9, %p7, %p8;
	selp.f64 	%fd338, %fd152, %fd338, %p9;
	add.s64 	%rd211, %rd198, %rd104;
	selp.b64 	%rd354, %rd211, %rd354, %p9;
$L__BB3_124:
	setp.lt.u32 	%p10, %r36, 2560;
	mov.b32 	%r394, 1280;
	@%p10 bra 	$L__BB3_137;
	mov.b32 	%r393, 1280;
	mov.f64 	%fd323, %fd338;
$L__BB3_126:
	cvt.u64.u32 	%rd212, %r393;
	add.s64 	%rd213, %rd200, %rd212;
	mul.wide.u32 	%rd214, %r393, 8;
	cvta.to.global.u64 	%rd215, %rd197;
	add.s64 	%rd217, %rd215, %rd202;
	add.s64 	%rd218, %rd217, %rd214;
	add.s64 	%rd335, %rd213, %rd198;
	ld.global.f64 	%fd324, [%rd218];
	ld.global.f64 	%fd325, [%rd218+2048];
	ld.global.f64 	%fd326, [%rd218+4096];
	ld.global.f64 	%fd327, [%rd218+6144];
	ld.global.f64 	%fd338, [%rd218+8192];
	abs.f64 	%fd163, %fd323;
	abs.f64 	%fd164, %fd324;
	setp.lt.f64 	%p11, %fd163, %fd164;
	@%p11 bra 	$L__BB3_128;
	setp.lt.f64 	%p12, %fd164, %fd163;
	setp.lt.s64 	%p13, %rd354, %rd335;
	or.pred  	%p14, %p12, %p13;
	selp.f64 	%fd324, %fd323, %fd324, %p14;
	selp.b64 	%rd335, %rd354, %rd335, %p14;
$L__BB3_128:
	cvt.u64.u32 	%rd219, %r393;
	add.s64 	%rd220, %rd200, %rd219;
	add.s64 	%rd221, %rd220, %rd198;
	add.s64 	%rd336, %rd221, 256;
	abs.f64 	%fd167, %fd324;
	abs.f64 	%fd168, %fd325;
	setp.lt.f64 	%p15, %fd167, %fd168;
	@%p15 bra 	$L__BB3_130;
	setp.lt.f64 	%p16, %fd168, %fd167;
	add.s64 	%rd226, %rd221, 256;
	setp.lt.s64 	%p17, %rd335, %rd226;
	or.pred  	%p18, %p16, %p17;
	selp.f64 	%fd325, %fd324, %fd325, %p18;
	selp.b64 	%rd336, %rd335, %rd226, %p18;
$L__BB3_130:
	add.s64 	%rd337, %rd221, 512;
	abs.f64 	%fd171, %fd325;
	abs.f64 	%fd172, %fd326;
	setp.lt.f64 	%p19, %fd171, %fd172;
	@%p19 bra 	$L__BB3_132;
	setp.lt.f64 	%p20, %fd172, %fd171;
	add.s64 	%rd234, %rd221, 512;
	setp.lt.s64 	%p21, %rd336, %rd234;
	or.pred  	%p22, %p20, %p21;
	selp.f64 	%fd326, %fd325, %fd326, %p22;
	selp.b64 	%rd337, %rd336, %rd234, %p22;
$L__BB3_132:
	add.s64 	%rd338, %rd221, 768;
	abs.f64 	%fd175, %fd326;
	abs.f64 	%fd176, %fd327;
	setp.lt.f64 	%p23, %fd175, %fd176;
	@%p23 bra 	$L__BB3_134;
	setp.lt.f64 	%p24, %fd176, %fd175;
	setp.lt.s64 	%p25, %rd337, %rd338;
	or.pred  	%p26, %p24, %p25;
	selp.f64 	%fd327, %fd326, %fd327, %p26;
	selp.b64 	%rd338, %rd337, %rd338, %p26;
$L__BB3_134:
	add.s64 	%rd354, %rd221, 1024;
	abs.f64 	%fd179, %fd327;
	abs.f64 	%fd180, %fd338;
	setp.lt.f64 	%p27, %fd179, %fd180;
	@%p27 bra 	$L__BB3_136;
	setp.lt.f64 	%p28, %fd180, %fd179;
	setp.lt.s64 	%p29, %rd338, %rd354;
	or.pred  	%p30, %p28, %p29;
	selp.f64 	%fd338, %fd327, %fd338, %p30;
	selp.b64 	%rd354, %rd338, %rd354, %p30;
$L__BB3_136:
	add.s32 	%r394, %r393, 1280;
	add.s32 	%r43, %r393, 2560;
	setp.le.s32 	%p31, %r43, %r36;
	mov.u32 	%r393, %r394;
	mov.f64 	%fd323, %fd338;
	@%p31 bra 	$L__BB3_126;
$L__BB3_137:
	setp.le.s32 	%p32, %r36, %r394;
	@%p32 bra 	$L__BB3_160;
	sub.s32 	%r21, %r36, %r394;
	setp.ge.s32 	%p33, %r17, %r21;
	@%p33 bra 	$L__BB3_160;
	cvta.to.global.u64 	%rd127, %rd197;
	not.b32 	%r44, %r17;
	add.s32 	%r45, %r36, %r44;
	sub.s32 	%r22, %r45, %r394;
	and.b32  	%r46, %r22, 768;
	setp.eq.s32 	%p34, %r46, 768;
	mov.u32 	%r397, %r17;
	@%p34 bra 	$L__BB3_145;
	add.s32 	%r47, %r17, %r394;
	cvt.u64.u32 	%rd242, %r47;
	add.s64 	%rd342, %rd198, %rd242;
	mul.wide.u32 	%rd243, %r47, 8;
	add.s64 	%rd341, %rd127, %rd243;
	shr.u32 	%r48, %r22, 8;
	add.s32 	%r49, %r48, 1;
	and.b32  	%r50, %r49, 3;
	neg.s32 	%r395, %r50;
	mov.u32 	%r397, %r17;
$L__BB3_141:
	.pragma "nounroll";
	mov.u64 	%rd132, %rd354;
	mov.f64 	%fd184, %fd338;
	ld.global.f64 	%fd185, [%rd341];
	abs.f64 	%fd186, %fd184;
	abs.f64 	%fd187, %fd185;
	setp.lt.f64 	%p35, %fd186, %fd187;
	mov.f64 	%fd338, %fd185;
	mov.u64 	%rd354, %rd342;
	@%p35 bra 	$L__BB3_144;
	setp.lt.f64 	%p36, %fd187, %fd186;
	mov.f64 	%fd338, %fd184;
	mov.u64 	%rd354, %rd132;
	@%p36 bra 	$L__BB3_144;
	setp.lt.s64 	%p37, %rd132, %rd342;
	selp.f64 	%fd338, %fd184, %fd185, %p37;
	min.s64 	%rd354, %rd132, %rd342;
$L__BB3_144:
	add.s32 	%r397, %r397, 256;
	add.s64 	%rd342, %rd342, 256;
	add.s64 	%rd341, %rd341, 2048;
	add.s32 	%r395, %r395, 1;
	setp.ne.s32 	%p38, %r395, 0;
	@%p38 bra 	$L__BB3_141;
$L__BB3_145:
	setp.lt.u32 	%p39, %r22, 768;
	@%p39 bra 	$L__BB3_160;
	add.s32 	%r398, %r397, %r394;
	cvt.u64.u32 	%rd244, %r398;
	add.s64 	%rd349, %rd198, %rd244;
	cvt.u64.u32 	%rd245, %r397;
	cvt.u64.u32 	%rd246, %r394;
	add.s64 	%rd247, %rd245, %rd246;
	shl.b64 	%rd248, %rd247, 3;
	add.s64 	%rd249, %rd248, %rd127;
	add.s64 	%rd348, %rd249, 6144;
	mul.wide.u32 	%rd250, %r398, 8;
	add.s64 	%rd347, %rd127, %rd250;
	add.s32 	%r399, %r397, 512;
$L__BB3_147:
	mov.u32 	%r32, %r399;
	ld.global.f64 	%fd193, [%rd347];
	abs.f64 	%fd194, %fd338;
	abs.f64 	%fd195, %fd193;
	setp.lt.f64 	%p40, %fd194, %fd195;
	mov.f64 	%fd335, %fd193;
	mov.u64 	%rd351, %rd349;
	@%p40 bra 	$L__BB3_150;
	setp.lt.f64 	%p41, %fd195, %fd194;
	mov.f64 	%fd335, %fd338;
	mov.u64 	%rd351, %rd354;
	@%p41 bra 	$L__BB3_150;
	setp.lt.s64 	%p42, %rd354, %rd349;
	selp.f64 	%fd335, %fd338, %fd193, %p42;
	min.s64 	%rd351, %rd354, %rd349;
$L__BB3_150:
	add.s32 	%r51, %r398, 256;
	cvt.u64.u32 	%rd251, %r51;
	add.s64 	%rd148, %rd198, %rd251;
	ld.global.f64 	%fd198, [%rd348+-4096];
	abs.f64 	%fd199, %fd335;
	abs.f64 	%fd200, %fd198;
	setp.lt.f64 	%p43, %fd199, %fd200;
	mov.f64 	%fd336, %fd198;
	mov.u64 	%rd352, %rd148;
	@%p43 bra 	$L__BB3_153;
	setp.lt.f64 	%p44, %fd200, %fd199;
	mov.f64 	%fd336, %fd335;
	mov.u64 	%rd352, %rd351;
	@%p44 bra 	$L__BB3_153;
	setp.lt.s64 	%p45, %rd351, %rd148;
	selp.f64 	%fd336, %fd335, %fd198, %p45;
	min.s64 	%rd352, %rd351, %rd148;
$L__BB3_153:
	add.s32 	%r52, %r398, 512;
	cvt.u64.u32 	%rd252, %r52;
	add.s64 	%rd151, %rd198, %rd252;
	ld.global.f64 	%fd203, [%rd348+-2048];
	abs.f64 	%fd204, %fd336;
	abs.f64 	%fd205, %fd203;
	setp.lt.f64 	%p46, %fd204, %fd205;
	mov.f64 	%fd337, %fd203;
	mov.u64 	%rd353, %rd151;
	@%p46 bra 	$L__BB3_156;
	setp.lt.f64 	%p47, %fd205, %fd204;
	mov.f64 	%fd337, %fd336;
	mov.u64 	%rd353, %rd352;
	@%p47 bra 	$L__BB3_156;
	setp.lt.s64 	%p48, %rd352, %rd151;
	selp.f64 	%fd337, %fd336, %fd203, %p48;
	min.s64 	%rd353, %rd352, %rd151;
$L__BB3_156:
	add.s32 	%r53, %r398, 768;
	cvt.u64.u32 	%rd253, %r53;
	add.s64 	%rd154, %rd198, %rd253;
	ld.global.f64 	%fd208, [%rd348];
	abs.f64 	%fd209, %fd337;
	abs.f64 	%fd210, %fd208;
	setp.lt.f64 	%p49, %fd209, %fd210;
	mov.f64 	%fd338, %fd208;
	mov.u64 	%rd354, %rd154;
	@%p49 bra 	$L__BB3_159;
	setp.lt.f64 	%p50, %fd210, %fd209;
	mov.f64 	%fd338, %fd337;
	mov.u64 	%rd354, %rd353;
	@%p50 bra 	$L__BB3_159;
	setp.lt.s64 	%p51, %rd353, %rd154;
	selp.f64 	%fd338, %fd337, %fd208, %p51;
	min.s64 	%rd354, %rd353, %rd154;
$L__BB3_159:
	add.s64 	%rd349, %rd349, 1024;
	add.s64 	%rd348, %rd348, 8192;
	add.s64 	%rd347, %rd347, 8192;
	add.s32 	%r399, %r32, 1024;
	add.s32 	%r54, %r32, 512;
	add.s32 	%r398, %r398, 1024;
	setp.lt.s32 	%p52, %r54, %r21;
	@%p52 bra 	$L__BB3_147;
$L__BB3_160:
	// begin inline asm
	mov.u32 %r55, %laneid;
	// end inline asm
	mov.b64 	%rd254, %fd338;
	mov.b64 	{%r57, %r62}, %rd254;
	mov.b32 	%r73, 1;
	mov.b32 	%r74, 31;
	mov.b32 	%r75, -1;
	// begin inline asm
	shfl.sync.down.b32 %r56, %r57, %r73, %r74, %r75;
	// end inline asm
	// begin inline asm
	shfl.sync.down.b32 %r61, %r62, %r73, %r74, %r75;
	// end inline asm
	mov.b64 	%rd255, {%r56, %r61};
	mov.b64 	%fd214, %rd255;
	mov.b64 	{%r67, %r72}, %rd354;
	// begin inline asm
	shfl.sync.down.b32 %r66, %r67, %r73, %r74, %r75;
	// end inline asm
	// begin inline asm
	shfl.sync.down.b32 %r71, %r72, %r73, %r74, %r75;
	// end inline asm
	mov.b64 	%rd161, {%r66, %r71};
	setp.gt.s32 	%p53, %r55, 30;
	mov.f64 	%fd340, %fd338;
	mov.u64 	%rd356, %rd354;
	@%p53 bra 	$L__BB3_164;
	abs.f64 	%fd215, %fd338;
	abs.f64 	%fd216, %fd214;
	setp.lt.f64 	%p54, %fd215, %fd216;
	mov.f64 	%fd340, %fd214;
	mov.u64 	%rd356, %rd161;
	@%p54 bra 	$L__BB3_164;
	setp.lt.f64 	%p55, %fd216, %fd215;
	mov.f64 	%fd340, %fd338;
	mov.u64 	%rd356, %rd354;
	@%p55 bra 	$L__BB3_164;
	setp.lt.s64 	%p56, %rd354, %rd161;
	selp.f64 	%fd340, %fd338, %fd214, %p56;
	min.s64 	%rd356, %rd354, %rd161;
$L__BB3_164:
	mov.b64 	%rd256, %fd340;
	mov.b64 	{%r77, %r82}, %rd256;
	mov.b32 	%r93, 2;
	mov.b32 	%r94, 31;
	mov.b32 	%r95, -1;
	// begin inline asm
	shfl.sync.down.b32 %r76, %r77, %r93, %r94, %r95;
	// end inline asm
	// begin inline asm
	shfl.sync.down.b32 %r81, %r82, %r93, %r94, %r95;
	// end inline asm
	mov.b64 	%rd257, {%r76, %r81};
	mov.b64 	%fd219, %rd257;
	mov.b64 	{%r87, %r92}, %rd356;
	// begin inline asm
	shfl.sync.down.b32 %r86, %r87, %r93, %r94, %r95;
	// end inline asm
	// begin inline asm
	shfl.sync.down.b32 %r91, %r92, %r93, %r94, %r95;
	// end inline asm
	mov.b64 	%rd164, {%r86, %r91};
	setp.gt.s32 	%p57, %r55, 29;
	mov.f64 	%fd341, %fd340;
	mov.u64 	%rd357, %rd356;
	@%p57 bra 	$L__BB3_168;
	abs.f64 	%fd220, %fd340;
	abs.f64 	%fd221, %fd219;
	setp.lt.f64 	%p58, %fd220, %fd221;
	mov.f64 	%fd341, %fd219;
	mov.u64 	%rd357, %rd164;
	@%p58 bra 	$L__BB3_168;
	setp.lt.f64 	%p59, %fd221, %fd220;
	mov.f64 	%fd341, %fd340;
	mov.u64 	%rd357, %rd356;
	@%p59 bra 	$L__BB3_168;
	setp.lt.s64 	%p60, %rd356, %rd164;
	selp.f64 	%fd341, %fd340, %fd219, %p60;
	min.s64 	%rd357, %rd356, %rd164;
$L__BB3_168:
	mov.b64 	%rd258, %fd341;
	mov.b64 	{%r97, %r102}, %rd258;
	mov.b32 	%r113, 4;
	mov.b32 	%r114, 31;
	mov.b32 	%r115, -1;
	// begin inline asm
	shfl.sync.down.b32 %r96, %r97, %r113, %r114, %r115;
	// end inline asm
	// begin inline asm
	shfl.sync.down.b32 %r101, %r102, %r113, %r114, %r115;
	// end inline asm
	mov.b64 	%rd259, {%r96, %r101};
	mov.b64 	%fd224, %rd259;
	mov.b64 	{%r107, %r112}, %rd357;
	// begin inline asm
	shfl.sync.down.b32 %r106, %r107, %r113, %r114, %r115;
	// end inline asm
	// begin inline asm
	shfl.sync.down.b32 %r111, %r112, %r113, %r114, %r115;
	// end inline asm
	mov.b64 	%rd167, {%r106, %r111};
	setp.gt.s32 	%p61, %r55, 27;
	mov.f64 	%fd342, %fd341;
	mov.u64 	%rd358, %rd357;
	@%p61 bra 	$L__BB3_172;
	abs.f64 	%fd225, %fd341;
	abs.f64 	%fd226, %fd224;
	setp.lt.f64 	%p62, %fd225, %fd226;
	mov.f64 	%fd342, %fd224;
	mov.u64 	%rd358, %rd167;
	@%p62 bra 	$L__BB3_172;
	setp.lt.f64 	%p63, %fd226, %fd225;
	mov.f64 	%fd342, %fd341;
	mov.u64 	%rd358, %rd357;
	@%p63 bra 	$L__BB3_172;
	setp.lt.s64 	%p64, %rd357, %rd167;
	selp.f64 	%fd342, %fd341, %fd224, %p64;
	min.s64 	%rd358, %rd357, %rd167;
$L__BB3_172:
	mov.b64 	%rd260, %fd342;
	mov.b64 	{%r117, %r122}, %rd260;
	mov.b32 	%r133, 8;
	mov.b32 	%r134, 31;
	mov.b32 	%r135, -1;
	// begin inline asm
	shfl.sync.down.b32 %r116, %r117, %r133, %r134, %r135;
	// end inline asm
	// begin inline asm
	shfl.sync.down.b32 %r121, %r122, %r133, %r134, %r135;
	// end inline asm
	mov.b64 	%rd261, {%r116, %r121};
	mov.b64 	%fd229, %rd261;
	mov.b64 	{%r127, %r132}, %rd358;
	// begin inline asm
	shfl.sync.down.b32 %r126, %r127, %r133, %r134, %r135;
	// end inline asm
	// begin inline asm
	shfl.sync.down.b32 %r131, %r132, %r133, %r134, %r135;
	// end inline asm
	mov.b64 	%rd170, {%r126, %r131};
	setp.gt.s32 	%p65, %r55, 23;
	mov.f64 	%fd343, %fd342;
	mov.u64 	%rd359, %rd358;
	@%p65 bra 	$L__BB3_176;
	abs.f64 	%fd230, %fd342;
	abs.f64 	%fd231, %fd229;
	setp.lt.f64 	%p66, %fd230, %fd231;
	mov.f64 	%fd343, %fd229;
	mov.u64 	%rd359, %rd170;
	@%p66 bra 	$L__BB3_176;
	setp.lt.f64 	%p67, %fd231, %fd230;
	mov.f64 	%fd343, %fd342;
	mov.u64 	%rd359, %rd358;
	@%p67 bra 	$L__BB3_176;
	setp.lt.s64 	%p68, %rd358, %rd170;
	selp.f64 	%fd343, %fd342, %fd229, %p68;
	min.s64 	%rd359, %rd358, %rd170;
$L__BB3_176:
	mov.b64 	%rd262, %fd343;
	mov.b64 	{%r137, %r142}, %rd262;
	mov.b32 	%r153, 16;
	mov.b32 	%r154, 31;
	mov.b32 	%r155, -1;
	// begin inline asm
	shfl.sync.down.b32 %r136, %r137, %r153, %r154, %r155;
	// end inline asm
	// begin inline asm
	shfl.sync.down.b32 %r141, %r142, %r153, %r154, %r155;
	// end inline asm
	mov.b64 	%rd263, {%r136, %r141};
	mov.b64 	%fd234, %rd263;
	mov.b64 	{%r147, %r152}, %rd359;
	// begin inline asm
	shfl.sync.down.b32 %r146, %r147, %r153, %r154, %r155;
	// end inline asm
	// begin inline asm
	shfl.sync.down.b32 %r151, %r152, %r153, %r154, %r155;
	// end inline asm
	mov.b64 	%rd173, {%r146, %r151};
	setp.gt.s32 	%p69, %r55, 15;
	mov.f64 	%fd351, %fd343;
	mov.u64 	%rd367, %rd359;
	@%p69 bra 	$L__BB3_180;
	abs.f64 	%fd235, %fd343;
	abs.f64 	%fd236, %fd234;
	setp.lt.f64 	%p70, %fd235, %fd236;
	mov.f64 	%fd351, %fd234;
	mov.u64 	%rd367, %rd173;
	@%p70 bra 	$L__BB3_180;
	setp.lt.f64 	%p71, %fd236, %fd235;
	mov.f64 	%fd351, %fd343;
	mov.u64 	%rd367, %rd359;
	@%p71 bra 	$L__BB3_180;
	setp.lt.s64 	%p72, %rd359, %rd173;
	selp.f64 	%fd351, %fd343, %fd234, %p72;
	min.s64 	%rd367, %rd359, %rd173;
$L__BB3_180:
	setp.ne.s32 	%p73, %r55, 0;
	@%p73 bra 	$L__BB3_182;
	shr.u32 	%r156, %r17, 1;
	and.b32  	%r157, %r156, 496;
	mov.u32 	%r158, _ZN6thrust24THRUST_300001_SM_1000_NS8cuda_cub4core6detail5shmemE;
	add.s32 	%r159, %r158, %r157;
	st.shared.f64 	[%r159+8], %fd351;
	st.shared.u64 	[%r159+16], %rd367;
$L__BB3_182:
	bar.sync 	0;
	setp.ne.s32 	%p74, %r17, 0;
	@%p74 bra 	$L__BB3_204;
	ld.shared.f64 	%fd239, [_ZN6thrust24THRUST_300001_SM_1000_NS8cuda_cub4core6detail5shmemE+24];
	ld.shared.u64 	%rd176, [_ZN6thrust24THRUST_300001_SM_1000_NS8cuda_cub4core6detail5shmemE+32];
	abs.f64 	%fd240, %fd351;
	abs.f64 	%fd241, %fd239;
	setp.lt.f64 	%p75, %fd240, %fd241;
	mov.f64 	%fd345, %fd239;
	mov.u64 	%rd361, %rd176;
	@%p75 bra 	$L__BB3_186;
	setp.lt.f64 	%p76, %fd241, %fd240;
	mov.f64 	%fd345, %fd351;
	mov.u64 	%rd361, %rd367;
	@%p76 bra 	$L__BB3_186;
	setp.lt.s64 	%p77, %rd367, %rd176;
	selp.f64 	%fd345, %fd351, %fd239, %p77;
	min.s64 	%rd361, %rd367, %rd176;
$L__BB3_186:
	ld.shared.f64 	%fd244, [_ZN6thrust24THRUST_300001_SM_1000_NS8cuda_cub4core6detail5shmemE+40];
	ld.shared.u64 	%rd179, [_ZN6thrust24THRUST_300001_SM_1000_NS8cuda_cub4core6detail5shmemE+48];
	abs.f64 	%fd245, %fd345;
	abs.f64 	%fd246, %fd244;
	setp.lt.f64 	%p78, %fd245, %fd246;
	mov.f64 	%fd346, %fd244;
	mov.u64 	%rd362, %rd179;
	@%p78 bra 	$L__BB3_189;
	setp.lt.f64 	%p79, %fd246, %fd245;
	mov.f64 	%fd346, %fd345;
	mov.u64 	%rd362, %rd361;
	@%p79 bra 	$L__BB3_189;
	setp.lt.s64 	%p80, %rd361, %rd179;
	selp.f64 	%fd346, %fd345, %fd244, %p80;
	min.s64 	%rd362, %rd361, %rd179;
$L__BB3_189:
	ld.shared.f64 	%fd249, [_ZN6thrust24THRUST_300001_SM_1000_NS8cuda_cub4core6detail5shmemE+56];
	ld.shared.u64 	%rd182, [_ZN6thrust24THRUST_300001_SM_1000_NS8cuda_cub4core6detail5shmemE+64];
	abs.f64 	%fd250, %fd346;
	abs.f64 	%fd251, %fd249;
	setp.lt.f64 	%p81, %fd250, %fd251;
	mov.f64 	%fd347, %fd249;
	mov.u64 	%rd363, %rd182;
	@%p81 bra 	$L__BB3_192;
	setp.lt.f64 	%p82, %fd251, %fd250;
	mov.f64 	%fd347, %fd346;
	mov.u64 	%rd363, %rd362;
	@%p82 bra 	$L__BB3_192;
	setp.lt.s64 	%p83, %rd362, %rd182;
	selp.f64 	%fd347, %fd346, %fd249, %p83;
	min.s64 	%rd363, %rd362, %rd182;
$L__BB3_192:
	ld.shared.f64 	%fd254, [_ZN6thrust24THRUST_300001_SM_1000_NS8cuda_cub4core6detail5shmemE+72];
	ld.shared.u64 	%rd185, [_ZN6thrust24THRUST_300001_SM_1000_NS8cuda_cub4core6detail5shmemE+80];
	abs.f64 	%fd255, %fd347;
	abs.f64 	%fd256, %fd254;
	setp.lt.f64 	%p84, %fd255, %fd256;
	mov.f64 	%fd348, %fd254;
	mov.u64 	%rd364, %rd185;
	@%p84 bra 	$L__BB3_195;
	setp.lt.f64 	%p85, %fd256, %fd255;
	mov.f64 	%fd348, %fd347;
	mov.u64 	%rd364, %rd363;
	@%p85 bra 	$L__BB3_195;
	setp.lt.s64 	%p86, %rd363, %rd185;
	selp.f64 	%fd348, %fd347, %fd254, %p86;
	min.s64 	%rd364, %rd363, %rd185;
$L__BB3_195:
	ld.shared.f64 	%fd259, [_ZN6thrust24THRUST_300001_SM_1000_NS8cuda_cub4core6detail5shmemE+88];
	ld.shared.u64 	%rd188, [_ZN6thrust24THRUST_300001_SM_1000_NS8cuda_cub4core6detail5shmemE+96];
	abs.f64 	%fd260, %fd348;
	abs.f64 	%fd261, %fd259;
	setp.lt.f64 	%p87, %fd260, %fd261;
	mov.f64 	%fd349, %fd259;
	mov.u64 	%rd365, %rd188;
	@%p87 bra 	$L__BB3_198;
	setp.lt.f64 	%p88, %fd261, %fd260;
	mov.f64 	%fd349, %fd348;
	mov.u64 	%rd365, %rd364;
	@%p88 bra 	$L__BB3_198;
	setp.lt.s64 	%p89, %rd364, %rd188;
	selp.f64 	%fd349, %fd348, %fd259, %p89;
	min.s64 	%rd365, %rd364, %rd188;
$L__BB3_198:
	ld.shared.f64 	%fd264, [_ZN6thrust24THRUST_300001_SM_1000_NS8cuda_cub4core6detail5shmemE+104];
	ld.shared.u64 	%rd191, [_ZN6thrust24THRUST_300001_SM_1000_NS8cuda_cub4core6detail5shmemE+112];
	abs.f64 	%fd265, %fd349;
	abs.f64 	%fd266, %fd264;
	setp.lt.f64 	%p90, %fd265, %fd266;
	mov.f64 	%fd350, %fd264;
	mov.u64 	%rd366, %rd191;
	@%p90 bra 	$L__BB3_201;
	setp.lt.f64 	%p91, %fd266, %fd265;
	mov.f64 	%fd350, %fd349;
	mov.u64 	%rd366, %rd365;
	@%p91 bra 	$L__BB3_201;
	setp.lt.s64 	%p92, %rd365, %rd191;
	selp.f64 	%fd350, %fd349, %fd264, %p92;
	min.s64 	%rd366, %rd365, %rd191;
$L__BB3_201:
	ld.shared.f64 	%fd269, [_ZN6thrust24THRUST_300001_SM_1000_NS8cuda_cub4core6detail5shmemE+120];
	ld.shared.u64 	%rd194, [_ZN6thrust24THRUST_300001_SM_1000_NS8cuda_cub4core6detail5shmemE+128];
	abs.f64 	%fd270, %fd350;
	abs.f64 	%fd271, %fd269;
	setp.lt.f64 	%p93, %fd270, %fd271;
	mov.u64 	%rd367, %rd194;
	mov.f64 	%fd351, %fd269;
	@%p93 bra 	$L__BB3_204;
	setp.lt.f64 	%p94, %fd271, %fd270;
	mov.u64 	%rd367, %rd366;
	mov.f64 	%fd351, %fd350;
	@%p94 bra 	$L__BB3_204;
	setp.lt.s64 	%p95, %rd366, %rd194;
	selp.f64 	%fd351, %fd350, %fd269, %p95;
	min.s64 	%rd367, %rd366, %rd194;
$L__BB3_204:
	mov.u32 	%r387, %tid.x;
	setp.ne.s32 	%p212, %r387, 0;
	@%p212 bra 	$L__BB3_206;
	ld.param.u64 	%rd297, [_ZN6thrust24THRUST_300001_SM_1000_NS8cuda_cub4core6detail13_kernel_agentINS1_8__reduce11ReduceAgentINS0_12zip_iteratorIN4cuda3std3__45tupleIJNS0_10device_ptrIdEENS0_17counting_iteratorIlNS0_11use_defaultESF_SF_EEEEEEEPNSB_IJdlEEESJ_iNS1_9__extrema9arg_max_fIdl10comparatorEEEEJSI_SK_iSO_EEEvDpT0__param_1];
	cvta.to.global.u64 	%rd296, %rd297;
	st.global.f64 	[%rd296], %fd351;
	st.global.u64 	[%rd296+8], %rd367;
$L__BB3_206:
	ret;

}
	// .globl	_ZN6thrust24THRUST_300001_SM_1000_NS8cuda_cub4core6detail13_kernel_agentINS1_8__reduce11ReduceAgentINS0_12zip_iteratorIN4cuda3std3__45tupleIJNS0_10device_ptrIdEENS0_17counting_iteratorIlNS0_11use_defaultESF_SF_EEEEEEEPNSB_IJdlEEESJ_iNS1_9__extrema9arg_max_fIdl10comparatorEEEEJSI_SK_iN3cub18CUB_300001_SM_100013GridEvenShareIiEENSR_9GridQueueIjEESO_EEEvDpT0_
.visible .entry _ZN6thrust24THRUST_300001_SM_1000_NS8cuda_cub4core6detail13_kernel_agentINS1_8__reduce11ReduceAgentINS0_12zip_iteratorIN4cuda3std3__45tupleIJNS0_10device_ptrIdEENS0_17counting_iteratorIlNS0_11use_defaultESF_SF_EEEEEEEPNSB_IJdlEEESJ_iNS1_9__extrema9arg_max_fIdl10comparatorEEEEJSI_SK_iN3cub18CUB_300001_SM_100013GridEvenShareIiEENSR_9GridQueueIjEESO_EEEvDpT0_(
	.param .align 8 .b8 _ZN6thrust24THRUST_300001_SM_1000_NS8cuda_cub4core6detail13_kernel_agentINS1_8__reduce11ReduceAgentINS0_12zip_iteratorIN4cuda3std3__45tupleIJNS0_10device_ptrIdEENS0_17counting_iteratorIlNS0_11use_defaultESF_SF_EEEEEEEPNSB_IJdlEEESJ_iNS1_9__extrema9arg_max_fIdl10comparatorEEEEJSI_SK_iN3cub18CUB_300001_SM_100013GridEvenShareIiEENSR_9GridQueueIjEESO_EEEvDpT0__param_0[16],
	.param .u64 .ptr .align 1 _ZN6thrust24THRUST_300001_SM_1000_NS8cuda_cub4core6detail13_kernel_agentINS1_8__reduce11ReduceAgentINS0_12zip_iteratorIN4cuda3std3__45tupleIJNS0_10device_ptrIdEENS0_17counting_iteratorIlNS0_11use_defaultESF_SF_EEEEEEEPNSB_IJdlEEESJ_iNS1_9__extrema9arg_max_fIdl10comparatorEEEEJSI_SK_iN3cub18CUB_300001_SM_100013GridEvenShareIiEENSR_9GridQueueIjEESO_EEEvDpT0__param_1,
	.param .u32 _ZN6thrust24THRUST_300001_SM_1000_NS8cuda_cub4core6detail13_kernel_agentINS1_8__reduce11ReduceAgentINS0_12zip_iteratorIN4cuda3std3__45tupleIJNS0_10device_ptrIdEENS0_17counting_iteratorIlNS0_11use_defaultESF_SF_EEEEEEEPNSB_IJdlEEESJ_iNS1_9__extrema9arg_max_fIdl10comparatorEEEEJSI_SK_iN3cub18CUB_300001_SM_100013GridEvenShareIiEENSR_9GridQueueIjEESO_EEEvDpT0__param_2,
	.param .align 4 .b8 _ZN6thrust24THRUST_300001_SM_1000_NS8cuda_cub4core6detail13_kernel_agentINS1_8__reduce11ReduceAgentINS0_12zip_iteratorIN4cuda3std3__45tupleIJNS0_10device_ptrIdEENS0_17counting_iteratorIlNS0_11use_defaultESF_SF_EEEEEEEPNSB_IJdlEEESJ_iNS1_9__extrema9arg_max_fIdl10comparatorEEEEJSI_SK_iN3cub18CUB_300001_SM_100013GridEvenShareIiEENSR_9GridQueueIjEESO_EEEvDpT0__param_3[40],
	.param .align 8 .b8 _ZN6thrust24THRUST_300001_SM_1000_NS8cuda_cub4core6detail13_kernel_agentINS1_8__reduce11ReduceAgentINS0_12zip_iteratorIN4cuda3std3__45tupleIJNS0_10device_ptrIdEENS0_17counting_iteratorIlNS0_11use_defaultESF_SF_EEEEEEEPNSB_IJdlEEESJ_iNS1_9__extrema9arg_max_fIdl10comparatorEEEEJSI_SK_iN3cub18CUB_300001_SM_100013GridEvenShareIiEENSR_9GridQueueIjEESO_EEEvDpT0__param_4[8],
	.param .align 1 .b8 _ZN6thrust24THRUST_300001_SM_1000_NS8cuda_cub4core6detail13_kernel_agentINS1_8__reduce11ReduceAgentINS0_12zip_iteratorIN4cuda3std3__45tupleIJNS0_10device_ptrIdEENS0_17counting_iteratorIlNS0_11use_defaultESF_SF_EEEEEEEPNSB_IJdlEEESJ_iNS1_9__extrema9arg_max_fIdl10comparatorEEEEJSI_SK_iN3cub18CUB_300001_SM_100013GridEvenShareIiEENSR_9GridQueueIjEESO_EEEvDpT0__param_5[1]
)
.maxntid 256
{
	.reg .pred 	%p<215>;
	.reg .b32 	%r<437>;
	.reg .b64 	%rd<318>;
	.reg .b64 	%fd<352>;

	ld.param.u64 	%rd3, [_ZN6thrust24THRUST_300001_SM_1000_NS8cuda_cub4core6detail13_kernel_agentINS1_8__reduce11ReduceAgentINS0_12zip_iteratorIN4cuda3std3__45tupleIJNS0_10device_ptrIdEENS0_17counting_iteratorIlNS0_11use_defaultESF_SF_EEEEEEEPNSB_IJdlEEESJ_iNS1_9__extrema9arg_max_fIdl10comparatorEEEEJSI_SK_iN3cub18CUB_300001_SM_100013GridEvenShareIiEENSR_9GridQueueIjEESO_EEEvDpT0__param_0+8];
	ld.param.u64 	%rd181, [_ZN6thrust24THRUST_300001_SM_1000_NS8cuda_cub4core6detail13_kernel_agentINS1_8__reduce11ReduceAgentINS0_12zip_iteratorIN4cuda3std3__45tupleIJNS0_10device_ptrIdEENS0_17counting_iteratorIlNS0_11use_defaultESF_SF_EEEEEEEPNSB_IJdlEEESJ_iNS1_9__extrema9arg_max_fIdl10comparatorEEEEJSI_SK_iN3cub18CUB_300001_SM_100013GridEvenShareIiEENSR_9GridQueueIjEESO_EEEvDpT0__param_0];
	ld.param.u64 	%rd182, [_ZN6thrust24THRUST_300001_SM_1000_NS8cuda_cub4core6detail13_kernel_agentINS1_8__reduce11ReduceAgentINS0_12zip_iteratorIN4cuda3std3__45tupleIJNS0_10device_ptrIdEENS0_17counting_iteratorIlNS0_11use_defaultESF_SF_EEEEEEEPNSB_IJdlEEESJ_iNS1_9__extrema9arg_max_fIdl10comparatorEEEEJSI_SK_iN3cub18CUB_300001_SM_100013GridEvenShareIiEENSR_9GridQueueIjEESO_EEEvDpT0__param_4];
	ld.param.u32 	%r66, [_ZN6thrust24THRUST_300001_SM_1000_NS8cuda_cub4core6detail13_kernel_agentINS1_8__reduce11ReduceAgentINS0_12zip_iteratorIN4cuda3std3__45tupleIJNS0_10device_ptrIdEENS0_17counting_iteratorIlNS0_11use_defaultESF_SF_EEEEEEEPNSB_IJdlEEESJ_iNS1_9__extrema9arg_max_fIdl10comparatorEEEEJSI_SK_iN3cub18CUB_300001_SM_100013GridEvenShareIiEENSR_9GridQueueIjEESO_EEEvDpT0__param_2];
	cvta.to.global.u64 	%rd1, %rd182;
	cvta.to.global.u64 	%rd2, %rd181;
	mov.u32 	%r1, %ctaid.x;
	mul.lo.s32 	%r2, %r1, 1280;
	mov.u32 	%r67, %nctaid.x;
	mul.lo.s32 	%r3, %r67, 1280;
	add.s32 	%r68, %r2, 1280;
	setp.le.s32 	%p1, %r68, %r66;
	@%p1 bra 	$L__BB4_121;
	sub.s32 	%r4, %r66, %r2;
	mov.u32 	%r5, %tid.x;
	setp.ge.s32 	%p98, %r5, %r4;
	mov.f64 	%fd298, 0d0000000000000000;
	mov.b64 	%rd264, 0;
	mov.u32 	%r420, %r5;
	@%p98 bra 	$L__BB4_3;
	add.s32 	%r190, %r2, %r5;
	cvt.s64.s32 	%rd219, %r190;
	mul.wide.s32 	%rd220, %r190, 8;
	add.s64 	%rd221, %rd2, %rd220;
	add.s64 	%rd264, %rd3, %rd219;
	ld.global.f64 	%fd298, [%rd221];
	add.s32 	%r420, %r5, 256;
$L__BB4_3:
	setp.ge.s32 	%p99, %r420, %r4;
	@%p99 bra 	$L__BB4_25;
	not.b32 	%r191, %r420;
	add.s32 	%r192, %r66, %r191;
	sub.s32 	%r8, %r192, %r2;
	and.b32  	%r193, %r8, 768;
	setp.eq.s32 	%p100, %r193, 768;
	@%p100 bra 	$L__BB4_10;
	add.s32 	%r418, %r420, %r2;
	shr.u32 	%r194, %r8, 8;
	add.s32 	%r195, %r194, 1;
	and.b32  	%r196, %r195, 3;
	neg.s32 	%r417, %r196;
$L__BB4_6:
	.pragma "nounroll";
	mov.u64 	%rd6, %rd264;
	mov.f64 	%fd3, %fd298;
	cvt.s64.s32 	%rd223, %r418;
	add.s64 	%rd7, %rd3, %rd223;
	mul.wide.s32 	%rd224, %r418, 8;
	add.s64 	%rd225, %rd2, %rd224;
	ld.global.f64 	%fd4, [%rd225];
	abs.f64 	%fd5, %fd3;
	abs.f64 	%fd6, %fd4;
	setp.lt.f64 	%p101, %fd5, %fd6;
	mov.u64 	%rd264, %rd7;
	mov.f64 	%fd298, %fd4;
	@%p101 bra 	$L__BB4_9;
	setp.lt.f64 	%p102, %fd6, %fd5;
	mov.u64 	%rd264, %rd6;
	mov.f64 	%fd298, %fd3;
	@%p102 bra 	$L__BB4_9;
	setp.lt.s64 	%p103, %rd6, %rd7;
	min.s64 	%rd264, %rd6, %rd7;
	selp.f64 	%fd298, %fd3, %fd4, %p103;
$L__BB4_9:
	add.s32 	%r420, %r420, 256;
	add.s32 	%r418, %r418, 256;
	add.s32 	%r417, %r417, 1;
	setp.ne.s32 	%p104, %r417, 0;
	@%p104 bra 	$L__BB4_6;
$L__BB4_10:
	setp.lt.u32 	%p105, %r8, 768;
	@%p105 bra 	$L__BB4_25;
	add.s32 	%r421, %r420, %r2;
	add.s32 	%r424, %r421, 256;
	add.s32 	%r423, %r421, 512;
	add.s32 	%r422, %r421, 768;
	add.s64 	%rd12, %rd2, 4096;
$L__BB4_12:
	cvt.s64.s32 	%rd226, %r424;
	add.s64 	%rd14, %rd3, %rd226;
	cvt.s64.s32 	%rd227, %r423;
	add.s64 	%rd15, %rd3, %rd227;
	cvt.s64.s32 	%rd228, %r422;
	add.s64 	%rd16, %rd3, %rd228;
	cvt.s64.s32 	%rd229, %r421;
	mul.wide.s32 	%rd230, %r421, 8;
	add.s64 	%rd17, %rd12, %rd230;
	add.s64 	%rd18, %rd3, %rd229;
	ld.global.f64 	%fd12, [%rd17+-4096];
	abs.f64 	%fd13, %fd298;
	abs.f64 	%fd14, %fd12;
	setp.lt.f64 	%p106, %fd13, %fd14;
	mov.u64 	%rd261, %rd18;
	mov.f64 	%fd295, %fd12;
	@%p106 bra 	$L__BB4_15;
	setp.lt.f64 	%p107, %fd14, %fd13;
	mov.u64 	%rd261, %rd264;
	mov.f64 	%fd295, %fd298;
	@%p107 bra 	$L__BB4_15;
	setp.lt.s64 	%p108, %rd264, %rd18;
	min.s64 	%rd261, %rd264, %rd18;
	selp.f64 	%fd295, %fd298, %fd12, %p108;
$L__BB4_15:
	ld.global.f64 	%fd17, [%rd17+-2048];
	abs.f64 	%fd18, %fd295;
	abs.f64 	%fd19, %fd17;
	setp.lt.f64 	%p109, %fd18, %fd19;
	mov.u64 	%rd262, %rd14;
	mov.f64 	%fd296, %fd17;
	@%p109 bra 	$L__BB4_18;
	setp.lt.f64 	%p110, %fd19, %fd18;
	mov.u64 	%rd262, %rd261;
	mov.f64 	%fd296, %fd295;
	@%p110 bra 	$L__BB4_18;
	setp.lt.s64 	%p111, %rd261, %rd14;
	min.s64 	%rd262, %rd261, %rd14;
	selp.f64 	%fd296, %fd295, %fd17, %p111;
$L__BB4_18:
	ld.global.f64 	%fd22, [%rd17];
	abs.f64 	%fd23, %fd296;
	abs.f64 	%fd24, %fd22;
	setp.lt.f64 	%p112, %fd23, %fd24;
	mov.u64 	%rd263, %rd15;
	mov.f64 	%fd297, %fd22;
	@%p112 bra 	$L__BB4_21;
	setp.lt.f64 	%p113, %fd24, %fd23;
	mov.u64 	%rd263, %rd262;
	mov.f64 	%fd297, %fd296;
	@%p113 bra 	$L__BB4_21;
	setp.lt.s64 	%p114, %rd262, %rd15;
	min.s64 	%rd263, %rd262, %rd15;
	selp.f64 	%fd297, %fd296, %fd22, %p114;
$L__BB4_21:
	ld.global.f64 	%fd27, [%rd17+2048];
	abs.f64 	%fd28, %fd297;
	abs.f64 	%fd29, %fd27;
	setp.lt.f64 	%p115, %fd28, %fd29;
	mov.u64 	%rd264, %rd16;
	mov.f64 	%fd298, %fd27;
	@%p115 bra 	$L__BB4_24;
	setp.lt.f64 	%p116, %fd29, %fd28;
	mov.u64 	%rd264, %rd263;
	mov.f64 	%fd298, %fd297;
	@%p116 bra 	$L__BB4_24;
	setp.lt.s64 	%p117, %rd263, %rd16;
	min.s64 	%rd264, %rd263, %rd16;
	selp.f64 	%fd298, %fd297, %fd27, %p117;
$L__BB4_24:
	add.s32 	%r420, %r420, 1024;
	add.s32 	%r424, %r424, 1024;
	add.s32 	%r423, %r423, 1024;
	add.s32 	%r422, %r422, 1024;
	add.s32 	%r421, %r421, 1024;
	setp.lt.s32 	%p118, %r420, %r4;
	@%p118 bra 	$L__BB4_12;
$L__BB4_25:
	setp.lt.s32 	%p119, %r4, 256;
	@%p119 bra 	$L__BB4_70;
	// begin inline asm
	mov.u32 %r310, %laneid;
	// end inline asm
	mov.b64 	%rd241, %fd298;
	mov.b64 	{%r312, %r317}, %rd241;
	mov.b32 	%r328, 1;
	mov.b32 	%r329, 31;
	mov.b32 	%r330, -1;
	// begin inline asm
	shfl.sync.down.b32 %r311, %r312, %r328, %r329, %r330;
	// end inline asm
	// begin inline asm
	shfl.sync.down.b32 %r316, %r317, %r328, %r329, %r330;
	// end inline asm
	mov.b64 	%rd242, {%r311, %r316};
	mov.b64 	%fd33, %rd242;
	mov.b64 	{%r322, %r327}, %rd264;
	// begin inline asm
	shfl.sync.down.b32 %r321, %r322, %r328, %r329, %r330;
	// end inline asm
	// begin inline asm
	shfl.sync.down.b32 %r326, %r327, %r328, %r329, %r330;
	// end inline asm
	mov.b64 	%rd28, {%r321, %r326};
	setp.gt.s32 	%p171, %r310, 30;
	mov.u64 	%rd266, %rd264;
	mov.f64 	%fd300, %fd298;
	@%p171 bra 	$L__BB4_30;
	abs.f64 	%fd34, %fd298;
	abs.f64 	%fd35, %fd33;
	setp.lt.f64 	%p172, %fd34, %fd35;
	mov.u64 	%rd266, %rd28;
	mov.f64 	%fd300, %fd33;
	@%p172 bra 	$L__BB4_30;
	setp.lt.f64 	%p173, %fd35, %fd34;
	mov.u64 	%rd266, %rd264;
	mov.f64 	%fd300, %fd298;
	@%p173 bra 	$L__BB4_30;
	setp.lt.s64 	%p174, %rd264, %rd28;
	min.s64 	%rd266, %rd264, %rd28;
	selp.f64 	%fd300, %fd298, %fd33, %p174;
$L__BB4_30:
	mov.b64 	%rd243, %fd300;
	mov.b64 	{%r332, %r337}, %rd243;
	mov.b32 	%r348, 2;
	mov.b32 	%r349, 31;
	mov.b32 	%r350, -1;
	// begin inline asm
	shfl.sync.down.b32 %r331, %r332, %r348, %r349, %r350;
	// end inline asm
	// begin inline asm
	shfl.sync.down.b32 %r336, %r337, %r348, %r349, %r350;
	// end inline asm
	mov.b64 	%rd244, {%r331, %r336};
	mov.b64 	%fd38, %rd244;
	mov.b64 	{%r342, %r347}, %rd266;
	// begin inline asm
	shfl.sync.down.b32 %r341, %r342, %r348, %r349, %r350;
	// end inline asm
	// begin inline asm
	shfl.sync.down.b32 %r346, %r347, %r348, %r349, %r350;
	// end inline asm
	mov.b64 	%rd31, {%r341, %r346};
	setp.gt.s32 	%p175, %r310, 29;
	mov.u64 	%rd267, %rd266;
	mov.f64 	%fd301, %fd300;
	@%p175 bra 	$L__BB4_34;
	abs.f64 	%fd39, %fd300;
	abs.f64 	%fd40, %fd38;
	setp.lt.f64 	%p176, %fd39, %fd40;
	mov.u64 	%rd267, %rd31;
	mov.f64 	%fd301, %fd38;
	@%p176 bra 	$L__BB4_34;
	setp.lt.f64 	%p177, %fd40, %fd39;
	mov.u64 	%rd267, %rd266;
	mov.f64 	%fd301, %fd300;
	@%p177 bra 	$L__BB4_34;
	setp.lt.s64 	%p178, %rd266, %rd31;
	min.s64 	%rd267, %rd266, %rd31;
	selp.f64 	%fd301, %fd300, %fd38, %p178;
$L__BB4_34:
	mov.b64 	%rd245, %fd301;
	mov.b64 	{%r352, %r357}, %rd245;
	mov.b32 	%r368, 4;
	mov.b32 	%r369, 31;
	mov.b32 	%r370, -1;
	// begin inline asm
	shfl.sync.down.b32 %r351, %r352, %r368, %r369, %r370;
	// end inline asm
	// begin inline asm
	shfl.sync.down.b32 %r356, %r357, %r368, %r369, %r370;
	// end inline asm
	mov.b64 	%rd246, {%r351, %r356};
	mov.b64 	%fd43, %rd246;
	mov.b64 	{%r362, %r367}, %rd267;
	// begin inline asm
	shfl.sync.down.b32 %r361, %r362, %r368, %r369, %r370;
	// end inline asm
	// begin inline asm
	shfl.sync.down.b32 %r366, %r367, %r368, %r369, %r370;
	// end inline asm
	mov.b64 	%rd34, {%r361, %r366};
	setp.gt.s32 	%p179, %r310, 27;
	mov.u64 	%rd268, %rd267;
	mov.f64 	%fd302, %fd301;
	@%p179 bra 	$L__BB4_38;
	abs.f64 	%fd44, %fd301;
	abs.f64 	%fd45, %fd43;
	setp.lt.f64 	%p180, %fd44, %fd45;
	mov.u64 	%rd268, %rd34;
	mov.f64 	%fd302, %fd43;
	@%p180 bra 	$L__BB4_38;
	setp.lt.f64 	%p181, %fd45, %fd44;
	mov.u64 	%rd268, %rd267;
	mov.f64 	%fd302, %fd301;
	@%p181 bra 	$L__BB4_38;
	setp.lt.s64 	%p182, %rd267, %rd34;
	min.s64 	%rd268, %rd267, %rd34;
	selp.f64 	%fd302, %fd301, %fd43, %p182;
$L__BB4_38:
	mov.b64 	%rd247, %fd302;
	mov.b64 	{%r372, %r377}, %rd247;
	mov.b32 	%r388, 8;
	mov.b32 	%r389, 31;
	mov.b32 	%r390, -1;
	// begin inline asm
	shfl.sync.down.b32 %r371, %r372, %r388, %r389, %r390;
	// end inline asm
	// begin inline asm
	shfl.sync.down.b32 %r376, %r377, %r388, %r389, %r390;
	// end inline asm
	mov.b64 	%rd248, {%r371, %r376};
	mov.b64 	%fd48, %rd248;
	mov.b64 	{%r382, %r387}, %rd268;
	// begin inline asm
	shfl.sync.down.b32 %r381, %r382, %r388, %r389, %r390;
	// end inline asm
	// begin inline asm
	shfl.sync.down.b32 %r386, %r387, %r388, %r389, %r390;
	// end inline asm
	mov.b64 	%rd37, {%r381, %r386};
	setp.gt.s32 	%p183, %r310, 23;
	mov.u64 	%rd269, %rd268;
	mov.f64 	%fd303, %fd302;
	@%p183 bra 	$L__BB4_42;
	abs.f64 	%fd49, %fd302;
	abs.f64 	%fd50, %fd48;
	setp.lt.f64 	%p184, %fd49, %fd50;
	mov.u64 	%rd269, %rd37;
	mov.f64 	%fd303, %fd48;
	@%p184 bra 	$L__BB4_42;
	setp.lt.f64 	%p185, %fd50, %fd49;
	mov.u64 	%rd269, %rd268;
	mov.f64 	%fd303, %fd302;
	@%p185 bra 	$L__BB4_42;
	setp.lt.s64 	%p186, %rd268, %rd37;
	min.s64 	%rd269, %rd268, %rd37;
	selp.f64 	%fd303, %fd302, %fd48, %p186;
$L__BB4_42:
	mov.b64 	%rd249, %fd303;
	mov.b64 	{%r392, %r397}, %rd249;
	mov.b32 	%r408, 16;
	mov.b32 	%r409, 31;
	mov.b32 	%r410, -1;
	// begin inline asm
	shfl.sync.down.b32 %r391, %r392, %r408, %r409, %r410;
	// end inline asm
	// begin inline asm
	shfl.sync.down.b32 %r396, %r397, %r408, %r409, %r410;
	// end inline asm
	mov.b64 	%rd250, {%r391, %r396};
	mov.b64 	%fd53, %rd250;
	mov.b64 	{%r402, %r407}, %rd269;
	// begin inline asm
	shfl.sync.down.b32 %r401, %r402, %r408, %r409, %r410;
	// end inline asm
	// begin inline asm
	shfl.sync.down.b32 %r406, %r407, %r408, %r409, %r410;
	// end inline asm
	mov.b64 	%rd40, {%r401, %r406};
	setp.gt.s32 	%p187, %r310, 15;
	mov.u64 	%rd317, %rd269;
	mov.f64 	%fd351, %fd303;
	@%p187 bra 	$L__BB4_46;
	abs.f64 	%fd54, %fd303;
	abs.f64 	%fd55, %fd53;
	setp.lt.f64 	%p188, %fd54, %fd55;
	mov.u64 	%rd317, %rd40;
	mov.f64 	%fd351, %fd53;
	@%p188 bra 	$L__BB4_46;
	setp.lt.f64 	%p189, %fd55, %fd54;
	mov.u64 	%rd317, %rd269;
	mov.f64 	%fd351, %fd303;
	@%p189 bra 	$L__BB4_46;
	setp.lt.s64 	%p190, %rd269, %rd40;
	min.s64 	%rd317, %rd269, %rd40;
	selp.f64 	%fd351, %fd303, %fd53, %p190;
$L__BB4_46:
	setp.ne.s32 	%p191, %r310, 0;
	@%p191 bra 	$L__BB4_48;
	shr.u32 	%r411, %r5, 1;
	and.b32  	%r412, %r411, 496;
	mov.u32 	%r413, _ZN6thrust24THRUST_300001_SM_1000_NS8cuda_cub4core6detail5shmemE;
	add.s32 	%r414, %r413, %r412;
	st.shared.f64 	[%r414+8], %fd351;
	st.shared.u64 	[%r414+16], %rd317;
$L__BB4_48:
	bar.sync 	0;
	setp.ne.s32 	%p192, %r5, 0;
	@%p192 bra 	$L__BB4_208;
	ld.shared.f64 	%fd58, [_ZN6thrust24THRUST_300001_SM_1000_NS8cuda_cub4core6detail5shmemE+24];
	ld.shared.u64 	%rd43, [_ZN6thrust24THRUST_300001_SM_1000_NS8cuda_cub4core6detail5shmemE+32];
	abs.f64 	%fd59, %fd351;
	abs.f64 	%fd60, %fd58;
	setp.lt.f64 	%p193, %fd59, %fd60;
	mov.u64 	%rd271, %rd43;
	mov.f64 	%fd305, %fd58;
	@%p193 bra 	$L__BB4_52;
	setp.lt.f64 	%p194, %fd60, %fd59;
	mov.u64 	%rd271, %rd317;
	mov.f64 	%fd305, %fd351;
	@%p194 bra 	$L__BB4_52;
	setp.lt.s64 	%p195, %rd317, %rd43;
	min.s64 	%rd271, %rd317, %rd43;
	selp.f64 	%fd305, %fd351, %fd58, %p195;
$L__BB4_52:
	ld.shared.f64 	%fd63, [_ZN6thrust24THRUST_300001_SM_1000_NS8cuda_cub4core6detail5shmemE+40];
	ld.shared.u64 	%rd46, [_ZN6thrust24THRUST_300001_SM_1000_NS8cuda_cub4core6detail5shmemE+48];
	abs.f64 	%fd64, %fd305;
	abs.f64 	%fd65, %fd63;
	setp.lt.f64 	%p196, %fd64, %fd65;
	mov.u64 	%rd272, %rd46;
	mov.f64 	%fd306, %fd63;
	@%p196 bra 	$L__BB4_55;
	setp.lt.f64 	%p197, %fd65, %fd64;
	mov.u64 	%rd272, %rd271;
	mov.f64 	%fd306, %fd305;
	@%p197 bra 	$L__BB4_55;
	setp.lt.s64 	%p198, %rd271, %rd46;
	min.s64 	%rd272, %rd271, %rd46;
	selp.f64 	%fd306, %fd305, %fd63, %p198;
$L__BB4_55:
	ld.shared.f64 	%fd68, [_ZN6thrust24THRUST_300001_SM_1000_NS8cuda_cub4core6detail5shmemE+56];
	ld.shared.u64 	%rd49, [_ZN6thrust24THRUST_300001_SM_1000_NS8cuda_cub4core6detail5shmemE+64];
	abs.f64 	%fd69, %fd306;
	abs.f64 	%fd70, %fd68;
	setp.lt.f64 	%p199, %fd69, %fd70;
	mov.u64 	%rd273, %rd49;
	mov.f64 	%fd307, %fd68;
	@%p199 bra 	$L__BB4_58;
	setp.lt.f64 	%p200, %fd70, %fd69;
	mov.u64 	%rd273, %rd272;
	mov.f64 	%fd307, %fd306;
	@%p200 bra 	$L__BB4_58;
	setp.lt.s64 	%p201, %rd272, %rd49;
	min.s64 	%rd273, %rd272, %rd49;
	selp.f64 	%fd307, %fd306, %fd68, %p201;
$L__BB4_58:
	ld.shared.f64 	%fd73, [_ZN6thrust24THRUST_300001_SM_1000_NS8cuda_cub4core6detail5shmemE+72];
	ld.shared.u64 	%rd52, [_ZN6thrust24THRUST_300001_SM_1000_NS8cuda_cub4core6detail5shmemE+80];
	abs.f64 	%fd74, %fd307;
	abs.f64 	%fd75, %fd73;
	setp.lt.f64 	%p202, %fd74, %fd75;
	mov.u64 	%rd274, %rd52;
	mov.f64 	%fd308, %fd73;
	@%p202 bra 	$L__BB4_61;
	setp.lt.f64 	%p203, %fd75, %fd74;
	mov.u64 	%rd274, %rd273;
	mov.f64 	%fd308, %fd307;
	@%p203 bra 	$L__BB4_61;
	setp.lt.s64 	%p204, %rd273, %rd52;
	min.s64 	%rd274, %rd273, %rd52;
	selp.f64 	%fd308, %fd307, %fd73, %p204;
$L__BB4_61:
	ld.shared.f64 	%fd78, [_ZN6thrust24THRUST_300001_SM_1000_NS8cuda_cub4core6detail5shmemE+88];
	ld.shared.u64 	%rd55, [_ZN6thrust24THRUST_300001_SM_1000_NS8cuda_cub4core6detail5shmemE+96];
	abs.f64 	%fd79, %fd308;
	abs.f64 	%fd80, %fd78;
	setp.lt.f64 	%p205, %fd79, %fd80;
	mov.u64 	%rd275, %rd55;
	mov.f64 	%fd309, %fd78;
	@%p205 bra 	$L__BB4_64;
	setp.lt.f64 	%p206, %fd80, %fd79;
	mov.u64 	%rd275, %rd274;
	mov.f64 	%fd309, %fd308;
	@%p206 bra 	$L__BB4_64;
	setp.lt.s64 	%p207, %rd274, %rd55;
	min.s64 	%rd275, %rd274, %rd55;
	selp.f64 	%fd309, %fd308, %fd78, %p207;
$L__BB4_64:
	ld.shared.f64 	%fd83, [_ZN6thrust24THRUST_300001_SM_1000_NS8cuda_cub4core6detail5shmemE+104];
	ld.shared.u64 	%rd58, [_ZN6thrust24THRUST_300001_SM_1000_NS8cuda_cub4core6detail5shmemE+112];
	abs.f64 	%fd84, %fd309;
	abs.f64 	%fd85, %fd83;
	setp.lt.f64 	%p208, %fd84, %fd85;
	mov.u64 	%rd276, %rd58;
	mov.f64 	%fd310, %fd83;
	@%p208 bra 	$L__BB4_67;
	setp.lt.f64 	%p209, %fd85, %fd84;
	mov.u64 	%rd276, %rd275;
	mov.f64 	%fd310, %fd309;
	@%p209 bra 	$L__BB4_67;
	setp.lt.s64 	%p210, %rd275, %rd58;
	min.s64 	%rd276, %rd275, %rd58;
	selp.f64 	%fd310, %fd309, %fd83, %p210;
$L__BB4_67:
	ld.shared.f64 	%fd88, [_ZN6thrust24THRUST_300001_SM_1000_NS8cuda_cub4core6detail5shmemE+120];
	ld.shared.u64 	%rd61, [_ZN6thrust24THRUST_300001_SM_1000_NS8cuda_cub4core6detail5shmemE+128];
	abs.f64 	%fd89, %fd310;
	abs.f64 	%fd90, %fd88;
	setp.lt.f64 	%p211, %fd89, %fd90;
	mov.u64 	%rd317, %rd61;
	mov.f64 	%fd351, %fd88;
	@%p211 bra 	$L__BB4_208;
	setp.lt.f64 	%p212, %fd90, %fd89;
	mov.u64 	%rd317, %rd276;
	mov.f64 	%fd351, %fd310;
	@%p212 bra 	$L__BB4_208;
	setp.lt.s64 	%p213, %rd276, %rd61;
	min.s64 	%rd317, %rd276, %rd61;
	selp.f64 	%fd351, %fd310, %fd88, %p213;
	bra.uni 	$L__BB4_208;
$L__BB4_70:
	// begin inline asm
	mov.u32 %r197, %laneid;
	// end inline asm
	and.b32  	%r218, %r5, 992;
	add.s32 	%r219, %r218, 32;
	setp.gt.s32 	%p120, %r219, %r4;
	not.b32 	%r220, %r218;
	add.s32 	%r221, %r4, %r220;
	selp.b32 	%r216, %r221, 31, %p120;
	mov.b64 	%rd231, %fd298;
	mov.b64 	{%r199, %r204}, %rd231;
	mov.b32 	%r215, 1;
	mov.b32 	%r217, -1;
	// begin inline asm
	shfl.sync.down.b32 %r198, %r199, %r215, %r216, %r217;
	// end inline asm
	// begin inline asm
	shfl.sync.down.b32 %r203, %r204, %r215, %r216, %r217;
	// end inline asm
	mov.b64 	%rd232, {%r198, %r203};
	mov.b64 	%fd92, %rd232;
	mov.b64 	{%r209, %r214}, %rd264;
	// begin inline asm
	shfl.sync.down.b32 %r208, %r209, %r215, %r216, %r217;
	// end inline asm
	// begin inline asm
	shfl.sync.down.b32 %r213, %r214, %r215, %r216, %r217;
	// end inline asm
	mov.b64 	%rd63, {%r208, %r213};
	setp.ge.s32 	%p121, %r197, %r216;
	mov.u64 	%rd277, %rd264;
	mov.f64 	%fd311, %fd298;
	@%p121 bra 	$L__BB4_74;
	abs.f64 	%fd93, %fd298;
	abs.f64 	%fd94, %fd92;
	setp.lt.f64 	%p122, %fd93, %fd94;
	mov.u64 	%rd277, %rd63;
	mov.f64 	%fd311, %fd92;
	@%p122 bra 	$L__BB4_74;
	setp.lt.f64 	%p123, %fd94, %fd93;
	mov.u64 	%rd277, %rd264;
	mov.f64 	%fd311, %fd298;
	@%p123 bra 	$L__BB4_74;
	setp.lt.s64 	%p124, %rd264, %rd63;
	min.s64 	%rd277, %rd264, %rd63;
	selp.f64 	%fd311, %fd298, %fd92, %p124;
$L__BB4_74:
	mov.b64 	%rd233, %fd311;
	mov.b64 	{%r223, %r228}, %rd233;
	mov.b32 	%r239, 2;
	mov.b32 	%r241, -1;
	// begin inline asm
	shfl.sync.down.b32 %r222, %r223, %r239, %r216, %r241;
	// end inline asm
	// begin inline asm
	shfl.sync.down.b32 %r227, %r228, %r239, %r216, %r241;
	// end inline asm
	mov.b64 	%rd234, {%r222, %r227};
	mov.b64 	%fd97, %rd234;
	mov.b64 	{%r233, %r238}, %rd277;
	// begin inline asm
	shfl.sync.down.b32 %r232, %r233, %r239, %r216, %r241;
	// end inline asm
	// begin inline asm
	shfl.sync.down.b32 %r237, %r238, %r239, %r216, %r241;
	// end inline asm
	mov.b64 	%rd66, {%r232, %r237};
	add.s32 	%r242, %r197, 2;
	setp.gt.s32 	%p125, %r242, %r216;
	mov.u64 	%rd278, %rd277;
	mov.f64 	%fd312, %fd311;
	@%p125 bra 	$L__BB4_78;
	abs.f64 	%fd98, %fd311;
	abs.f64 	%fd99, %fd97;
	setp.lt.f64 	%p126, %fd98, %fd99;
	mov.u64 	%rd278, %rd66;
	mov.f64 	%fd312, %fd97;
	@%p126 bra 	$L__BB4_78;
	setp.lt.f64 	%p127, %fd99, %fd98;
	mov.u64 	%rd278, %rd277;
	mov.f64 	%fd312, %fd311;
	@%p127 bra 	$L__BB4_78;
	setp.lt.s64 	%p128, %rd277, %rd66;
	min.s64 	%rd278, %rd277, %rd66;
	selp.f64 	%fd312, %fd311, %fd97, %p128;
$L__BB4_78:
	mov.b64 	%rd235, %fd312;
	mov.b64 	{%r244, %r249}, %rd235;
	mov.b32 	%r260, 4;
	mov.b32 	%r262, -1;
	// begin inline asm
	shfl.sync.down.b32 %r243, %r244, %r260, %r216, %r262;
	// end inline asm
	// begin inline asm
	shfl.sync.down.b32 %r248, %r249, %r260, %r216, %r262;
	// end inline asm
	mov.b64 	%rd236, {%r243, %r248};
	mov.b64 	%fd102, %rd236;
	mov.b64 	{%r254, %r259}, %rd278;
	// begin inline asm
	shfl.sync.down.b32 %r253, %r254, %r260, %r216, %r262;
	// end inline asm
	// begin inline asm
	shfl.sync.down.b32 %r258, %r259, %r260, %r216, %r262;
	// end inline asm
	mov.b64 	%rd69, {%r253, %r258};
	add.s32 	%r263, %r197, 4;
	setp.gt.s32 	%p129, %r263, %r216;
	mov.u64 	%rd279, %rd278;
	mov.f64 	%fd313, %fd312;
	@%p129 bra 	$L__BB4_82;
	abs.f64 	%fd103, %fd312;
	abs.f64 	%fd104, %fd102;
	setp.lt.f64 	%p130, %fd103, %fd104;
	mov.u64 	%rd279, %rd69;
	mov.f64 	%fd313, %fd102;
	@%p130 bra 	$L__BB4_82;
	setp.lt.f64 	%p131, %fd104, %fd103;
	mov.u64 	%rd279, %rd278;
	mov.f64 	%fd313, %fd312;
	@%p131 bra 	$L__BB4_82;
	setp.lt.s64 	%p132, %rd278, %rd69;
	min.s64 	%rd279, %rd278, %rd69;
	selp.f64 	%fd313, %fd312, %fd102, %p132;
$L__BB4_82:
	mov.b64 	%rd237, %fd313;
	mov.b64 	{%r265, %r270}, %rd237;
	mov.b32 	%r281, 8;
	mov.b32 	%r283, -1;
	// begin inline asm
	shfl.sync.down.b32 %r264, %r265, %r281, %r216, %r283;
	// end inline asm
	// begin inline asm
	shfl.sync.down.b32 %r269, %r270, %r281, %r216, %r283;
	// end inline asm
	mov.b64 	%rd238, {%r264, %r269};
	mov.b64 	%fd107, %rd238;
	mov.b64 	{%r275, %r280}, %rd279;
	// begin inline asm
	shfl.sync.down.b32 %r274, %r275, %r281, %r216, %r283;
	// end inline asm
	// begin inline asm
	shfl.sync.down.b32 %r279, %r280, %r281, %r216, %r283;
	// end inline asm
	mov.b64 	%rd72, {%r274, %r279};
	add.s32 	%r284, %r197, 8;
	setp.gt.s32 	%p133, %r284, %r216;
	mov.u64 	%rd280, %rd279;
	mov.f64 	%fd314, %fd313;
	@%p133 bra 	$L__BB4_86;
	abs.f64 	%fd108, %fd313;
	abs.f64 	%fd109, %fd107;
	setp.lt.f64 	%p134, %fd108, %fd109;
	mov.u64 	%rd280, %rd72;
	mov.f64 	%fd314, %fd107;
	@%p134 bra 	$L__BB4_86;
	setp.lt.f64 	%p135, %fd109, %fd108;
	mov.u64 	%rd280, %rd279;
	mov.f64 	%fd314, %fd313;
	@%p135 bra 	$L__BB4_86;
	setp.lt.s64 	%p136, %rd279, %rd72;
	min.s64 	%rd280, %rd279, %rd72;
	selp.f64 	%fd314, %fd313, %fd107, %p136;
$L__BB4_86:
	mov.b64 	%rd239, %fd314;
	mov.b64 	{%r286, %r291}, %rd239;
	mov.b32 	%r302, 16;
	mov.b32 	%r304, -1;
	// begin inline asm
	shfl.sync.down.b32 %r285, %r286, %r302, %r216, %r304;
	// end inline asm
	// begin inline asm
	shfl.sync.down.b32 %r290, %r291, %r302, %r216, %r304;
	// end inline asm
	mov.b64 	%rd240, {%r285, %r290};
	mov.b64 	%fd112, %rd240;
	mov.b64 	{%r296, %r301}, %rd280;
	// begin inline asm
	shfl.sync.down.b32 %r295, %r296, %r302, %r216, %r304;
	// end inline asm
	// begin inline asm
	shfl.sync.down.b32 %r300, %r301, %r302, %r216, %r304;
	// end inline asm
	mov.b64 	%rd75, {%r295, %r300};
	add.s32 	%r305, %r197, 16;
	setp.gt.s32 	%p137, %r305, %r216;
	mov.u64 	%rd317, %rd280;
	mov.f64 	%fd351, %fd314;
	@%p137 bra 	$L__BB4_90;
	abs.f64 	%fd113, %fd314;
	abs.f64 	%fd114, %fd112;
	setp.lt.f64 	%p138, %fd113, %fd114;
	mov.u64 	%rd317, %rd75;
	mov.f64 	%fd351, %fd112;
	@%p138 bra 	$L__BB4_90;
	setp.lt.f64 	%p139, %fd114, %fd113;
	mov.u64 	%rd317, %rd280;
	mov.f64 	%fd351, %fd314;
	@%p139 bra 	$L__BB4_90;
	setp.lt.s64 	%p140, %rd280, %rd75;
	min.s64 	%rd317, %rd280, %rd75;
	selp.f64 	%fd351, %fd314, %fd112, %p140;
$L__BB4_90:
	setp.ne.s32 	%p141, %r197, 0;
	@%p141 bra 	$L__BB4_92;
	shr.u32 	%r306, %r5, 1;
	and.b32  	%r307, %r306, 496;
	mov.u32 	%r308, _ZN6thrust24THRUST_300001_SM_1000_NS8cuda_cub4core6detail5shmemE;
	add.s32 	%r309, %r308, %r307;
	st.shared.f64 	[%r309+8], %fd351;
	st.shared.u64 	[%r309+16], %rd317;
$L__BB4_92:
	bar.sync 	0;
	setp.ne.s32 	%p142, %r5, 0;
	@%p142 bra 	$L__BB4_208;
	setp.lt.s32 	%p143, %r4, 33;
	mov.f64 	%fd316, %fd351;
	mov.u64 	%rd282, %rd317;
	@%p143 bra 	$L__BB4_97;
	ld.shared.f64 	%fd117, [_ZN6thrust24THRUST_300001_SM_1000_NS8cuda_cub4core6detail5shmemE+24];
	ld.shared.u64 	%rd78, [_ZN6thrust24THRUST_300001_SM_1000_NS8cuda_cub4core6detail5shmemE+32];
	abs.f64 	%fd118, %fd351;
	abs.f64 	%fd119, %fd117;
	setp.lt.f64 	%p144, %fd118, %fd119;
	mov.f64 	%fd316, %fd117;
	mov.u64 	%rd282, %rd78;
	@%p144 bra 	$L__BB4_97;
	setp.lt.f64 	%p145, %fd119, %fd118;
	mov.f64 	%fd316, %fd351;
	mov.u64 	%rd282, %rd317;
	@%p145 bra 	$L__BB4_97;
	setp.lt.s64 	%p146, %rd317, %rd78;
	min.s64 	%rd282, %rd317, %rd78;
	selp.f64 	%fd316, %fd351, %fd117, %p146;
$L__BB4_97:
	setp.lt.s32 	%p147, %r4, 65;
	mov.f64 	%fd317, %fd316;
	mov.u64 	%rd283, %rd282;
	@%p147 bra 	$L__BB4_101;
	ld.shared.f64 	%fd122, [_ZN6thrust24THRUST_300001_SM_1000_NS8cuda_cub4core6detail5shmemE+40];
	ld.shared.u64 	%rd81, [_ZN6thrust24THRUST_300001_SM_1000_NS8cuda_cub4core6detail5shmemE+48];
	abs.f64 	%fd123, %fd316;
	abs.f64 	%fd124, %fd122;
	setp.lt.f64 	%p148, %fd123, %fd124;
	mov.f64 	%fd317, %fd122;
	mov.u64 	%rd283, %rd81;
	@%p148 bra 	$L__BB4_101;
	setp.lt.f64 	%p149, %fd124, %fd123;
	mov.f64 	%fd317, %fd316;
	mov.u64 	%rd283, %rd282;
	@%p149 bra 	$L__BB4_101;
	setp.lt.s64 	%p150, %rd282, %rd81;
	selp.f64 	%fd317, %fd316, %fd122, %p150;
	min.s64 	%rd283, %rd282, %rd81;
$L__BB4_101:
	setp.lt.s32 	%p151, %r4, 97;
	mov.f64 	%fd318, %fd317;
	mov.u64 	%rd284, %rd283;
	@%p151 bra 	$L__BB4_105;
	ld.shared.f64 	%fd127, [_ZN6thrust24THRUST_300001_SM_1000_NS8cuda_cub4core6detail5shmemE+56];
	ld.shared.u64 	%rd84, [_ZN6thrust24THRUST_300001_SM_1000_NS8cuda_cub4core6detail5shmemE+64];
	abs.f64 	%fd128, %fd317;
	abs.f64 	%fd129, %fd127;
	setp.lt.f64 	%p152, %fd128, %fd129;
	mov.f64 	%fd318, %fd127;
	mov.u64 	%rd284, %rd84;
	@%p152 bra 	$L__BB4_105;
	setp.lt.f64 	%p153, %fd129, %fd128;
	mov.f64 	%fd318, %fd317;
	mov.u64 	%rd284, %rd283;
	@%p153 bra 	$L__BB4_105;
	setp.lt.s64 	%p154, %rd283, %rd84;
	selp.f64 	%fd318, %fd317, %fd127, %p154;
	min.s64 	%rd284, %rd283, %rd84;
$L__BB4_105:
	setp.lt.s32 	%p155, %r4, 129;
	mov.f64 	%fd319, %fd318;
	mov.u64 	%rd285, %rd284;
	@%p155 bra 	$L__BB4_109;
	ld.shared.f64 	%fd132, [_ZN6thrust24THRUST_300001_SM_1000_NS8cuda_cub4core6detail5shmemE+72];
	ld.shared.u64 	%rd87, [_ZN6thrust24THRUST_300001_SM_1000_NS8cuda_cub4core6detail5shmemE+80];
	abs.f64 	%fd133, %fd318;
	abs.f64 	%fd134, %fd132;
	setp.lt.f64 	%p156, %fd133, %fd134;
	mov.f64 	%fd319, %fd132;
	mov.u64 	%rd285, %rd87;
	@%p156 bra 	$L__BB4_109;
	setp.lt.f64 	%p157, %fd134, %fd133;
	mov.f64 	%fd319, %fd318;
	mov.u64 	%rd285, %rd284;
	@%p157 bra 	$L__BB4_109;
	setp.lt.s64 	%p158, %rd284, %rd87;
	selp.f64 	%fd319, %fd318, %fd132, %p158;
	min.s64 	%rd285, %rd284, %rd87;
$L__BB4_109:
	setp.lt.s32 	%p159, %r4, 161;
	mov.f64 	%fd320, %fd319;
	mov.u64 	%rd286, %rd285;
	@%p159 bra 	$L__BB4_113;
	ld.shared.f64 	%fd137, [_ZN6thrust24THRUST_300001_SM_1000_NS8cuda_cub4core6detail5shmemE+88];
	ld.shared.u64 	%rd90, [_ZN6thrust24THRUST_300001_SM_1000_NS8cuda_cub4core6detail5shmemE+96];
	abs.f64 	%fd138, %fd319;
	abs.f64 	%fd139, %fd137;
	setp.lt.f64 	%p160, %fd138, %fd139;
	mov.f64 	%fd320, %fd137;
	mov.u64 	%rd286, %rd90;
	@%p160 bra 	$L__BB4_113;
	setp.lt.f64 	%p161, %fd139, %fd138;
	mov.f64 	%fd320, %fd319;
	mov.u64 	%rd286, %rd285;
	@%p161 bra 	$L__BB4_113;
	setp.lt.s64 	%p162, %rd285, %rd90;
	selp.f64 	%fd320, %fd319, %fd137, %p162;
	min.s64 	%rd286, %rd285, %rd90;
$L__BB4_113:
	setp.lt.s32 	%p163, %r4, 193;
	mov.f64 	%fd321, %fd320;
	mov.u64 	%rd287, %rd286;
	@%p163 bra 	$L__BB4_117;
	ld.shared.f64 	%fd142, [_ZN6thrust24THRUST_300001_SM_1000_NS8cuda_cub4core6detail5shmemE+104];
	ld.shared.u64 	%rd93, [_ZN6thrust24THRUST_300001_SM_1000_NS8cuda_cub4core6detail5shmemE+112];
	abs.f64 	%fd143, %fd320;
	abs.f64 	%fd144, %fd142;
	setp.lt.f64 	%p164, %fd143, %fd144;
	mov.f64 	%fd321, %fd142;
	mov.u64 	%rd287, %rd93;
	@%p164 bra 	$L__BB4_117;
	setp.lt.f64 	%p165, %fd144, %fd143;
	mov.f64 	%fd321, %fd320;
	mov.u64 	%rd287, %rd286;
	@%p165 bra 	$L__BB4_117;
	setp.lt.s64 	%p166, %rd286, %rd93;
	selp.f64 	%fd321, %fd320, %fd142, %p166;
	min.s64 	%rd287, %rd286, %rd93;
$L__BB4_117:
	setp.lt.s32 	%p167, %r4, 225;
	mov.u64 	%rd317, %rd287;
	mov.f64 	%fd351, %fd321;
	@%p167 bra 	$L__BB4_208;
	ld.shared.f64 	%fd147, [_ZN6thrust24THRUST_300001_SM_1000_NS8cuda_cub4core6detail5shmemE+120];
	ld.shared.u64 	%rd96, [_ZN6thrust24THRUST_300001_SM_1000_NS8cuda_cub4core6detail5shmemE+128];
	abs.f64 	%fd148, %fd321;
	abs.f64 	%fd149, %fd147;
	setp.lt.f64 	%p168, %fd148, %fd149;
	mov.u64 	%rd317, %rd96;
	mov.f64 	%fd351, %fd147;
	@%p168 bra 	$L__BB4_208;
	setp.lt.f64 	%p169, %fd149, %fd148;
	mov.u64 	%rd317, %rd287;
	mov.f64 	%fd351, %fd321;
	@%p169 bra 	$L__BB4_208;
	setp.lt.s64 	%p170, %rd287, %rd96;
	selp.f64 	%fd351, %fd321, %fd147, %p170;
	min.s64 	%rd317, %rd287, %rd96;
	bra.uni 	$L__BB4_208;
$L__BB4_121:
	mov.u32 	%r35, %tid.x;
	cvt.s64.s32 	%rd183, %r2;
	add.s64 	%rd98, %rd3, %rd183;
	cvt.u64.u32 	%rd99, %r35;
	add.s64 	%rd184, %rd99, %rd183;
	shl.b64 	%rd185, %rd184, 3;
	add.s64 	%rd186, %rd2, %rd185;
	ld.global.f64 	%fd274, [%rd186];
	add.s32 	%r69, %r35, 256;
	cvt.u64.u32 	%rd187, %r69;
	ld.global.f64 	%fd275, [%rd186+2048];
	add.s32 	%r70, %r35, 512;
	cvt.u64.u32 	%rd188, %r70;
	ld.global.f64 	%fd276, [%rd186+4096];
	add.s32 	%r71, %r35, 768;
	cvt.u64.u32 	%rd189, %r71;
	ld.global.f64 	%fd277, [%rd186+6144];
	or.b32  	%r72, %r35, 1024;
	cvt.u64.u32 	%rd100, %r72;
	add.s64 	%rd305, %rd98, %rd100;
	ld.global.f64 	%fd339, [%rd186+8192];
	abs.f64 	%fd278, %fd274;
	abs.f64 	%fd279, %fd275;
	setp.geu.f64 	%p2, %fd278, %fd279;
	selp.f64 	%fd280, %fd274, %fd275, %p2;
	selp.b64 	%rd190, %rd99, %rd187, %p2;
	abs.f64 	%fd281, %fd280;
	abs.f64 	%fd282, %fd276;
	setp.geu.f64 	%p3, %fd281, %fd282;
	selp.f64 	%fd283, %fd280, %fd276, %p3;
	selp.b64 	%rd191, %rd190, %rd188, %p3;
	abs.f64 	%fd284, %fd283;
	abs.f64 	%fd285, %fd277;
	setp.geu.f64 	%p4, %fd284, %fd285;
	selp.f64 	%fd152, %fd283, %fd277, %p4;
	selp.b64 	%rd102, %rd191, %rd189, %p4;
	abs.f64 	%fd153, %fd152;
	abs.f64 	%fd154, %fd339;
	setp.lt.f64 	%p5, %fd153, %fd154;
	@%p5 bra 	$L__BB4_123;
	setp.lt.f64 	%p6, %fd154, %fd153;
	setp.lt.u64 	%p7, %rd102, %rd100;
	or.pred  	%p8, %p6, %p7;
	selp.f64 	%fd339, %fd152, %fd339, %p8;
	add.s64 	%rd194, %rd98, %rd102;
	selp.b64 	%rd305, %rd194, %rd305, %p8;
$L__BB4_123:
	setp.le.s32 	%p9, %r66, %r3;
	@%p9 bra 	$L__BB4_164;
	setp.ne.s32 	%p10, %r35, 0;
	@%p10 bra 	$L__BB4_126;
	atom.global.add.u32 	%r73, [%rd1+4], 1280;
	add.s32 	%r74, %r73, %r3;
	st.shared.u32 	[_ZN6thrust24THRUST_300001_SM_1000_NS8cuda_cub4core6detail5shmemE+152], %r74;
$L__BB4_126:
	bar.sync 	0;
	ld.shared.u32 	%r427, [_ZN6thrust24THRUST_300001_SM_1000_NS8cuda_cub4core6detail5shmemE+152];
	add.s32 	%r75, %r427, 1280;
	setp.gt.s32 	%p11, %r75, %r66;
	@%p11 bra 	$L__BB4_141;
	mov.f64 	%fd323, %fd339;
	mov.u64 	%rd289, %rd305;
$L__BB4_128:
	cvt.s64.s32 	%rd195, %r427;
	add.s64 	%rd196, %rd99, %rd195;
	shl.b64 	%rd197, %rd196, 3;
	add.s64 	%rd198, %rd2, %rd197;
	add.s64 	%rd290, %rd196, %rd3;
	ld.global.f64 	%fd324, [%rd198];
	add.s64 	%rd291, %rd290, 256;
	ld.global.f64 	%fd325, [%rd198+2048];
	add.s64 	%rd292, %rd290, 512;
	ld.global.f64 	%fd326, [%rd198+4096];
	add.s64 	%rd293, %rd290, 768;
	ld.global.f64 	%fd327, [%rd198+6144];
	add.s64 	%rd305, %rd290, 1024;
	ld.global.f64 	%fd339, [%rd198+8192];
	abs.f64 	%fd163, %fd323;
	abs.f64 	%fd164, %fd324;
	setp.lt.f64 	%p12, %fd163, %fd164;
	@%p12 bra 	$L__BB4_130;
	setp.lt.f64 	%p13, %fd164, %fd163;
	setp.lt.s64 	%p14, %rd289, %rd290;
	or.pred  	%p15, %p13, %p14;
	selp.f64 	%fd324, %fd323, %fd324, %p15;
	selp.b64 	%rd290, %rd289, %rd290, %p15;
$L__BB4_130:
	abs.f64 	%fd167, %fd324;
	abs.f64 	%fd168, %fd325;
	setp.lt.f64 	%p16, %fd167, %fd168;
	@%p16 bra 	$L__BB4_132;
	setp.lt.f64 	%p17, %fd168, %fd167;
	setp.lt.s64 	%p18, %rd290, %rd291;
	or.pred  	%p19, %p17, %p18;
	selp.f64 	%fd325, %fd324, %fd325, %p19;
	selp.b64 	%rd291, %rd290, %rd291, %p19;
$L__BB4_132:
	abs.f64 	%fd171, %fd325;
	abs.f64 	%fd172, %fd326;
	setp.lt.f64 	%p20, %fd171, %fd172;
	@%p20 bra 	$L__BB4_134;
	setp.lt.f64 	%p21, %fd172, %fd171;
	setp.lt.s64 	%p22, %rd291, %rd292;
	or.pred  	%p23, %p21, %p22;
	selp.f64 	%fd326, %fd325, %fd326, %p23;
	selp.b64 	%rd292, %rd291, %rd292, %p23;
$L__BB4_134:
	abs.f64 	%fd175, %fd326;
	abs.f64 	%fd176, %fd327;
	setp.lt.f64 	%p24, %fd175, %fd176;
	@%p24 bra 	$L__BB4_136;
	setp.lt.f64 	%p25, %fd176, %fd175;
	setp.lt.s64 	%p26, %rd292, %rd293;
	or.pred  	%p27, %p25, %p26;
	selp.f64 	%fd327, %fd326, %fd327, %p27;
	selp.b64 	%rd293, %rd292, %rd293, %p27;
$L__BB4_136:
	abs.f64 	%fd179, %fd327;
	abs.f64 	%fd180, %fd339;
	setp.lt.f64 	%p28, %fd179, %fd180;
	@%p28 bra 	$L__BB4_138;
	setp.lt.f64 	%p29, %fd180, %fd179;
	setp.lt.s64 	%p30, %rd293, %rd305;
	or.pred  	%p31, %p29, %p30;
	selp.f64 	%fd339, %fd327, %fd339, %p31;
	selp.b64 	%rd305, %rd293, %rd305, %p31;
$L__BB4_138:
	setp.ne.s32 	%p32, %r35, 0;
	bar.sync 	0;
	@%p32 bra 	$L__BB4_140;
	atom.global.add.u32 	%r76, [%rd1+4], 1280;
	add.s32 	%r77, %r76, %r3;
	st.shared.u32 	[_ZN6thrust24THRUST_300001_SM_1000_NS8cuda_cub4core6detail5shmemE+152], %r77;
$L__BB4_140:
	bar.sync 	0;
	ld.shared.u32 	%r427, [_ZN6thrust24THRUST_300001_SM_1000_NS8cuda_cub4core6detail5shmemE+152];
	add.s32 	%r78, %r427, 1280;
	setp.le.s32 	%p33, %r78, %r66;
	mov.f64 	%fd323, %fd339;
	mov.u64 	%rd289, %rd305;
	@%p33 bra 	$L__BB4_128;
$L__BB4_141:
	setp.le.s32 	%p34, %r66, %r427;
	@%p34 bra 	$L__BB4_164;
	sub.s32 	%r40, %r66, %r427;
	setp.ge.s32 	%p35, %r35, %r40;
	@%p35 bra 	$L__BB4_164;
	not.b32 	%r79, %r35;
	add.s32 	%r80, %r66, %r79;
	sub.s32 	%r41, %r80, %r427;
	and.b32  	%r81, %r41, 768;
	setp.eq.s32 	%p36, %r81, 768;
	mov.u32 	%r431, %r35;
	@%p36 bra 	$L__BB4_149;
	add.s32 	%r429, %r35, %r427;
	shr.u32 	%r82, %r41, 8;
	add.s32 	%r83, %r82, 1;
	and.b32  	%r84, %r83, 3;
	neg.s32 	%r428, %r84;
	mov.u32 	%r431, %r35;
$L__BB4_145:
	.pragma "nounroll";
	mov.u64 	%rd122, %rd305;
	mov.f64 	%fd184, %fd339;
	cvt.s64.s32 	%rd200, %r429;
	add.s64 	%rd123, %rd3, %rd200;
	mul.wide.s32 	%rd201, %r429, 8;
	add.s64 	%rd202, %rd2, %rd201;
	ld.global.f64 	%fd185, [%rd202];
	abs.f64 	%fd186, %fd184;
	abs.f64 	%fd187, %fd185;
	setp.lt.f64 	%p37, %fd186, %fd187;
	mov.f64 	%fd339, %fd185;
	mov.u64 	%rd305, %rd123;
	@%p37 bra 	$L__BB4_148;
	setp.lt.f64 	%p38, %fd187, %fd186;
	mov.f64 	%fd339, %fd184;
	mov.u64 	%rd305, %rd122;
	@%p38 bra 	$L__BB4_148;
	setp.lt.s64 	%p39, %rd122, %rd123;
	selp.f64 	%fd339, %fd184, %fd185, %p39;
	min.s64 	%rd305, %rd122, %rd123;
$L__BB4_148:
	add.s32 	%r431, %r431, 256;
	add.s32 	%r429, %r429, 256;
	add.s32 	%r428, %r428, 1;
	setp.ne.s32 	%p40, %r428, 0;
	@%p40 bra 	$L__BB4_145;
$L__BB4_149:
	setp.lt.u32 	%p41, %r41, 768;
	@%p41 bra 	$L__BB4_164;
	add.s32 	%r432, %r431, %r427;
	add.s32 	%r435, %r432, 256;
	add.s32 	%r434, %r432, 512;
	add.s32 	%r433, %r432, 768;
	add.s64 	%rd128, %rd2, 4096;
$L__BB4_151:
	cvt.s64.s32 	%rd203, %r435;
	add.s64 	%rd130, %rd3, %rd203;
	cvt.s64.s32 	%rd204, %r434;
	add.s64 	%rd131, %rd3, %rd204;
	cvt.s64.s32 	%rd205, %r433;
	add.s64 	%rd132, %rd3, %rd205;
	cvt.s64.s32 	%rd206, %r432;
	mul.wide.s32 	%rd207, %r432, 8;
	add.s64 	%rd133, %rd128, %rd207;
	add.s64 	%rd134, %rd3, %rd206;
	ld.global.f64 	%fd193, [%rd133+-4096];
	abs.f64 	%fd194, %fd339;
	abs.f64 	%fd195, %fd193;
	setp.lt.f64 	%p42, %fd194, %fd195;
	mov.f64 	%fd335, %fd193;
	mov.u64 	%rd301, %rd134;
	@%p42 bra 	$L__BB4_154;
	setp.lt.f64 	%p43, %fd195, %fd194;
	mov.f64 	%fd335, %fd339;
	mov.u64 	%rd301, %rd305;
	@%p43 bra 	$L__BB4_154;
	setp.lt.s64 	%p44, %rd305, %rd134;
	selp.f64 	%fd335, %fd339, %fd193, %p44;
	min.s64 	%rd301, %rd305, %rd134;
$L__BB4_154:
	ld.global.f64 	%fd198, [%rd133+-2048];
	abs.f64 	%fd199, %fd335;
	abs.f64 	%fd200, %fd198;
	setp.lt.f64 	%p45, %fd199, %fd200;
	mov.f64 	%fd336, %fd198;
	mov.u64 	%rd302, %rd130;
	@%p45 bra 	$L__BB4_157;
	setp.lt.f64 	%p46, %fd200, %fd199;
	mov.f64 	%fd336, %fd335;
	mov.u64 	%rd302, %rd301;
	@%p46 bra 	$L__BB4_157;
	setp.lt.s64 	%p47, %rd301, %rd130;
	selp.f64 	%fd336, %fd335, %fd198, %p47;
	min.s64 	%rd302, %rd301, %rd130;
$L__BB4_157:
	ld.global.f64 	%fd203, [%rd133];
	abs.f64 	%fd204, %fd336;
	abs.f64 	%fd205, %fd203;
	setp.lt.f64 	%p48, %fd204, %fd205;
	mov.f64 	%fd337, %fd203;
	mov.u64 	%rd303, %rd131;
	@%p48 bra 	$L__BB4_160;
	setp.lt.f64 	%p49, %fd205, %fd204;
	mov.f64 	%fd337, %fd336;
	mov.u64 	%rd303, %rd302;
	@%p49 bra 	$L__BB4_160;
	setp.lt.s64 	%p50, %rd302, %rd131;
	selp.f64 	%fd337, %fd336, %fd203, %p50;
	min.s64 	%rd303, %rd302, %rd131;
$L__BB4_160:
	ld.global.f64 	%fd208, [%rd133+2048];
	abs.f64 	%fd209, %fd337;
	abs.f64 	%fd210, %fd208;
	setp.lt.f64 	%p51, %fd209, %fd210;
	mov.f64 	%fd339, %fd208;
	mov.u64 	%rd305, %rd132;
	@%p51 bra 	$L__BB4_163;
	setp.lt.f64 	%p52, %fd210, %fd209;
	mov.f64 	%fd339, %fd337;
	mov.u64 	%rd305, %rd303;
	@%p52 bra 	$L__BB4_163;
	setp.lt.s64 	%p53, %rd303, %rd132;
	selp.f64 	%fd339, %fd337, %fd208, %p53;
	min.s64 	%rd305, %rd303, %rd132;
$L__BB4_163:
	add.s32 	%r431, %r431, 1024;
	add.s32 	%r435, %r435, 1024;
	add.s32 	%r434, %r434, 1024;
	add.s32 	%r433, %r433, 1024;
	add.s32 	%r432, %r432, 1024;
	setp.lt.s32 	%p54, %r431, %r40;
	@%p54 bra 	$L__BB4_151;
$L__BB4_164:
	// begin inline asm
	mov.u32 %r85, %laneid;
	// end inline asm
	mov.b64 	%rd208, %fd339;
	mov.b64 	{%r87, %r92}, %rd208;
	mov.b32 	%r103, 1;
	mov.b32 	%r104, 31;
	mov.b32 	%r105, -1;
	// begin inline asm
	shfl.sync.down.b32 %r86, %r87, %r103, %r104, %r105;
	// end inline asm
	// begin inline asm
	shfl.sync.down.b32 %r91, %r92, %r103, %r104, %r105;
	// end inline asm
	mov.b64 	%rd209, {%r86, %r91};
	mov.b64 	%fd214, %rd209;
	mov.b64 	{%r97, %r102}, %rd305;
	// begin inline asm
	shfl.sync.down.b32 %r96, %r97, %r103, %r104, %r105;
	// end inline asm
	// begin inline asm
	shfl.sync.down.b32 %r101, %r102, %r103, %r104, %r105;
	// end inline asm
	mov.b64 	%rd144, {%r96, %r101};
	setp.gt.s32 	%p55, %r85, 30;
	mov.f64 	%fd340, %fd339;
	mov.u64 	%rd306, %rd305;
	@%p55 bra 	$L__BB4_168;
	abs.f64 	%fd215, %fd339;
	abs.f64 	%fd216, %fd214;
	setp.lt.f64 	%p56, %fd215, %fd216;
	mov.f64 	%fd340, %fd214;
	mov.u64 	%rd306, %rd144;
	@%p56 bra 	$L__BB4_168;
	setp.lt.f64 	%p57, %fd216, %fd215;
	mov.f64 	%fd340, %fd339;
	mov.u64 	%rd306, %rd305;
	@%p57 bra 	$L__BB4_168;
	setp.lt.s64 	%p58, %rd305, %rd144;
	selp.f64 	%fd340, %fd339, %fd214, %p58;
	min.s64 	%rd306, %rd305, %rd144;
$L__BB4_168:
	mov.b64 	%rd210, %fd340;
	mov.b64 	{%r107, %r112}, %rd210;
	mov.b32 	%r123, 2;
	mov.b32 	%r124, 31;
	mov.b32 	%r125, -1;
	// begin inline asm
	shfl.sync.down.b32 %r106, %r107, %r123, %r124, %r125;
	// end inline asm
	// begin inline asm
	shfl.sync.down.b32 %r111, %r112, %r123, %r124, %r125;
	// end inline asm
	mov.b64 	%rd211, {%r106, %r111};
	mov.b64 	%fd219, %rd211;
	mov.b64 	{%r117, %r122}, %rd306;
	// begin inline asm
	shfl.sync.down.b32 %r116, %r117, %r123, %r124, %r125;
	// end inline asm
	// begin inline asm
	shfl.sync.down.b32 %r121, %r122, %r123, %r124, %r125;
	// end inline asm
	mov.b64 	%rd147, {%r116, %r121};
	setp.gt.s32 	%p59, %r85, 29;
	mov.f64 	%fd341, %fd340;
	mov.u64 	%rd307, %rd306;
	@%p59 bra 	$L__BB4_172;
	abs.f64 	%fd220, %fd340;
	abs.f64 	%fd221, %fd219;
	setp.lt.f64 	%p60, %fd220, %fd221;
	mov.f64 	%fd341, %fd219;
	mov.u64 	%rd307, %rd147;
	@%p60 bra 	$L__BB4_172;
	setp.lt.f64 	%p61, %fd221, %fd220;
	mov.f64 	%fd341, %fd340;
	mov.u64 	%rd307, %rd306;
	@%p61 bra 	$L__BB4_172;
	setp.lt.s64 	%p62, %rd306, %rd147;
	selp.f64 	%fd341, %fd340, %fd219, %p62;
	min.s64 	%rd307, %rd306, %rd147;
$L__BB4_172:
	mov.b64 	%rd212, %fd341;
	mov.b64 	{%r127, %r132}, %rd212;
	mov.b32 	%r143, 4;
	mov.b32 	%r144, 31;
	mov.b32 	%r145, -1;
	// begin inline asm
	shfl.sync.down.b32 %r126, %r127, %r143, %r144, %r145;
	// end inline asm
	// begin inline asm
	shfl.sync.down.b32 %r131, %r132, %r143, %r144, %r145;
	// end inline asm
	mov.b64 	%rd213, {%r126, %r131};
	mov.b64 	%fd224, %rd213;
	mov.b64 	{%r137, %r142}, %rd307;
	// begin inline asm
	shfl.sync.down.b32 %r136, %r137, %r143, %r144, %r145;
	// end inline asm
	// begin inline asm
	shfl.sync.down.b32 %r141, %r142, %r143, %r144, %r145;
	// end inline asm
	mov.b64 	%rd150, {%r136, %r141};
	setp.gt.s32 	%p63, %r85, 27;
	mov.f64 	%fd342, %fd341;
	mov.u64 	%rd308, %rd307;
	@%p63 bra 	$L__BB4_176;
	abs.f64 	%fd225, %fd341;
	abs.f64 	%fd226, %fd224;
	setp.lt.f64 	%p64, %fd225, %fd226;
	mov.f64 	%fd342, %fd224;
	mov.u64 	%rd308, %rd150;
	@%p64 bra 	$L__BB4_176;
	setp.lt.f64 	%p65, %fd226, %fd225;
	mov.f64 	%fd342, %fd341;
	mov.u64 	%rd308, %rd307;
	@%p65 bra 	$L__BB4_176;
	setp.lt.s64 	%p66, %rd307, %rd150;
	selp.f64 	%fd342, %fd341, %fd224, %p66;
	min.s64 	%rd308, %rd307, %rd150;
$L__BB4_176:
	mov.b64 	%rd214, %fd342;
	mov.b64 	{%r147, %r152}, %rd214;
	mov.b32 	%r163, 8;
	mov.b32 	%r164, 31;
	mov.b32 	%r165, -1;
	// begin inline asm
	shfl.sync.down.b32 %r146, %r147, %r163, %r164, %r165;
	// end inline asm
	// begin inline asm
	shfl.sync.down.b32 %r151, %r152, %r163, %r164, %r165;
	// end inline asm
	mov.b64 	%rd215, {%r146, %r151};
	mov.b64 	%fd229, %rd215;
	mov.b64 	{%r157, %r162}, %rd308;
	// begin inline asm
	shfl.sync.down.b32 %r156, %r157, %r163, %r164, %r165;
	// end inline asm
	// begin inline asm
	shfl.sync.down.b32 %r161, %r162, %r163, %r164, %r165;
	// end inline asm
	mov.b64 	%rd153, {%r156, %r161};
	setp.gt.s32 	%p67, %r85, 23;
	mov.f64 	%fd343, %fd342;
	mov.u64 	%rd309, %rd308;
	@%p67 bra 	$L__BB4_180;
	abs.f64 	%fd230, %fd342;
	abs.f64 	%fd231, %fd229;
	setp.lt.f64 	%p68, %fd230, %fd231;
	mov.f64 	%fd343, %fd229;
	mov.u64 	%rd309, %rd153;
	@%p68 bra 	$L__BB4_180;
	setp.lt.f64 	%p69, %fd231, %fd230;
	mov.f64 	%fd343, %fd342;
	mov.u64 	%rd309, %rd308;
	@%p69 bra 	$L__BB4_180;
	setp.lt.s64 	%p70, %rd308, %rd153;
	selp.f64 	%fd343, %fd342, %fd229, %p70;
	min.s64 	%rd309, %rd308, %rd153;
$L__BB4_180:
	mov.b64 	%rd216, %fd343;
	mov.b64 	{%r167, %r172}, %rd216;
	mov.b32 	%r183, 16;
	mov.b32 	%r184, 31;
	mov.b32 	%r185, -1;
	// begin inline asm
	shfl.sync.down.b32 %r166, %r167, %r183, %r184, %r185;
	// end inline asm
	// begin inline asm
	shfl.sync.down.b32 %r171, %r172, %r183, %r184, %r185;
	// end inline asm
	mov.b64 	%rd217, {%r166, %r171};
	mov.b64 	%fd234, %rd217;
	mov.b64 	{%r177, %r182}, %rd309;
	// begin inline asm
	shfl.sync.down.b32 %r176, %r177, %r183, %r184, %r185;
	// end inline asm
	// begin inline asm
	shfl.sync.down.b32 %r181, %r182, %r183, %r184, %r185;
	// end inline asm
	mov.b64 	%rd156, {%r176, %r181};
	setp.gt.s32 	%p71, %r85, 15;
	mov.f64 	%fd351, %fd343;
	mov.u64 	%rd317, %rd309;
	@%p71 bra 	$L__BB4_184;
	abs.f64 	%fd235, %fd343;
	abs.f64 	%fd236, %fd234;
	setp.lt.f64 	%p72, %fd235, %fd236;
	mov.f64 	%fd351, %fd234;
	mov.u64 	%rd317, %rd156;
	@%p72 bra 	$L__BB4_184;
	setp.lt.f64 	%p73, %fd236, %fd235;
	mov.f64 	%fd351, %fd343;
	mov.u64 	%rd317, %rd309;
	@%p73 bra 	$L__BB4_184;
	setp.lt.s64 	%p74, %rd309, %rd156;
	selp.f64 	%fd351, %fd343, %fd234, %p74;
	min.s64 	%rd317, %rd309, %rd156;
$L__BB4_184:
	setp.ne.s32 	%p75, %r85, 0;
	@%p75 bra 	$L__BB4_186;
	shr.u32 	%r186, %r35, 1;
	and.b32  	%r187, %r186, 496;
	mov.u32 	%r188, _ZN6thrust24THRUST_300001_SM_1000_NS8cuda_cub4core6detail5shmemE;
	add.s32 	%r189, %r188, %r187;
	st.shared.f64 	[%r189+8], %fd351;
	st.shared.u64 	[%r189+16], %rd317;
$L__BB4_186:
	bar.sync 	0;
	setp.ne.s32 	%p76, %r35, 0;
	@%p76 bra 	$L__BB4_208;
	ld.shared.f64 	%fd239, [_ZN6thrust24THRUST_300001_SM_1000_NS8cuda_cub4core6detail5shmemE+24];
	ld.shared.u64 	%rd159, [_ZN6thrust24THRUST_300001_SM_1000_NS8cuda_cub4core6detail5shmemE+32];
	abs.f64 	%fd240, %fd351;
	abs.f64 	%fd241, %fd239;
	setp.lt.f64 	%p77, %fd240, %fd241;
	mov.f64 	%fd345, %fd239;
	mov.u64 	%rd311, %rd159;
	@%p77 bra 	$L__BB4_190;
	setp.lt.f64 	%p78, %fd241, %fd240;
	mov.f64 	%fd345, %fd351;
	mov.u64 	%rd311, %rd317;
	@%p78 bra 	$L__BB4_190;
	setp.lt.s64 	%p79, %rd317, %rd159;
	selp.f64 	%fd345, %fd351, %fd239, %p79;
	min.s64 	%rd311, %rd317, %rd159;
$L__BB4_190:
	ld.shared.f64 	%fd244, [_ZN6thrust24THRUST_300001_SM_1000_NS8cuda_cub4core6detail5shmemE+40];
	ld.shared.u64 	%rd162, [_ZN6thrust24THRUST_300001_SM_1000_NS8cuda_cub4core6detail5shmemE+48];
	abs.f64 	%fd245, %fd345;
	abs.f64 	%fd246, %fd244;
	setp.lt.f64 	%p80, %fd245, %fd246;
	mov.f64 	%fd346, %fd244;
	mov.u64 	%rd312, %rd162;
	@%p80 bra 	$L__BB4_193;
	setp.lt.f64 	%p81, %fd246, %fd245;
	mov.f64 	%fd346, %fd345;
	mov.u64 	%rd312, %rd311;
	@%p81 bra 	$L__BB4_193;
	setp.lt.s64 	%p82, %rd311, %rd162;
	selp.f64 	%fd346, %fd345, %fd244, %p82;
	min.s64 	%rd312, %rd311, %rd162;
$L__BB4_193:
	ld.shared.f64 	%fd249, [_ZN6thrust24THRUST_300001_SM_1000_NS8cuda_cub4core6detail5shmemE+56];
	ld.shared.u64 	%rd165, [_ZN6thrust24THRUST_300001_SM_1000_NS8cuda_cub4core6detail5shmemE+64];
	abs.f64 	%fd250, %fd346;
	abs.f64 	%fd251, %fd249;
	setp.lt.f64 	%p83, %fd250, %fd251;
	mov.f64 	%fd347, %fd249;
	mov.u64 	%rd313, %rd165;
	@%p83 bra 	$L__BB4_196;
	setp.lt.f64 	%p84, %fd251, %fd250;
	mov.f64 	%fd347, %fd346;
	mov.u64 	%rd313, %rd312;
	@%p84 bra 	$L__BB4_196;
	setp.lt.s64 	%p85, %rd312, %rd165;
	selp.f64 	%fd347, %fd346, %fd249, %p85;
	min.s64 	%rd313, %rd312, %rd165;
$L__BB4_196:
	ld.shared.f64 	%fd254, [_ZN6thrust24THRUST_300001_SM_1000_NS8cuda_cub4core6detail5shmemE+72];
	ld.shared.u64 	%rd168, [_ZN6thrust24THRUST_300001_SM_1000_NS8cuda_cub4core6detail5shmemE+80];
	abs.f64 	%fd255, %fd347;
	abs.f64 	%fd256, %fd254;
	setp.lt.f64 	%p86, %fd255, %fd256;
	mov.f64 	%fd348, %fd254;
	mov.u64 	%rd314, %rd168;
	@%p86 bra 	$L__BB4_199;
	setp.lt.f64 	%p87, %fd256, %fd255;
	mov.f64 	%fd348, %fd347;
	mov.u64 	%rd314, %rd313;
	@%p87 bra 	$L__BB4_199;
	setp.lt.s64 	%p88, %rd313, %rd168;
	selp.f64 	%fd348, %fd347, %fd254, %p88;
	min.s64 	%rd314, %rd313, %rd168;
$L__BB4_199:
	ld.shared.f64 	%fd259, [_ZN6thrust24THRUST_300001_SM_1000_NS8cuda_cub4core6detail5shmemE+88];
	ld.shared.u64 	%rd171, [_ZN6thrust24THRUST_300001_SM_1000_NS8cuda_cub4core6detail5shmemE+96];
	abs.f64 	%fd260, %fd348;
	abs.f64 	%fd261, %fd259;
	setp.lt.f64 	%p89, %fd260, %fd261;
	mov.f64 	%fd349, %fd259;
	mov.u64 	%rd315, %rd171;
	@%p89 bra 	$L__BB4_202;
	setp.lt.f64 	%p90, %fd261, %fd260;
	mov.f64 	%fd349, %fd348;
	mov.u64 	%rd315, %rd314;
	@%p90 bra 	$L__BB4_202;
	setp.lt.s64 	%p91, %rd314, %rd171;
	selp.f64 	%fd349, %fd348, %fd259, %p91;
	min.s64 	%rd315, %rd314, %rd171;
$L__BB4_202:
	ld.shared.f64 	%fd264, [_ZN6thrust24THRUST_300001_SM_1000_NS8cuda_cub4core6detail5shmemE+104];
	ld.shared.u64 	%rd174, [_ZN6thrust24THRUST_300001_SM_1000_NS8cuda_cub4core6detail5shmemE+112];
	abs.f64 	%fd265, %fd349;
	abs.f64 	%fd266, %fd264;
	setp.lt.f64 	%p92, %fd265, %fd266;
	mov.f64 	%fd350, %fd264;
	mov.u64 	%rd316, %rd174;
	@%p92 bra 	$L__BB4_205;
	setp.lt.f64 	%p93, %fd266, %fd265;
	mov.f64 	%fd350, %fd349;
	mov.u64 	%rd316, %rd315;
	@%p93 bra 	$L__BB4_205;
	setp.lt.s64 	%p94, %rd315, %rd174;
	selp.f64 	%fd350, %fd349, %fd264, %p94;
	min.s64 	%rd316, %rd315, %rd174;
$L__BB4_205:
	ld.shared.f64 	%fd269, [_ZN6thrust24THRUST_300001_SM_1000_NS8cuda_cub4core6detail5shmemE+120];
	ld.shared.u64 	%rd177, [_ZN6thrust24THRUST_300001_SM_1000_NS8cuda_cub4core6detail5shmemE+128];
	abs.f64 	%fd270, %fd350;
	abs.f64 	%fd271, %fd269;
	setp.lt.f64 	%p95, %fd270, %fd271;
	mov.u64 	%rd317, %rd177;
	mov.f64 	%fd351, %fd269;
	@%p95 bra 	$L__BB4_208;
	setp.lt.f64 	%p96, %fd271, %fd270;
	mov.u64 	%rd317, %rd316;
	mov.f64 	%fd351, %fd350;
	@%p96 bra 	$L__BB4_208;
	setp.lt.s64 	%p97, %rd316, %rd177;
	selp.f64 	%fd351, %fd350, %fd269, %p97;
	min.s64 	%rd317, %rd316, %rd177;
$L__BB4_208:
	mov.u32 	%r415, %tid.x;
	setp.ne.s32 	%p214, %r415, 0;
	@%p214 bra 	$L__BB4_210;
	ld.param.u64 	%rd254, [_ZN6thrust24THRUST_300001_SM_1000_NS8cuda_cub4core6detail13_kernel_agentINS1_8__reduce11ReduceAgentINS0_12zip_iteratorIN4cuda3std3__45tupleIJNS0_10device_ptrIdEENS0_17counting_iteratorIlNS0_11use_defaultESF_SF_EEEEEEEPNSB_IJdlEEESJ_iNS1_9__extrema9arg_max_fIdl10comparatorEEEEJSI_SK_iN3cub18CUB_300001_SM_100013GridEvenShareIiEENSR_9GridQueueIjEESO_EEEvDpT0__param_1];
	cvta.to.global.u64 	%rd251, %rd254;
	mul.wide.u32 	%rd252, %r1, 16;
	add.s64 	%rd253, %rd251, %rd252;
	st.global.f64 	[%rd253], %fd351;
	st.global.u64 	[%rd253+8], %rd317;
$L__BB4_210:
	ret;

}
	// .globl	_ZN6thrust24THRUST_300001_SM_1000_NS8cuda_cub4core6detail13_kernel_agentINS1_8__reduce10DrainAgentIiEEJN3cub18CUB_300001_SM_10009GridQueueIjEEiEEEvDpT0_
.visible .entry _ZN6thrust24THRUST_300001_SM_1000_NS8cuda_cub4core6detail13_kernel_agentINS1_8__reduce10DrainAgentIiEEJN3cub18CUB_300001_SM_10009GridQueueIjEEiEEEvDpT0_(
	.param .align 8 .b8 _ZN6thrust24THRUST_300001_SM_1000_NS8cuda_cub4core6detail13_kernel_agentINS1_8__reduce10DrainAgentIiEEJN3cub18CUB_300001_SM_10009GridQueueIjEEiEEEvDpT0__param_0[8],
	.param .u32 _ZN6thrust24THRUST_300001_SM_1000_NS8cuda_cub4core6detail13_kernel_agentINS1_8__reduce10DrainAgentIiEEJN3cub18CUB_300001_SM_10009GridQueueIjEEiEEEvDpT0__param_1
)
.maxntid 1
{
	.reg .b32 	%r<3>;
	.reg .b64 	%rd<3>;

	ld.param.u64 	%rd1, [_ZN6thrust24THRUST_300001_SM_1000_NS8cuda_cub4core6detail13_kernel_agentINS1_8__reduce10DrainAgentIiEEJN3cub18CUB_300001_SM_10009GridQueueIjEEiEEEvDpT0__param_0];
	ld.param.u32 	%r1, [_ZN6thrust24THRUST_300001_SM_1000_NS8cuda_cub4core6detail13_kernel_agentINS1_8__reduce10DrainAgentIiEEJN3cub18CUB_300001_SM_10009GridQueueIjEEiEEEvDpT0__param_1];
	cvta.to.global.u64 	%rd2, %rd1;
	st.global.u32 	[%rd2], %r1;
	mov.b32 	%r2, 0;
	st.global.u32 	[%rd2+4], %r2;
	ret;

}
	// .globl	_ZN6thrust24THRUST_300001_SM_1000_NS8cuda_cub4core6detail13_kernel_agentINS1_8__reduce11ReduceAgentIPN4cuda3std3__45tupleIJdlEEESC_SB_iNS1_9__extrema9arg_max_fIdl10comparatorEEEEJSC_SC_iSG_EEEvDpT0_
.visible .entry _ZN6thrust24THRUST_300001_SM_1000_NS8cuda_cub4core6detail13_kernel_agentINS1_8__reduce11ReduceAgentIPN4cuda3std3__45tupleIJdlEEESC_SB_iNS1_9__extrema9arg_max_fIdl10comparatorEEEEJSC_SC_iSG_EEEvDpT0_(
	.param .u64 .ptr .align 1 _ZN6thrust24THRUST_300001_SM_1000_NS8cuda_cub4core6detail13_kernel_agentINS1_8__reduce11ReduceAgentIPN4cuda3std3__45tupleIJdlEEESC_SB_iNS1_9__extrema9arg_max_fIdl10comparatorEEEEJSC_SC_iSG_EEEvDpT0__param_0,
	.param .u64 .ptr .align 1 _ZN6thrust24THRUST_300001_SM_1000_NS8cuda_cub4core6detail13_kernel_agentINS1_8__reduce11ReduceAgentIPN4cuda3std3__45tupleIJdlEEESC_SB_iNS1_9__extrema9arg_max_fIdl10comparatorEEEEJSC_SC_iSG_EEEvDpT0__param_1,
	.param .u32 _ZN6thrust24THRUST_300001_SM_1000_NS8cuda_cub4core6detail13_kernel_agentINS1_8__reduce11ReduceAgentIPN4cuda3std3__45tupleIJdlEEESC_SB_iNS1_9__extrema9arg_max_fIdl10comparatorEEEEJSC_SC_iSG_EEEvDpT0__param_2,
	.param .align 1 .b8 _ZN6thrust24THRUST_300001_SM_1000_NS8cuda_cub4core6detail13_kernel_agentINS1_8__reduce11ReduceAgentIPN4cuda3std3__45tupleIJdlEEESC_SB_iNS1_9__extrema9arg_max_fIdl10comparatorEEEEJSC_SC_iSG_EEEvDpT0__param_3[1]
)
.maxntid 256
{
	.reg .pred 	%p<222>;
	.reg .b32 	%r<390>;
	.reg .b64 	%rd<395>;
	.reg .b64 	%fd<358>;

	ld.param.u32 	%r37, [_ZN6thrust24THRUST_300001_SM_1000_NS8cuda_cub4core6detail13_kernel_agentINS1_8__reduce11ReduceAgentIPN4cuda3std3__45tupleIJdlEEESC_SB_iNS1_9__extrema9arg_max_fIdl10comparatorEEEEJSC_SC_iSG_EEEvDpT0__param_2];
	setp.eq.s32 	%p1, %r37, 0;
	@%p1 bra 	$L__BB6_211;
	setp.gt.s32 	%p2, %r37, 1279;
	@%p2 bra 	$L__BB6_121;
	mov.u32 	%r1, %tid.x;
	setp.ge.s32 	%p105, %r1, %r37;
	mov.f64 	%fd301, 0d0000000000000000;
	mov.b64 	%rd337, 0;
	mov.u32 	%r380, %r1;
	@%p105 bra 	$L__BB6_4;
	ld.param.u64 	%rd323, [_ZN6thrust24THRUST_300001_SM_1000_NS8cuda_cub4core6detail13_kernel_agentINS1_8__reduce11ReduceAgentIPN4cuda3std3__45tupleIJdlEEESC_SB_iNS1_9__extrema9arg_max_fIdl10comparatorEEEEJSC_SC_iSG_EEEvDpT0__param_0];
	mul.wide.u32 	%rd273, %r1, 16;
	add.s64 	%rd270, %rd323, %rd273;
	// begin inline asm
	ld.global.nc.u64 %rd269, [%rd270];
	// end inline asm
	add.s64 	%rd272, %rd270, 8;
	// begin inline asm
	ld.global.nc.u64 %rd337, [%rd272];
	// end inline asm
	mov.b64 	%fd301, %rd269;
	add.s32 	%r380, %r1, 256;
$L__BB6_4:
	setp.ge.s32 	%p106, %r380, %r37;
	@%p106 bra 	$L__BB6_25;
	not.b32 	%r153, %r380;
	add.s32 	%r4, %r37, %r153;
	and.b32  	%r154, %r4, 768;
	setp.eq.s32 	%p107, %r154, 768;
	@%p107 bra 	$L__BB6_11;
	ld.param.u64 	%rd324, [_ZN6thrust24THRUST_300001_SM_1000_NS8cuda_cub4core6detail13_kernel_agentINS1_8__reduce11ReduceAgentIPN4cuda3std3__45tupleIJdlEEESC_SB_iNS1_9__extrema9arg_max_fIdl10comparatorEEEEJSC_SC_iSG_EEEvDpT0__param_0];
	mul.wide.u32 	%rd275, %r380, 16;
	add.s64 	%rd328, %rd324, %rd275;
	shr.u32 	%r155, %r4, 8;
	add.s32 	%r156, %r155, 1;
	and.b32  	%r157, %r156, 3;
	neg.s32 	%r378, %r157;
$L__BB6_7:
	.pragma "nounroll";
	mov.u64 	%rd5, %rd337;
	mov.f64 	%fd3, %fd301;
	// begin inline asm
	ld.global.nc.u64 %rd276, [%rd328];
	// end inline asm
	add.s64 	%rd279, %rd328, 8;
	// begin inline asm
	ld.global.nc.u64 %rd278, [%rd279];
	// end inline asm
	mov.b64 	%fd4, %rd276;
	abs.f64 	%fd5, %fd3;
	abs.f64 	%fd6, %fd4;
	setp.lt.f64 	%p108, %fd5, %fd6;
	mov.u64 	%rd337, %rd278;
	mov.f64 	%fd301, %fd4;
	@%p108 bra 	$L__BB6_10;
	setp.lt.f64 	%p109, %fd6, %fd5;
	mov.u64 	%rd337, %rd5;
	mov.f64 	%fd301, %fd3;
	@%p109 bra 	$L__BB6_10;
	setp.lt.s64 	%p110, %rd5, %rd278;
	min.s64 	%rd337, %rd5, %rd278;
	selp.f64 	%fd301, %fd3, %fd4, %p110;
$L__BB6_10:
	add.s32 	%r380, %r380, 256;
	add.s64 	%rd328, %rd328, 4096;
	add.s32 	%r378, %r378, 1;
	setp.ne.s32 	%p111, %r378, 0;
	@%p111 bra 	$L__BB6_7;
$L__BB6_11:
	setp.lt.u32 	%p112, %r4, 768;
	@%p112 bra 	$L__BB6_25;
$L__BB6_12:
	ld.param.u64 	%rd325, [_ZN6thrust24THRUST_300001_SM_1000_NS8cuda_cub4core6detail13_kernel_agentINS1_8__reduce11ReduceAgentIPN4cuda3std3__45tupleIJdlEEESC_SB_iNS1_9__extrema9arg_max_fIdl10comparatorEEEEJSC_SC_iSG_EEEvDpT0__param_0];
	mul.wide.s32 	%rd284, %r380, 16;
	add.s64 	%rd281, %rd325, %rd284;
	// begin inline asm
	ld.global.nc.u64 %rd280, [%rd281];
	// end inline asm
	add.s64 	%rd283, %rd281, 8;
	// begin inline asm
	ld.global.nc.u64 %rd282, [%rd283];
	// end inline asm
	mov.b64 	%fd12, %rd280;
	abs.f64 	%fd13, %fd301;
	abs.f64 	%fd14, %fd12;
	setp.lt.f64 	%p113, %fd13, %fd14;
	mov.u64 	%rd334, %rd282;
	mov.f64 	%fd298, %fd12;
	@%p113 bra 	$L__BB6_15;
	setp.lt.f64 	%p114, %fd14, %fd13;
	mov.u64 	%rd334, %rd337;
	mov.f64 	%fd298, %fd301;
	@%p114 bra 	$L__BB6_15;
	setp.lt.s64 	%p115, %rd337, %rd282;
	min.s64 	%rd334, %rd337, %rd282;
	selp.f64 	%fd298, %fd301, %fd12, %p115;
$L__BB6_15:
	add.s64 	%rd286, %rd281, 4096;
	// begin inline asm
	ld.global.nc.u64 %rd285, [%rd286];
	// end inline asm
	add.s64 	%rd288, %rd281, 4104;
	// begin inline asm
	ld.global.nc.u64 %rd287, [%rd288];
	// end inline asm
	mov.b64 	%fd17, %rd285;
	abs.f64 	%fd18, %fd298;
	abs.f64 	%fd19, %fd17;
	setp.lt.f64 	%p116, %fd18, %fd19;
	mov.u64 	%rd335, %rd287;
	mov.f64 	%fd299, %fd17;
	@%p116 bra 	$L__BB6_18;
	setp.lt.f64 	%p117, %fd19, %fd18;
	mov.u64 	%rd335, %rd334;
	mov.f64 	%fd299, %fd298;
	@%p117 bra 	$L__BB6_18;
	setp.lt.s64 	%p118, %rd334, %rd287;
	min.s64 	%rd335, %rd334, %rd287;
	selp.f64 	%fd299, %fd298, %fd17, %p118;
$L__BB6_18:
	add.s64 	%rd290, %rd281, 8192;
	// begin inline asm
	ld.global.nc.u64 %rd289, [%rd290];
	// end inline asm
	add.s64 	%rd292, %rd281, 8200;
	// begin inline asm
	ld.global.nc.u64 %rd291, [%rd292];
	// end inline asm
	mov.b64 	%fd22, %rd289;
	abs.f64 	%fd23, %fd299;
	abs.f64 	%fd24, %fd22;
	setp.lt.f64 	%p119, %fd23, %fd24;
	mov.u64 	%rd336, %rd291;
	mov.f64 	%fd300, %fd22;
	@%p119 bra 	$L__BB6_21;
	setp.lt.f64 	%p120, %fd24, %fd23;
	mov.u64 	%rd336, %rd335;
	mov.f64 	%fd300, %fd299;
	@%p120 bra 	$L__BB6_21;
	setp.lt.s64 	%p121, %rd335, %rd291;
	min.s64 	%rd336, %rd335, %rd291;
	selp.f64 	%fd300, %fd299, %fd22, %p121;
$L__BB6_21:
	add.s64 	%rd294, %rd281, 12288;
	// begin inline asm
	ld.global.nc.u64 %rd293, [%rd294];
	// end inline asm
	add.s64 	%rd296, %rd281, 12296;
	// begin inline asm
	ld.global.nc.u64 %rd295, [%rd296];
	// end inline asm
	mov.b64 	%fd27, %rd293;
	abs.f64 	%fd28, %fd300;
	abs.f64 	%fd29, %fd27;
	setp.lt.f64 	%p122, %fd28, %fd29;
	mov.u64 	%rd337, %rd295;
	mov.f64 	%fd301, %fd27;
	@%p122 bra 	$L__BB6_24;
	setp.lt.f64 	%p123, %fd29, %fd28;
	mov.u64 	%rd337, %rd336;
	mov.f64 	%fd301, %fd300;
	@%p123 bra 	$L__BB6_24;
	setp.lt.s64 	%p124, %rd336, %rd295;
	min.s64 	%rd337, %rd336, %rd295;
	selp.f64 	%fd301, %fd300, %fd27, %p124;
$L__BB6_24:
	add.s32 	%r380, %r380, 1024;
	setp.lt.s32 	%p125, %r380, %r37;
	@%p125 bra 	$L__BB6_12;
$L__BB6_25:
	setp.lt.s32 	%p126, %r37, 256;
	@%p126 bra 	$L__BB6_70;
	// begin inline asm
	mov.u32 %r271, %laneid;
	// end inline asm
	mov.b64 	%rd307, %fd301;
	mov.b64 	{%r273, %r278}, %rd307;
	mov.b32 	%r289, 1;
	mov.b32 	%r290, 31;
	mov.b32 	%r291, -1;
	// begin inline asm
	shfl.sync.down.b32 %r272, %r273, %r289, %r290, %r291;
	// end inline asm
	// begin inline asm
	shfl.sync.down.b32 %r277, %r278, %r289, %r290, %r291;
	// end inline asm
	mov.b64 	%rd308, {%r272, %r277};
	mov.b64 	%fd33, %rd308;
	mov.b64 	{%r283, %r288}, %rd337;
	// begin inline asm
	shfl.sync.down.b32 %r282, %r283, %r289, %r290, %r291;
	// end inline asm
	// begin inline asm
	shfl.sync.down.b32 %r287, %r288, %r289, %r290, %r291;
	// end inline asm
	mov.b64 	%rd27, {%r282, %r287};
	setp.gt.s32 	%p178, %r271, 30;
	mov.u64 	%rd339, %rd337;
	mov.f64 	%fd303, %fd301;
	@%p178 bra 	$L__BB6_30;
	abs.f64 	%fd34, %fd301;
	abs.f64 	%fd35, %fd33;
	setp.lt.f64 	%p179, %fd34, %fd35;
	mov.u64 	%rd339, %rd27;
	mov.f64 	%fd303, %fd33;
	@%p179 bra 	$L__BB6_30;
	setp.lt.f64 	%p180, %fd35, %fd34;
	mov.u64 	%rd339, %rd337;
	mov.f64 	%fd303, %fd301;
	@%p180 bra 	$L__BB6_30;
	setp.lt.s64 	%p181, %rd337, %rd27;
	min.s64 	%rd339, %rd337, %rd27;
	selp.f64 	%fd303, %fd301, %fd33, %p181;
$L__BB6_30:
	mov.b64 	%rd309, %fd303;
	mov.b64 	{%r293, %r298}, %rd309;
	mov.b32 	%r309, 2;
	mov.b32 	%r310, 31;
	mov.b32 	%r311, -1;
	// begin inline asm
	shfl.sync.down.b32 %r292, %r293, %r309, %r310, %r311;
	// end inline asm
	// begin inline asm
	shfl.sync.down.b32 %r297, %r298, %r309, %r310, %r311;
	// end inline asm
	mov.b64 	%rd310, {%r292, %r297};
	mov.b64 	%fd38, %rd310;
	mov.b64 	{%r303, %r308}, %rd339;
	// begin inline asm
	shfl.sync.down.b32 %r302, %r303, %r309, %r310, %r311;
	// end inline asm
	// begin inline asm
	shfl.sync.down.b32 %r307, %r308, %r309, %r310, %r311;
	// end inline asm
	mov.b64 	%rd30, {%r302, %r307};
	setp.gt.s32 	%p182, %r271, 29;
	mov.u64 	%rd340, %rd339;
	mov.f64 	%fd304, %fd303;
	@%p182 bra 	$L__BB6_34;
	abs.f64 	%fd39, %fd303;
	abs.f64 	%fd40, %fd38;
	setp.lt.f64 	%p183, %fd39, %fd40;
	mov.u64 	%rd340, %rd30;
	mov.f64 	%fd304, %fd38;
	@%p183 bra 	$L__BB6_34;
	setp.lt.f64 	%p184, %fd40, %fd39;
	mov.u64 	%rd340, %rd339;
	mov.f64 	%fd304, %fd303;
	@%p184 bra 	$L__BB6_34;
	setp.lt.s64 	%p185, %rd339, %rd30;
	min.s64 	%rd340, %rd339, %rd30;
	selp.f64 	%fd304, %fd303, %fd38, %p185;
$L__BB6_34:
	mov.b64 	%rd311, %fd304;
	mov.b64 	{%r313, %r318}, %rd311;
	mov.b32 	%r329, 4;
	mov.b32 	%r330, 31;
	mov.b32 	%r331, -1;
	// begin inline asm
	shfl.sync.down.b32 %r312, %r313, %r329, %r330, %r331;
	// end inline asm
	// begin inline asm
	shfl.sync.down.b32 %r317, %r318, %r329, %r330, %r331;
	// end inline asm
	mov.b64 	%rd312, {%r312, %r317};
	mov.b64 	%fd43, %rd312;
	mov.b64 	{%r323, %r328}, %rd340;
	// begin inline asm
	shfl.sync.down.b32 %r322, %r323, %r329, %r330, %r331;
	// end inline asm
	// begin inline asm
	shfl.sync.down.b32 %r327, %r328, %r329, %r330, %r331;
	// end inline asm
	mov.b64 	%rd33, {%r322, %r327};
	setp.gt.s32 	%p186, %r271, 27;
	mov.u64 	%rd341, %rd340;
	mov.f64 	%fd305, %fd304;
	@%p186 bra 	$L__BB6_38;
	abs.f64 	%fd44, %fd304;
	abs.f64 	%fd45, %fd43;
	setp.lt.f64 	%p187, %fd44, %fd45;
	mov.u64 	%rd341, %rd33;
	mov.f64 	%fd305, %fd43;
	@%p187 bra 	$L__BB6_38;
	setp.lt.f64 	%p188, %fd45, %fd44;
	mov.u64 	%rd341, %rd340;
	mov.f64 	%fd305, %fd304;
	@%p188 bra 	$L__BB6_38;
	setp.lt.s64 	%p189, %rd340, %rd33;
	min.s64 	%rd341, %rd340, %rd33;
	selp.f64 	%fd305, %fd304, %fd43, %p189;
$L__BB6_38:
	mov.b64 	%rd313, %fd305;
	mov.b64 	{%r333, %r338}, %rd313;
	mov.b32 	%r349, 8;
	mov.b32 	%r350, 31;
	mov.b32 	%r351, -1;
	// begin inline asm
	shfl.sync.down.b32 %r332, %r333, %r349, %r350, %r351;
	// end inline asm
	// begin inline asm
	shfl.sync.down.b32 %r337, %r338, %r349, %r350, %r351;
	// end inline asm
	mov.b64 	%rd314, {%r332, %r337};
	mov.b64 	%fd48, %rd314;
	mov.b64 	{%r343, %r348}, %rd341;
	// begin inline asm
	shfl.sync.down.b32 %r342, %r343, %r349, %r350, %r351;
	// end inline asm
	// begin inline asm
	shfl.sync.down.b32 %r347, %r348, %r349, %r350, %r351;
	// end inline asm
	mov.b64 	%rd36, {%r342, %r347};
	setp.gt.s32 	%p190, %r271, 23;
	mov.u64 	%rd342, %rd341;
	mov.f64 	%fd306, %fd305;
	@%p190 bra 	$L__BB6_42;
	abs.f64 	%fd49, %fd305;
	abs.f64 	%fd50, %fd48;
	setp.lt.f64 	%p191, %fd49, %fd50;
	mov.u64 	%rd342, %rd36;
	mov.f64 	%fd306, %fd48;
	@%p191 bra 	$L__BB6_42;
	setp.lt.f64 	%p192, %fd50, %fd49;
	mov.u64 	%rd342, %rd341;
	mov.f64 	%fd306, %fd305;
	@%p192 bra 	$L__BB6_42;
	setp.lt.s64 	%p193, %rd341, %rd36;
	min.s64 	%rd342, %rd341, %rd36;
	selp.f64 	%fd306, %fd305, %fd48, %p193;
$L__BB6_42:
	mov.b64 	%rd315, %fd306;
	mov.b64 	{%r353, %r358}, %rd315;
	mov.b32 	%r369, 16;
	mov.b32 	%r370, 31;
	mov.b32 	%r371, -1;
	// begin inline asm
	shfl.sync.down.b32 %r352, %r353, %r369, %r370, %r371;
	// end inline asm
	// begin inline asm
	shfl.sync.down.b32 %r357, %r358, %r369, %r370, %r371;
	// end inline asm
	mov.b64 	%rd316, {%r352, %r357};
	mov.b64 	%fd53, %rd316;
	mov.b64 	{%r363, %r368}, %rd342;
	// begin inline asm
	shfl.sync.down.b32 %r362, %r363, %r369, %r370, %r371;
	// end inline asm
	// begin inline asm
	shfl.sync.down.b32 %r367, %r368, %r369, %r370, %r371;
	// end inline asm
	mov.b64 	%rd39, {%r362, %r367};
	setp.gt.s32 	%p194, %r271, 15;
	mov.u64 	%rd394, %rd342;
	mov.f64 	%fd357, %fd306;
	@%p194 bra 	$L__BB6_46;
	abs.f64 	%fd54, %fd306;
	abs.f64 	%fd55, %fd53;
	setp.lt.f64 	%p195, %fd54, %fd55;
	mov.u64 	%rd394, %rd39;
	mov.f64 	%fd357, %fd53;
	@%p195 bra 	$L__BB6_46;
	setp.lt.f64 	%p196, %fd55, %fd54;
	mov.u64 	%rd394, %rd342;
	mov.f64 	%fd357, %fd306;
	@%p196 bra 	$L__BB6_46;
	setp.lt.s64 	%p197, %rd342, %rd39;
	min.s64 	%rd394, %rd342, %rd39;
	selp.f64 	%fd357, %fd306, %fd53, %p197;
$L__BB6_46:
	setp.ne.s32 	%p198, %r271, 0;
	@%p198 bra 	$L__BB6_48;
	shr.u32 	%r372, %r1, 1;
	and.b32  	%r373, %r372, 496;
	mov.u32 	%r374, _ZN6thrust24THRUST_300001_SM_1000_NS8cuda_cub4core6detail5shmemE;
	add.s32 	%r375, %r374, %r373;
	st.shared.f64 	[%r375+8], %fd357;
	st.shared.u64 	[%r375+16], %rd394;
$L__BB6_48:
	bar.sync 	0;
	setp.ne.s32 	%p199, %r1, 0;
	@%p199 bra 	$L__BB6_209;
	ld.shared.f64 	%fd58, [_ZN6thrust24THRUST_300001_SM_1000_NS8cuda_cub4core6detail5shmemE+24];
	ld.shared.u64 	%rd42, [_ZN6thrust24THRUST_300001_SM_1000_NS8cuda_cub4core6detail5shmemE+32];
	abs.f64 	%fd59, %fd357;
	abs.f64 	%fd60, %fd58;
	setp.lt.f64 	%p200, %fd59, %fd60;
	mov.u64 	%rd344, %rd42;
	mov.f64 	%fd308, %fd58;
	@%p200 bra 	$L__BB6_52;
	setp.lt.f64 	%p201, %fd60, %fd59;
	mov.u64 	%rd344, %rd394;
	mov.f64 	%fd308, %fd357;
	@%p201 bra 	$L__BB6_52;
	setp.lt.s64 	%p202, %rd394, %rd42;
	min.s64 	%rd344, %rd394, %rd42;
	selp.f64 	%fd308, %fd357, %fd58, %p202;
$L__BB6_52:
	ld.shared.f64 	%fd63, [_ZN6thrust24THRUST_300001_SM_1000_NS8cuda_cub4core6detail5shmemE+40];
	ld.shared.u64 	%rd45, [_ZN6thrust24THRUST_300001_SM_1000_NS8cuda_cub4core6detail5shmemE+48];
	abs.f64 	%fd64, %fd308;
	abs.f64 	%fd65, %fd63;
	setp.lt.f64 	%p203, %fd64, %fd65;
	mov.u64 	%rd345, %rd45;
	mov.f64 	%fd309, %fd63;
	@%p203 bra 	$L__BB6_55;
	setp.lt.f64 	%p204, %fd65, %fd64;
	mov.u64 	%rd345, %rd344;
	mov.f64 	%fd309, %fd308;
	@%p204 bra 	$L__BB6_55;
	setp.lt.s64 	%p205, %rd344, %rd45;
	min.s64 	%rd345, %rd344, %rd45;
	selp.f64 	%fd309, %fd308, %fd63, %p205;
$L__BB6_55:
	ld.shared.f64 	%fd68, [_ZN6thrust24THRUST_300001_SM_1000_NS8cuda_cub4core6detail5shmemE+56];
	ld.shared.u64 	%rd48, [_ZN6thrust24THRUST_300001_SM_1000_NS8cuda_cub4core6detail5shmemE+64];
	abs.f64 	%fd69, %fd309;
	abs.f64 	%fd70, %fd68;
	setp.lt.f64 	%p206, %fd69, %fd70;
	mov.u64 	%rd346, %rd48;
	mov.f64 	%fd310, %fd68;
	@%p206 bra 	$L__BB6_58;
	setp.lt.f64 	%p207, %fd70, %fd69;
	mov.u64 	%rd346, %rd345;
	mov.f64 	%fd310, %fd309;
	@%p207 bra 	$L__BB6_58;
	setp.lt.s64 	%p208, %rd345, %rd48;
	min.s64 	%rd346, %rd345, %rd48;
	selp.f64 	%fd310, %fd309, %fd68, %p208;
$L__BB6_58:
	ld.shared.f64 	%fd73, [_ZN6thrust24THRUST_300001_SM_1000_NS8cuda_cub4core6detail5shmemE+72];
	ld.shared.u64 	%rd51, [_ZN6thrust24THRUST_300001_SM_1000_NS8cuda_cub4core6detail5shmemE+80];
	abs.f64 	%fd74, %fd310;
	abs.f64 	%fd75, %fd73;
	setp.lt.f64 	%p209, %fd74, %fd75;
	mov.u64 	%rd347, %rd51;
	mov.f64 	%fd311, %fd73;
	@%p209 bra 	$L__BB6_61;
	setp.lt.f64 	%p210, %fd75, %fd74;
	mov.u64 	%rd347, %rd346;
	mov.f64 	%fd311, %fd310;
	@%p210 bra 	$L__BB6_61;
	setp.lt.s64 	%p211, %rd346, %rd51;
	min.s64 	%rd347, %rd346, %rd51;
	selp.f64 	%fd311, %fd310, %fd73, %p211;
$L__BB6_61:
	ld.shared.f64 	%fd78, [_ZN6thrust24THRUST_300001_SM_1000_NS8cuda_cub4core6detail5shmemE+88];
	ld.shared.u64 	%rd54, [_ZN6thrust24THRUST_300001_SM_1000_NS8cuda_cub4core6detail5shmemE+96];
	abs.f64 	%fd79, %fd311;
	abs.f64 	%fd80, %fd78;
	setp.lt.f64 	%p212, %fd79, %fd80;
	mov.u64 	%rd348, %rd54;
	mov.f64 	%fd312, %fd78;
	@%p212 bra 	$L__BB6_64;
	setp.lt.f64 	%p213, %fd80, %fd79;
	mov.u64 	%rd348, %rd347;
	mov.f64 	%fd312, %fd311;
	@%p213 bra 	$L__BB6_64;
	setp.lt.s64 	%p214, %rd347, %rd54;
	min.s64 	%rd348, %rd347, %rd54;
	selp.f64 	%fd312, %fd311, %fd78, %p214;
$L__BB6_64:
	ld.shared.f64 	%fd83, [_ZN6thrust24THRUST_300001_SM_1000_NS8cuda_cub4core6detail5shmemE+104];
	ld.shared.u64 	%rd57, [_ZN6thrust24THRUST_300001_SM_1000_NS8cuda_cub4core6detail5shmemE+112];
	abs.f64 	%fd84, %fd312;
	abs.f64 	%fd85, %fd83;
	setp.lt.f64 	%p215, %fd84, %fd85;
	mov.u64 	%rd349, %rd57;
	mov.f64 	%fd313, %fd83;
	@%p215 bra 	$L__BB6_67;
	setp.lt.f64 	%p216, %fd85, %fd84;
	mov.u64 	%rd349, %rd348;
	mov.f64 	%fd313, %fd312;
	@%p216 bra 	$L__BB6_67;
	setp.lt.s64 	%p217, %rd348, %rd57;
	min.s64 	%rd349, %rd348, %rd57;
	selp.f64 	%fd313, %fd312, %fd83, %p217;
$L__BB6_67:
	ld.shared.f64 	%fd88, [_ZN6thrust24THRUST_300001_SM_1000_NS8cuda_cub4core6detail5shmemE+120];
	ld.shared.u64 	%rd60, [_ZN6thrust24THRUST_300001_SM_1000_NS8cuda_cub4core6detail5shmemE+128];
	abs.f64 	%fd89, %fd313;
	abs.f64 	%fd90, %fd88;
	setp.lt.f64 	%p218, %fd89, %fd90;
	mov.u64 	%rd394, %rd60;
	mov.f64 	%fd357, %fd88;
	@%p218 bra 	$L__BB6_209;
	setp.lt.f64 	%p219, %fd90, %fd89;
	mov.u64 	%rd394, %rd349;
	mov.f64 	%fd357, %fd313;
	@%p219 bra 	$L__BB6_209;
	setp.lt.s64 	%p220, %rd349, %rd60;
	min.s64 	%rd394, %rd349, %rd60;
	selp.f64 	%fd357, %fd313, %fd88, %p220;
	bra.uni 	$L__BB6_209;
$L__BB6_70:
	// begin inline asm
	mov.u32 %r158, %laneid;
	// end inline asm
	and.b32  	%r179, %r1, 992;
	add.s32 	%r180, %r179, 32;
	setp.gt.s32 	%p127, %r180, %r37;
	not.b32 	%r181, %r179;
	add.s32 	%r182, %r37, %r181;
	selp.b32 	%r177, %r182, 31, %p127;
	mov.b64 	%rd297, %fd301;
	mov.b64 	{%r160, %r165}, %rd297;
	mov.b32 	%r176, 1;
	mov.b32 	%r178, -1;
	// begin inline asm
	shfl.sync.down.b32 %r159, %r160, %r176, %r177, %r178;
	// end inline asm
	// begin inline asm
	shfl.sync.down.b32 %r164, %r165, %r176, %r177, %r178;
	// end inline asm
	mov.b64 	%rd298, {%r159, %r164};
	mov.b64 	%fd92, %rd298;
	mov.b64 	{%r170, %r175}, %rd337;
	// begin inline asm
	shfl.sync.down.b32 %r169, %r170, %r176, %r177, %r178;
	// end inline asm
	// begin inline asm
	shfl.sync.down.b32 %r174, %r175, %r176, %r177, %r178;
	// end inline asm
	mov.b64 	%rd62, {%r169, %r174};
	setp.ge.s32 	%p128, %r158, %r177;
	mov.u64 	%rd350, %rd337;
	mov.f64 	%fd314, %fd301;
	@%p128 bra 	$L__BB6_74;
	abs.f64 	%fd93, %fd301;
	abs.f64 	%fd94, %fd92;
	setp.lt.f64 	%p129, %fd93, %fd94;
	mov.u64 	%rd350, %rd62;
	mov.f64 	%fd314, %fd92;
	@%p129 bra 	$L__BB6_74;
	setp.lt.f64 	%p130, %fd94, %fd93;
	mov.u64 	%rd350, %rd337;
	mov.f64 	%fd314, %fd301;
	@%p130 bra 	$L__BB6_74;
	setp.lt.s64 	%p131, %rd337, %rd62;
	min.s64 	%rd350, %rd337, %rd62;
	selp.f64 	%fd314, %fd301, %fd92, %p131;
$L__BB6_74:
	mov.b64 	%rd299, %fd314;
	mov.b64 	{%r184, %r189}, %rd299;
	mov.b32 	%r200, 2;
	mov.b32 	%r202, -1;
	// begin inline asm
	shfl.sync.down.b32 %r183, %r184, %r200, %r177, %r202;
	// end inline asm
	// begin inline asm
	shfl.sync.down.b32 %r188, %r189, %r200, %r177, %r202;
	// end inline asm
	mov.b64 	%rd300, {%r183, %r188};
	mov.b64 	%fd97, %rd300;
	mov.b64 	{%r194, %r199}, %rd350;
	// begin inline asm
	shfl.sync.down.b32 %r193, %r194, %r200, %r177, %r202;
	// end inline asm
	// begin inline asm
	shfl.sync.down.b32 %r198, %r199, %r200, %r177, %r202;
	// end inline asm
	mov.b64 	%rd65, {%r193, %r198};
	add.s32 	%r203, %r158, 2;
	setp.gt.s32 	%p132, %r203, %r177;
	mov.u64 	%rd351, %rd350;
	mov.f64 	%fd315, %fd314;
	@%p132 bra 	$L__BB6_78;
	abs.f64 	%fd98, %fd314;
	abs.f64 	%fd99, %fd97;
	setp.lt.f64 	%p133, %fd98, %fd99;
	mov.u64 	%rd351, %rd65;
	mov.f64 	%fd315, %fd97;
	@%p133 bra 	$L__BB6_78;
	setp.lt.f64 	%p134, %fd99, %fd98;
	mov.u64 	%rd351, %rd350;
	mov.f64 	%fd315, %fd314;
	@%p134 bra 	$L__BB6_78;
	setp.lt.s64 	%p135, %rd350, %rd65;
	min.s64 	%rd351, %rd350, %rd65;
	selp.f64 	%fd315, %fd314, %fd97, %p135;
$L__BB6_78:
	mov.b64 	%rd301, %fd315;
	mov.b64 	{%r205, %r210}, %rd301;
	mov.b32 	%r221, 4;
	mov.b32 	%r223, -1;
	// begin inline asm
	shfl.sync.down.b32 %r204, %r205, %r221, %r177, %r223;
	// end inline asm
	// begin inline asm
	shfl.sync.down.b32 %r209, %r210, %r221, %r177, %r223;
	// end inline asm
	mov.b64 	%rd302, {%r204, %r209};
	mov.b64 	%fd102, %rd302;
	mov.b64 	{%r215, %r220}, %rd351;
	// begin inline asm
	shfl.sync.down.b32 %r214, %r215, %r221, %r177, %r223;
	// end inline asm
	// begin inline asm
	shfl.sync.down.b32 %r219, %r220, %r221, %r177, %r223;
	// end inline asm
	mov.b64 	%rd68, {%r214, %r219};
	add.s32 	%r224, %r158, 4;
	setp.gt.s32 	%p136, %r224, %r177;
	mov.u64 	%rd352, %rd351;
	mov.f64 	%fd316, %fd315;
	@%p136 bra 	$L__BB6_82;
	abs.f64 	%fd103, %fd315;
	abs.f64 	%fd104, %fd102;
	setp.lt.f64 	%p137, %fd103, %fd104;
	mov.u64 	%rd352, %rd68;
	mov.f64 	%fd316, %fd102;
	@%p137 bra 	$L__BB6_82;
	setp.lt.f64 	%p138, %fd104, %fd103;
	mov.u64 	%rd352, %rd351;
	mov.f64 	%fd316, %fd315;
	@%p138 bra 	$L__BB6_82;
	setp.lt.s64 	%p139, %rd351, %rd68;
	min.s64 	%rd352, %rd351, %rd68;
	selp.f64 	%fd316, %fd315, %fd102, %p139;
$L__BB6_82:
	mov.b64 	%rd303, %fd316;
	mov.b64 	{%r226, %r231}, %rd303;
	mov.b32 	%r242, 8;
	mov.b32 	%r244, -1;
	// begin inline asm
	shfl.sync.down.b32 %r225, %r226, %r242, %r177, %r244;
	// end inline asm
	// begin inline asm
	shfl.sync.down.b32 %r230, %r231, %r242, %r177, %r244;
	// end inline asm
	mov.b64 	%rd304, {%r225, %r230};
	mov.b64 	%fd107, %rd304;
	mov.b64 	{%r236, %r241}, %rd352;
	// begin inline asm
	shfl.sync.down.b32 %r235, %r236, %r242, %r177, %r244;
	// end inline asm
	// begin inline asm
	shfl.sync.down.b32 %r240, %r241, %r242, %r177, %r244;
	// end inline asm
	mov.b64 	%rd71, {%r235, %r240};
	add.s32 	%r245, %r158, 8;
	setp.gt.s32 	%p140, %r245, %r177;
	mov.u64 	%rd353, %rd352;
	mov.f64 	%fd317, %fd316;
	@%p140 bra 	$L__BB6_86;
	abs.f64 	%fd108, %fd316;
	abs.f64 	%fd109, %fd107;
	setp.lt.f64 	%p141, %fd108, %fd109;
	mov.u64 	%rd353, %rd71;
	mov.f64 	%fd317, %fd107;
	@%p141 bra 	$L__BB6_86;
	setp.lt.f64 	%p142, %fd109, %fd108;
	mov.u64 	%rd353, %rd352;
	mov.f64 	%fd317, %fd316;
	@%p142 bra 	$L__BB6_86;
	setp.lt.s64 	%p143, %rd352, %rd71;
	min.s64 	%rd353, %rd352, %rd71;
	selp.f64 	%fd317, %fd316, %fd107, %p143;
$L__BB6_86:
	mov.b64 	%rd305, %fd317;
	mov.b64 	{%r247, %r252}, %rd305;
	mov.b32 	%r263, 16;
	mov.b32 	%r265, -1;
	// begin inline asm
	shfl.sync.down.b32 %r246, %r247, %r263, %r177, %r265;
	// end inline asm
	// begin inline asm
	shfl.sync.down.b32 %r251, %r252, %r263, %r177, %r265;
	// end inline asm
	mov.b64 	%rd306, {%r246, %r251};
	mov.b64 	%fd112, %rd306;
	mov.b64 	{%r257, %r262}, %rd353;
	// begin inline asm
	shfl.sync.down.b32 %r256, %r257, %r263, %r177, %r265;
	// end inline asm
	// begin inline asm
	shfl.sync.down.b32 %r261, %r262, %r263, %r177, %r265;
	// end inline asm
	mov.b64 	%rd74, {%r256, %r261};
	add.s32 	%r266, %r158, 16;
	setp.gt.s32 	%p144, %r266, %r177;
	mov.u64 	%rd394, %rd353;
	mov.f64 	%fd357, %fd317;
	@%p144 bra 	$L__BB6_90;
	abs.f64 	%fd113, %fd317;
	abs.f64 	%fd114, %fd112;
	setp.lt.f64 	%p145, %fd113, %fd114;
	mov.u64 	%rd394, %rd74;
	mov.f64 	%fd357, %fd112;
	@%p145 bra 	$L__BB6_90;
	setp.lt.f64 	%p146, %fd114, %fd113;
	mov.u64 	%rd394, %rd353;
	mov.f64 	%fd357, %fd317;
	@%p146 bra 	$L__BB6_90;
	setp.lt.s64 	%p147, %rd353, %rd74;
	min.s64 	%rd394, %rd353, %rd74;
	selp.f64 	%fd357, %fd317, %fd112, %p147;
$L__BB6_90:
	setp.ne.s32 	%p148, %r158, 0;
	@%p148 bra 	$L__BB6_92;
	shr.u32 	%r267, %r1, 1;
	and.b32  	%r268, %r267, 496;
	mov.u32 	%r269, _ZN6thrust24THRUST_300001_SM_1000_NS8cuda_cub4core6detail5shmemE;
	add.s32 	%r270, %r269, %r268;
	st.shared.f64 	[%r270+8], %fd357;
	st.shared.u64 	[%r270+16], %rd394;
$L__BB6_92:
	bar.sync 	0;
	setp.ne.s32 	%p149, %r1, 0;
	@%p149 bra 	$L__BB6_209;
	setp.lt.s32 	%p150, %r37, 33;
	mov.f64 	%fd319, %fd357;
	mov.u64 	%rd355, %rd394;
	@%p150 bra 	$L__BB6_97;
	ld.shared.f64 	%fd117, [_ZN6thrust24THRUST_300001_SM_1000_NS8cuda_cub4core6detail5shmemE+24];
	ld.shared.u64 	%rd77, [_ZN6thrust24THRUST_300001_SM_1000_NS8cuda_cub4core6detail5shmemE+32];
	abs.f64 	%fd118, %fd357;
	abs.f64 	%fd119, %fd117;
	setp.lt.f64 	%p151, %fd118, %fd119;
	mov.f64 	%fd319, %fd117;
	mov.u64 	%rd355, %rd77;
	@%p151 bra 	$L__BB6_97;
	setp.lt.f64 	%p152, %fd119, %fd118;
	mov.f64 	%fd319, %fd357;
	mov.u64 	%rd355, %rd394;
	@%p152 bra 	$L__BB6_97;
	setp.lt.s64 	%p153, %rd394, %rd77;
	min.s64 	%rd355, %rd394, %rd77;
	selp.f64 	%fd319, %fd357, %fd117, %p153;
$L__BB6_97:
	setp.lt.s32 	%p154, %r37, 65;
	mov.f64 	%fd320, %fd319;
	mov.u64 	%rd356, %rd355;
	@%p154 bra 	$L__BB6_101;
	ld.shared.f64 	%fd122, [_ZN6thrust24THRUST_300001_SM_1000_NS8cuda_cub4core6detail5shmemE+40];
	ld.shared.u64 	%rd80, [_ZN6thrust24THRUST_300001_SM_1000_NS8cuda_cub4core6detail5shmemE+48];
	abs.f64 	%fd123, %fd319;
	abs.f64 	%fd124, %fd122;
	setp.lt.f64 	%p155, %fd123, %fd124;
	mov.f64 	%fd320, %fd122;
	mov.u64 	%rd356, %rd80;
	@%p155 bra 	$L__BB6_101;
	setp.lt.f64 	%p156, %fd124, %fd123;
	mov.f64 	%fd320, %fd319;
	mov.u64 	%rd356, %rd355;
	@%p156 bra 	$L__BB6_101;
	setp.lt.s64 	%p157, %rd355, %rd80;
	min.s64 	%rd356, %rd355, %rd80;
	selp.f64 	%fd320, %fd319, %fd122, %p157;
$L__BB6_101:
	setp.lt.s32 	%p158, %r37, 97;
	mov.f64 	%fd321, %fd320;
	mov.u64 	%rd357, %rd356;
	@%p158 bra 	$L__BB6_105;
	ld.shared.f64 	%fd127, [_ZN6thrust24THRUST_300001_SM_1000_NS8cuda_cub4core6detail5shmemE+56];
	ld.shared.u64 	%rd83, [_ZN6thrust24THRUST_300001_SM_1000_NS8cuda_cub4core6detail5shmemE+64];
	abs.f64 	%fd128, %fd320;
	abs.f64 	%fd129, %fd127;
	setp.lt.f64 	%p159, %fd128, %fd129;
	mov.f64 	%fd321, %fd127;
	mov.u64 	%rd357, %rd83;
	@%p159 bra 	$L__BB6_105;
	setp.lt.f64 	%p160, %fd129, %fd128;
	mov.f64 	%fd321, %fd320;
	mov.u64 	%rd357, %rd356;
	@%p160 bra 	$L__BB6_105;
	setp.lt.s64 	%p161, %rd356, %rd83;
	min.s64 	%rd357, %rd356, %rd83;
	selp.f64 	%fd321, %fd320, %fd127, %p161;
$L__BB6_105:
	setp.lt.s32 	%p162, %r37, 129;
	mov.f64 	%fd322, %fd321;
	mov.u64 	%rd358, %rd357;
	@%p162 bra 	$L__BB6_109;
	ld.shared.f64 	%fd132, [_ZN6thrust24THRUST_300001_SM_1000_NS8cuda_cub4core6detail5shmemE+72];
	ld.shared.u64 	%rd86, [_ZN6thrust24THRUST_300001_SM_1000_NS8cuda_cub4core6detail5shmemE+80];
	abs.f64 	%fd133, %fd321;
	abs.f64 	%fd134, %fd132;
	setp.lt.f64 	%p163, %fd133, %fd134;
	mov.f64 	%fd322, %fd132;
	mov.u64 	%rd358, %rd86;
	@%p163 bra 	$L__BB6_109;
	setp.lt.f64 	%p164, %fd134, %fd133;
	mov.f64 	%fd322, %fd321;
	mov.u64 	%rd358, %rd357;
	@%p164 bra 	$L__BB6_109;
	setp.lt.s64 	%p165, %rd357, %rd86;
	min.s64 	%rd358, %rd357, %rd86;
	selp.f64 	%fd322, %fd321, %fd132, %p165;
$L__BB6_109:
	setp.lt.s32 	%p166, %r37, 161;
	mov.f64 	%fd323, %fd322;
	mov.u64 	%rd359, %rd358;
	@%p166 bra 	$L__BB6_113;
	ld.shared.f64 	%fd137, [_ZN6thrust24THRUST_300001_SM_1000_NS8cuda_cub4core6detail5shmemE+88];
	ld.shared.u64 	%rd89, [_ZN6thrust24THRUST_300001_SM_1000_NS8cuda_cub4core6detail5shmemE+96];
	abs.f64 	%fd138, %fd322;
	abs.f64 	%fd139, %fd137;
	setp.lt.f64 	%p167, %fd138, %fd139;
	mov.f64 	%fd323, %fd137;
	mov.u64 	%rd359, %rd89;
	@%p167 bra 	$L__BB6_113;
	setp.lt.f64 	%p168, %fd139, %fd138;
	mov.f64 	%fd323, %fd322;
	mov.u64 	%rd359, %rd358;
	@%p168 bra 	$L__BB6_113;
	setp.lt.s64 	%p169, %rd358, %rd89;
	min.s64 	%rd359, %rd358, %rd89;
	selp.f64 	%fd323, %fd322, %fd137, %p169;
$L__BB6_113:
	setp.lt.s32 	%p170, %r37, 193;
	mov.f64 	%fd324, %fd323;
	mov.u64 	%rd360, %rd359;
	@%p170 bra 	$L__BB6_117;
	ld.shared.f64 	%fd142, [_ZN6thrust24THRUST_300001_SM_1000_NS8cuda_cub4core6detail5shmemE+104];
	ld.shared.u64 	%rd92, [_ZN6thrust24THRUST_300001_SM_1000_NS8cuda_cub4core6detail5shmemE+112];
	abs.f64 	%fd143, %fd323;
	abs.f64 	%fd144, %fd142;
	setp.lt.f64 	%p171, %fd143, %fd144;
	mov.f64 	%fd324, %fd142;
	mov.u64 	%rd360, %rd92;
	@%p171 bra 	$L__BB6_117;
	setp.lt.f64 	%p172, %fd144, %fd143;
	mov.f64 	%fd324, %fd323;
	mov.u64 	%rd360, %rd359;
	@%p172 bra 	$L__BB6_117;
	setp.lt.s64 	%p173, %rd359, %rd92;
	min.s64 	%rd360, %rd359, %rd92;
	selp.f64 	%fd324, %fd323, %fd142, %p173;
$L__BB6_117:
	setp.lt.s32 	%p174, %r37, 225;
	mov.u64 	%rd394, %rd360;
	mov.f64 	%fd357, %fd324;
	@%p174 bra 	$L__BB6_209;
	ld.shared.f64 	%fd147, [_ZN6thrust24THRUST_300001_SM_1000_NS8cuda_cub4core6detail5shmemE+120];
	ld.shared.u64 	%rd95, [_ZN6thrust24THRUST_300001_SM_1000_NS8cuda_cub4core6detail5shmemE+128];
	abs.f64 	%fd148, %fd324;
	abs.f64 	%fd149, %fd147;
	setp.lt.f64 	%p175, %fd148, %fd149;
	mov.u64 	%rd394, %rd95;
	mov.f64 	%fd357, %fd147;
	@%p175 bra 	$L__BB6_209;
	setp.lt.f64 	%p176, %fd149, %fd148;
	mov.u64 	%rd394, %rd360;
	mov.f64 	%fd357, %fd324;
	@%p176 bra 	$L__BB6_209;
	setp.lt.s64 	%p177, %rd360, %rd95;
	min.s64 	%rd394, %rd360, %rd95;
	selp.f64 	%fd357, %fd324, %fd147, %p177;
	bra.uni 	$L__BB6_209;
$L__BB6_121:
	ld.param.u64 	%rd318, [_ZN6thrust24THRUST_300001_SM_1000_NS8cuda_cub4core6detail13_kernel_agentINS1_8__reduce11ReduceAgentIPN4cuda3std3__45tupleIJdlEEESC_SB_iNS1_9__extrema9arg_max_fIdl10comparatorEEEEJSC_SC_iSG_EEEvDpT0__param_0];
	mov.u32 	%r16, %tid.x;
	mul.wide.u32 	%rd208, %r16, 16;
	add.s64 	%rd189, %rd318, %rd208;
	// begin inline asm
	ld.global.nc.u64 %rd188, [%rd189];
	// end inline asm
	add.s64 	%rd191, %rd189, 8;
	// begin inline asm
	ld.global.nc.u64 %rd190, [%rd191];
	// end inline asm
	mov.b64 	%fd151, %rd188;
	add.s64 	%rd193, %rd189, 4096;
	// begin inline asm
	ld.global.nc.u64 %rd192, [%rd193];
	// end inline asm
	add.s64 	%rd195, %rd189, 4104;
	// begin inline asm
	ld.global.nc.u64 %rd361, [%rd195];
	// end inline asm
	mov.b64 	%fd325, %rd192;
	add.s64 	%rd197, %rd189, 8192;
	// begin inline asm
	ld.global.nc.u64 %rd196, [%rd197];
	// end inline asm
	add.s64 	%rd199, %rd189, 8200;
	// begin inline asm
	ld.global.nc.u64 %rd362, [%rd199];
	// end inline asm
	mov.b64 	%fd326, %rd196;
	add.s64 	%rd201, %rd189, 12288;
	// begin inline asm
	ld.global.nc.u64 %rd200, [%rd201];
	// end inline asm
	add.s64 	%rd203, %rd189, 12296;
	// begin inline asm
	ld.global.nc.u64 %rd363, [%rd203];
	// end inline asm
	mov.b64 	%fd327, %rd200;
	add.s64 	%rd205, %rd189, 16384;
	// begin inline asm
	ld.global.nc.u64 %rd204, [%rd205];
	// end inline asm
	add.s64 	%rd207, %rd189, 16392;
	// begin inline asm
	ld.global.nc.u64 %rd381, [%rd207];
	// end inline asm
	mov.b64 	%fd344, %rd204;
	abs.f64 	%fd156, %fd151;
	abs.f64 	%fd157, %fd325;
	setp.lt.f64 	%p3, %fd156, %fd157;
	@%p3 bra 	$L__BB6_123;
	setp.lt.f64 	%p4, %fd157, %fd156;
	setp.lt.s64 	%p5, %rd190, %rd361;
	or.pred  	%p6, %p4, %p5;
	selp.b64 	%rd361, %rd190, %rd361, %p6;
	selp.f64 	%fd325, %fd151, %fd325, %p6;
$L__BB6_123:
	abs.f64 	%fd160, %fd325;
	abs.f64 	%fd161, %fd326;
	setp.lt.f64 	%p7, %fd160, %fd161;
	@%p7 bra 	$L__BB6_125;
	setp.lt.f64 	%p8, %fd161, %fd160;
	setp.lt.s64 	%p9, %rd361, %rd362;
	or.pred  	%p10, %p8, %p9;
	selp.b64 	%rd362, %rd361, %rd362, %p10;
	selp.f64 	%fd326, %fd325, %fd326, %p10;
$L__BB6_125:
	abs.f64 	%fd164, %fd326;
	abs.f64 	%fd165, %fd327;
	setp.lt.f64 	%p11, %fd164, %fd165;
	@%p11 bra 	$L__BB6_127;
	setp.lt.f64 	%p12, %fd165, %fd164;
	setp.lt.s64 	%p13, %rd362, %rd363;
	or.pred  	%p14, %p12, %p13;
	selp.b64 	%rd363, %rd362, %rd363, %p14;
	selp.f64 	%fd327, %fd326, %fd327, %p14;
$L__BB6_127:
	abs.f64 	%fd168, %fd327;
	abs.f64 	%fd169, %fd344;
	setp.lt.f64 	%p15, %fd168, %fd169;
	@%p15 bra 	$L__BB6_129;
	setp.lt.f64 	%p16, %fd169, %fd168;
	setp.lt.s64 	%p17, %rd363, %rd381;
	or.pred  	%p18, %p16, %p17;
	selp.b64 	%rd381, %rd363, %rd381, %p18;
	selp.f64 	%fd344, %fd327, %fd344, %p18;
$L__BB6_129:
	setp.lt.u32 	%p19, %r37, 2560;
	mov.b32 	%r383, 1280;
	@%p19 bra 	$L__BB6_142;
	mov.b32 	%r382, 1280;
	mov.f64 	%fd329, %fd344;
	mov.u64 	%rd365, %rd381;
$L__BB6_131:
	ld.param.u64 	%rd319, [_ZN6thrust24THRUST_300001_SM_1000_NS8cuda_cub4core6detail13_kernel_agentINS1_8__reduce11ReduceAgentIPN4cuda3std3__45tupleIJdlEEESC_SB_iNS1_9__extrema9arg_max_fIdl10comparatorEEEEJSC_SC_iSG_EEEvDpT0__param_0];
	add.s32 	%r40, %r382, %r16;
	mul.wide.u32 	%rd229, %r40, 16;
	add.s64 	%rd210, %rd319, %rd229;
	// begin inline asm
	ld.global.nc.u64 %rd209, [%rd210];
	// end inline asm
	add.s64 	%rd212, %rd210, 8;
	// begin inline asm
	ld.global.nc.u64 %rd366, [%rd212];
	// end inline asm
	mov.b64 	%fd330, %rd209;
	add.s64 	%rd214, %rd210, 4096;
	// begin inline asm
	ld.global.nc.u64 %rd213, [%rd214];
	// end inline asm
	add.s64 	%rd216, %rd210, 4104;
	// begin inline asm
	ld.global.nc.u64 %rd367, [%rd216];
	// end inline asm
	mov.b64 	%fd331, %rd213;
	add.s64 	%rd218, %rd210, 8192;
	// begin inline asm
	ld.global.nc.u64 %rd217, [%rd218];
	// end inline asm
	add.s64 	%rd220, %rd210, 8200;
	// begin inline asm
	ld.global.nc.u64 %rd368, [%rd220];
	// end inline asm
	mov.b64 	%fd332, %rd217;
	add.s64 	%rd222, %rd210, 12288;
	// begin inline asm
	ld.global.nc.u64 %rd221, [%rd222];
	// end inline asm
	add.s64 	%rd224, %rd210, 12296;
	// begin inline asm
	ld.global.nc.u64 %rd369, [%rd224];
	// end inline asm
	mov.b64 	%fd333, %rd221;
	add.s64 	%rd226, %rd210, 16384;
	// begin inline asm
	ld.global.nc.u64 %rd225, [%rd226];
	// end inline asm
	add.s64 	%rd228, %rd210, 16392;
	// begin inline asm
	ld.global.nc.u64 %rd381, [%rd228];
	// end inline asm
	mov.b64 	%fd344, %rd225;
	abs.f64 	%fd178, %fd329;
	abs.f64 	%fd179, %fd330;
	setp.lt.f64 	%p20, %fd178, %fd179;
	@%p20 bra 	$L__BB6_133;
	setp.lt.f64 	%p21, %fd179, %fd178;
	setp.lt.s64 	%p22, %rd365, %rd366;
	or.pred  	%p23, %p21, %p22;
	selp.b64 	%rd366, %rd365, %rd366, %p23;
	selp.f64 	%fd330, %fd329, %fd330, %p23;
$L__BB6_133:
	abs.f64 	%fd182, %fd330;
	abs.f64 	%fd183, %fd331;
	setp.lt.f64 	%p24, %fd182, %fd183;
	@%p24 bra 	$L__BB6_135;
	setp.lt.f64 	%p25, %fd183, %fd182;
	setp.lt.s64 	%p26, %rd366, %rd367;
	or.pred  	%p27, %p25, %p26;
	selp.b64 	%rd367, %rd366, %rd367, %p27;
	selp.f64 	%fd331, %fd330, %fd331, %p27;
$L__BB6_135:
	abs.f64 	%fd186, %fd331;
	abs.f64 	%fd187, %fd332;
	setp.lt.f64 	%p28, %fd186, %fd187;
	@%p28 bra 	$L__BB6_137;
	setp.lt.f64 	%p29, %fd187, %fd186;
	setp.lt.s64 	%p30, %rd367, %rd368;
	or.pred  	%p31, %p29, %p30;
	selp.b64 	%rd368, %rd367, %rd368, %p31;
	selp.f64 	%fd332, %fd331, %fd332, %p31;
$L__BB6_137:
	abs.f64 	%fd190, %fd332;
	abs.f64 	%fd191, %fd333;
	setp.lt.f64 	%p32, %fd190, %fd191;
	@%p32 bra 	$L__BB6_139;
	setp.lt.f64 	%p33, %fd191, %fd190;
	setp.lt.s64 	%p34, %rd368, %rd369;
	or.pred  	%p35, %p33, %p34;
	selp.b64 	%rd369, %rd368, %rd369, %p35;
	selp.f64 	%fd333, %fd332, %fd333, %p35;
$L__BB6_139:
	abs.f64 	%fd194, %fd333;
	abs.f64 	%fd195, %fd344;
	setp.lt.f64 	%p36, %fd194, %fd195;
	@%p36 bra 	$L__BB6_141;
	setp.lt.f64 	%p37, %fd195, %fd194;
	setp.lt.s64 	%p38, %rd369, %rd381;
	or.pred  	%p39, %p37, %p38;
	selp.b64 	%rd381, %rd369, %rd381, %p39;
	selp.f64 	%fd344, %fd333, %fd344, %p39;
$L__BB6_141:
	add.s32 	%r383, %r382, 1280;
	add.s32 	%r41, %r382, 2560;
	setp.le.s32 	%p40, %r41, %r37;
	mov.u32 	%r382, %r383;
	mov.f64 	%fd329, %fd344;
	mov.u64 	%rd365, %rd381;
	@%p40 bra 	$L__BB6_131;
$L__BB6_142:
	setp.le.s32 	%p41, %r37, %r383;
	@%p41 bra 	$L__BB6_165;
	sub.s32 	%r20, %r37, %r383;
	setp.ge.s32 	%p42, %r16, %r20;
	@%p42 bra 	$L__BB6_165;
	not.b32 	%r42, %r16;
	add.s32 	%r43, %r37, %r42;
	sub.s32 	%r21, %r43, %r383;
	and.b32  	%r44, %r21, 768;
	setp.eq.s32 	%p43, %r44, 768;
	mov.u32 	%r387, %r16;
	@%p43 bra 	$L__BB6_150;
	add.s32 	%r385, %r16, %r383;
	shr.u32 	%r45, %r21, 8;
	add.s32 	%r46, %r45, 1;
	and.b32  	%r47, %r46, 3;
	neg.s32 	%r384, %r47;
	mov.u32 	%r387, %r16;
$L__BB6_146:
	.pragma "nounroll";
	mov.u64 	%rd127, %rd381;
	mov.f64 	%fd199, %fd344;
	ld.param.u64 	%rd320, [_ZN6thrust24THRUST_300001_SM_1000_NS8cuda_cub4core6detail13_kernel_agentINS1_8__reduce11ReduceAgentIPN4cuda3std3__45tupleIJdlEEESC_SB_iNS1_9__extrema9arg_max_fIdl10comparatorEEEEJSC_SC_iSG_EEEvDpT0__param_0];
	mul.wide.u32 	%rd235, %r385, 16;
	add.s64 	%rd232, %rd320, %rd235;
	// begin inline asm
	ld.global.nc.u64 %rd231, [%rd232];
	// end inline asm
	add.s64 	%rd234, %rd232, 8;
	// begin inline asm
	ld.global.nc.u64 %rd233, [%rd234];
	// end inline asm
	mov.b64 	%fd200, %rd231;
	abs.f64 	%fd201, %fd199;
	abs.f64 	%fd202, %fd200;
	setp.lt.f64 	%p44, %fd201, %fd202;
	mov.f64 	%fd344, %fd200;
	mov.u64 	%rd381, %rd233;
	@%p44 bra 	$L__BB6_149;
	setp.lt.f64 	%p45, %fd202, %fd201;
	mov.f64 	%fd344, %fd199;
	mov.u64 	%rd381, %rd127;
	@%p45 bra 	$L__BB6_149;
	setp.lt.s64 	%p46, %rd127, %rd233;
	selp.f64 	%fd344, %fd199, %fd200, %p46;
	min.s64 	%rd381, %rd127, %rd233;
$L__BB6_149:
	add.s32 	%r387, %r387, 256;
	add.s32 	%r385, %r385, 256;
	add.s32 	%r384, %r384, 1;
	setp.ne.s32 	%p47, %r384, 0;
	@%p47 bra 	$L__BB6_146;
$L__BB6_150:
	setp.lt.u32 	%p48, %r21, 768;
	@%p48 bra 	$L__BB6_165;
	ld.param.u64 	%rd321, [_ZN6thrust24THRUST_300001_SM_1000_NS8cuda_cub4core6detail13_kernel_agentINS1_8__reduce11ReduceAgentIPN4cuda3std3__45tupleIJdlEEESC_SB_iNS1_9__extrema9arg_max_fIdl10comparatorEEEEJSC_SC_iSG_EEEvDpT0__param_0];
	cvt.u64.u32 	%rd236, %r387;
	cvt.u64.u32 	%rd237, %r383;
	add.s64 	%rd238, %rd236, %rd237;
	shl.b64 	%rd239, %rd238, 4;
	add.s64 	%rd240, %rd239, %rd321;
	add.s64 	%rd376, %rd240, 12296;
	add.s32 	%r388, %r387, %r383;
$L__BB6_152:
	ld.param.u64 	%rd322, [_ZN6thrust24THRUST_300001_SM_1000_NS8cuda_cub4core6detail13_kernel_agentINS1_8__reduce11ReduceAgentIPN4cuda3std3__45tupleIJdlEEESC_SB_iNS1_9__extrema9arg_max_fIdl10comparatorEEEEJSC_SC_iSG_EEEvDpT0__param_0];
	mul.wide.u32 	%rd245, %r388, 16;
	add.s64 	%rd242, %rd322, %rd245;
	// begin inline asm
	ld.global.nc.u64 %rd241, [%rd242];
	// end inline asm
	add.s64 	%rd244, %rd242, 8;
	// begin inline asm
	ld.global.nc.u64 %rd243, [%rd244];
	// end inline asm
	mov.b64 	%fd208, %rd241;
	abs.f64 	%fd209, %fd344;
	abs.f64 	%fd210, %fd208;
	setp.lt.f64 	%p49, %fd209, %fd210;
	mov.f64 	%fd341, %fd208;
	mov.u64 	%rd378, %rd243;
	@%p49 bra 	$L__BB6_155;
	setp.lt.f64 	%p50, %fd210, %fd209;
	mov.f64 	%fd341, %fd344;
	mov.u64 	%rd378, %rd381;
	@%p50 bra 	$L__BB6_155;
	setp.lt.s64 	%p51, %rd381, %rd243;
	selp.f64 	%fd341, %fd344, %fd208, %p51;
	min.s64 	%rd378, %rd381, %rd243;
$L__BB6_155:
	add.s64 	%rd247, %rd376, -8200;
	// begin inline asm
	ld.global.nc.u64 %rd246, [%rd247];
	// end inline asm
	add.s64 	%rd249, %rd376, -8192;
	// begin inline asm
	ld.global.nc.u64 %rd248, [%rd249];
	// end inline asm
	mov.b64 	%fd213, %rd246;
	abs.f64 	%fd214, %fd341;
	abs.f64 	%fd215, %fd213;
	setp.lt.f64 	%p52, %fd214, %fd215;
	mov.f64 	%fd342, %fd213;
	mov.u64 	%rd379, %rd248;
	@%p52 bra 	$L__BB6_158;
	setp.lt.f64 	%p53, %fd215, %fd214;
	mov.f64 	%fd342, %fd341;
	mov.u64 	%rd379, %rd378;
	@%p53 bra 	$L__BB6_158;
	setp.lt.s64 	%p54, %rd378, %rd248;
	selp.f64 	%fd342, %fd341, %fd213, %p54;
	min.s64 	%rd379, %rd378, %rd248;
$L__BB6_158:
	add.s64 	%rd251, %rd376, -4104;
	// begin inline asm
	ld.global.nc.u64 %rd250, [%rd251];
	// end inline asm
	add.s64 	%rd253, %rd376, -4096;
	// begin inline asm
	ld.global.nc.u64 %rd252, [%rd253];
	// end inline asm
	mov.b64 	%fd218, %rd250;
	abs.f64 	%fd219, %fd342;
	abs.f64 	%fd220, %fd218;
	setp.lt.f64 	%p55, %fd219, %fd220;
	mov.f64 	%fd343, %fd218;
	mov.u64 	%rd380, %rd252;
	@%p55 bra 	$L__BB6_161;
	setp.lt.f64 	%p56, %fd220, %fd219;
	mov.f64 	%fd343, %fd342;
	mov.u64 	%rd380, %rd379;
	@%p56 bra 	$L__BB6_161;
	setp.lt.s64 	%p57, %rd379, %rd252;
	selp.f64 	%fd343, %fd342, %fd218, %p57;
	min.s64 	%rd380, %rd379, %rd252;
$L__BB6_161:
	add.s64 	%rd255, %rd376, -8;
	// begin inline asm
	ld.global.nc.u64 %rd254, [%rd255];
	// end inline asm
	// begin inline asm
	ld.global.nc.u64 %rd256, [%rd376];
	// end inline asm
	mov.b64 	%fd223, %rd254;
	abs.f64 	%fd224, %fd343;
	abs.f64 	%fd225, %fd223;
	setp.lt.f64 	%p58, %fd224, %fd225;
	mov.f64 	%fd344, %fd223;
	mov.u64 	%rd381, %rd256;
	@%p58 bra 	$L__BB6_164;
	setp.lt.f64 	%p59, %fd225, %fd224;
	mov.f64 	%fd344, %fd343;
	mov.u64 	%rd381, %rd380;
	@%p59 bra 	$L__BB6_164;
	setp.lt.s64 	%p60, %rd380, %rd256;
	selp.f64 	%fd344, %fd343, %fd223, %p60;
	min.s64 	%rd381, %rd380, %rd256;
$L__BB6_164:
	add.s32 	%r387, %r387, 1024;
	add.s64 	%rd376, %rd376, 16384;
	add.s32 	%r388, %r388, 1024;
	setp.lt.s32 	%p61, %r387, %r20;
	@%p61 bra 	$L__BB6_152;
$L__BB6_165:
	// begin inline asm
	mov.u32 %r48, %laneid;
	// end inline asm
	mov.b64 	%rd258, %fd344;
	mov.b64 	{%r50, %r55}, %rd258;
	mov.b32 	%r66, 1;
	mov.b32 	%r67, 31;
	mov.b32 	%r68, -1;
	// begin inline asm
	shfl.sync.down.b32 %r49, %r50, %r66, %r67, %r68;
	// end inline asm
	// begin inline asm
	shfl.sync.down.b32 %r54, %r55, %r66, %r67, %r68;
	// end inline asm
	mov.b64 	%rd259, {%r49, %r54};
	mov.b64 	%fd229, %rd259;
	mov.b64 	{%r60, %r65}, %rd381;
	// begin inline asm
	shfl.sync.down.b32 %r59, %r60, %r66, %r67, %r68;
	// end inline asm
	// begin inline asm
	shfl.sync.down.b32 %r64, %r65, %r66, %r67, %r68;
	// end inline asm
	mov.b64 	%rd150, {%r59, %r64};
	setp.gt.s32 	%p62, %r48, 30;
	mov.f64 	%fd346, %fd344;
	mov.u64 	%rd383, %rd381;
	@%p62 bra 	$L__BB6_169;
	abs.f64 	%fd230, %fd344;
	abs.f64 	%fd231, %fd229;
	setp.lt.f64 	%p63, %fd230, %fd231;
	mov.f64 	%fd346, %fd229;
	mov.u64 	%rd383, %rd150;
	@%p63 bra 	$L__BB6_169;
	setp.lt.f64 	%p64, %fd231, %fd230;
	mov.f64 	%fd346, %fd344;
	mov.u64 	%rd383, %rd381;
	@%p64 bra 	$L__BB6_169;
	setp.lt.s64 	%p65, %rd381, %rd150;
	selp.f64 	%fd346, %fd344, %fd229, %p65;
	min.s64 	%rd383, %rd381, %rd150;
$L__BB6_169:
	mov.b64 	%rd260, %fd346;
	mov.b64 	{%r70, %r75}, %rd260;
	mov.b32 	%r86, 2;
	mov.b32 	%r87, 31;
	mov.b32 	%r88, -1;
	// begin inline asm
	shfl.sync.down.b32 %r69, %r70, %r86, %r87, %r88;
	// end inline asm
	// begin inline asm
	shfl.sync.down.b32 %r74, %r75, %r86, %r87, %r88;
	// end inline asm
	mov.b64 	%rd261, {%r69, %r74};
	mov.b64 	%fd234, %rd261;
	mov.b64 	{%r80, %r85}, %rd383;
	// begin inline asm
	shfl.sync.down.b32 %r79, %r80, %r86, %r87, %r88;
	// end inline asm
	// begin inline asm
	shfl.sync.down.b32 %r84, %r85, %r86, %r87, %r88;
	// end inline asm
	mov.b64 	%rd153, {%r79, %r84};
	setp.gt.s32 	%p66, %r48, 29;
	mov.f64 	%fd347, %fd346;
	mov.u64 	%rd384, %rd383;
	@%p66 bra 	$L__BB6_173;
	abs.f64 	%fd235, %fd346;
	abs.f64 	%fd236, %fd234;
	setp.lt.f64 	%p67, %fd235, %fd236;
	mov.f64 	%fd347, %fd234;
	mov.u64 	%rd384, %rd153;
	@%p67 bra 	$L__BB6_173;
	setp.lt.f64 	%p68, %fd236, %fd235;
	mov.f64 	%fd347, %fd346;
	mov.u64 	%rd384, %rd383;
	@%p68 bra 	$L__BB6_173;
	setp.lt.s64 	%p69, %rd383, %rd153;
	selp.f64 	%fd347, %fd346, %fd234, %p69;
	min.s64 	%rd384, %rd383, %rd153;
$L__BB6_173:
	mov.b64 	%rd262, %fd347;
	mov.b64 	{%r90, %r95}, %rd262;
	mov.b32 	%r106, 4;
	mov.b32 	%r107, 31;
	mov.b32 	%r108, -1;
	// begin inline asm
	shfl.sync.down.b32 %r89, %r90, %r106, %r107, %r108;
	// end inline asm
	// begin inline asm
	shfl.sync.down.b32 %r94, %r95, %r106, %r107, %r108;
	// end inline asm
	mov.b64 	%rd263, {%r89, %r94};
	mov.b64 	%fd239, %rd263;
	mov.b64 	{%r100, %r105}, %rd384;
	// begin inline asm
	shfl.sync.down.b32 %r99, %r100, %r106, %r107, %r108;
	// end inline asm
	// begin inline asm
	shfl.sync.down.b32 %r104, %r105, %r106, %r107, %r108;
	// end inline asm
	mov.b64 	%rd156, {%r99, %r104};
	setp.gt.s32 	%p70, %r48, 27;
	mov.f64 	%fd348, %fd347;
	mov.u64 	%rd385, %rd384;
	@%p70 bra 	$L__BB6_177;
	abs.f64 	%fd240, %fd347;
	abs.f64 	%fd241, %fd239;
	setp.lt.f64 	%p71, %fd240, %fd241;
	mov.f64 	%fd348, %fd239;
	mov.u64 	%rd385, %rd156;
	@%p71 bra 	$L__BB6_177;
	setp.lt.f64 	%p72, %fd241, %fd240;
	mov.f64 	%fd348, %fd347;
	mov.u64 	%rd385, %rd384;
	@%p72 bra 	$L__BB6_177;
	setp.lt.s64 	%p73, %rd384, %rd156;
	selp.f64 	%fd348, %fd347, %fd239, %p73;
	min.s64 	%rd385, %rd384, %rd156;
$L__BB6_177:
	mov.b64 	%rd264, %fd348;
	mov.b64 	{%r110, %r115}, %rd264;
	mov.b32 	%r126, 8;
	mov.b32 	%r127, 31;
	mov.b32 	%r128, -1;
	// begin inline asm
	shfl.sync.down.b32 %r109, %r110, %r126, %r127, %r128;
	// end inline asm
	// begin inline asm
	shfl.sync.down.b32 %r114, %r115, %r126, %r127, %r128;
	// end inline asm
	mov.b64 	%rd265, {%r109, %r114};
	mov.b64 	%fd244, %rd265;
	mov.b64 	{%r120, %r125}, %rd385;
	// begin inline asm
	shfl.sync.down.b32 %r119, %r120, %r126, %r127, %r128;
	// end inline asm
	// begin inline asm
	shfl.sync.down.b32 %r124, %r125, %r126, %r127, %r128;
	// end inline asm
	mov.b64 	%rd159, {%r119, %r124};
	setp.gt.s32 	%p74, %r48, 23;
	mov.f64 	%fd349, %fd348;
	mov.u64 	%rd386, %rd385;
	@%p74 bra 	$L__BB6_181;
	abs.f64 	%fd245, %fd348;
	abs.f64 	%fd246, %fd244;
	setp.lt.f64 	%p75, %fd245, %fd246;
	mov.f64 	%fd349, %fd244;
	mov.u64 	%rd386, %rd159;
	@%p75 bra 	$L__BB6_181;
	setp.lt.f64 	%p76, %fd246, %fd245;
	mov.f64 	%fd349, %fd348;
	mov.u64 	%rd386, %rd385;
	@%p76 bra 	$L__BB6_181;
	setp.lt.s64 	%p77, %rd385, %rd159;
	selp.f64 	%fd349, %fd348, %fd244, %p77;
	min.s64 	%rd386, %rd385, %rd159;
$L__BB6_181:
	mov.b64 	%rd266, %fd349;
	mov.b64 	{%r130, %r135}, %rd266;
	mov.b32 	%r146, 16;
	mov.b32 	%r147, 31;
	mov.b32 	%r148, -1;
	// begin inline asm
	shfl.sync.down.b32 %r129, %r130, %r146, %r147, %r148;
	// end inline asm
	// begin inline asm
	shfl.sync.down.b32 %r134, %r135, %r146, %r147, %r148;
	// end inline asm
	mov.b64 	%rd267, {%r129, %r134};
	mov.b64 	%fd249, %rd267;
	mov.b64 	{%r140, %r145}, %rd386;
	// begin inline asm
	shfl.sync.down.b32 %r139, %r140, %r146, %r147, %r148;
	// end inline asm
	// begin inline asm
	shfl.sync.down.b32 %r144, %r145, %r146, %r147, %r148;
	// end inline asm
	mov.b64 	%rd162, {%r139, %r144};
	setp.gt.s32 	%p78, %r48, 15;
	mov.f64 	%fd357, %fd349;
	mov.u64 	%rd394, %rd386;
	@%p78 bra 	$L__BB6_185;
	abs.f64 	%fd250, %fd349;
	abs.f64 	%fd251, %fd249;
	setp.lt.f64 	%p79, %fd250, %fd251;
	mov.f64 	%fd357, %fd249;
	mov.u64 	%rd394, %rd162;
	@%p79 bra 	$L__BB6_185;
	setp.lt.f64 	%p80, %fd251, %fd250;
	mov.f64 	%fd357, %fd349;
	mov.u64 	%rd394, %rd386;
	@%p80 bra 	$L__BB6_185;
	setp.lt.s64 	%p81, %rd386, %rd162;
	selp.f64 	%fd357, %fd349, %fd249, %p81;
	min.s64 	%rd394, %rd386, %rd162;
$L__BB6_185:
	setp.ne.s32 	%p82, %r48, 0;
	@%p82 bra 	$L__BB6_187;
	shr.u32 	%r149, %r16, 1;
	and.b32  	%r150, %r149, 496;
	mov.u32 	%r151, _ZN6thrust24THRUST_300001_SM_1000_NS8cuda_cub4core6detail5shmemE;
	add.s32 	%r152, %r151, %r150;
	st.shared.f64 	[%r152+8], %fd357;
	st.shared.u64 	[%r152+16], %rd394;
$L__BB6_187:
	bar.sync 	0;
	setp.ne.s32 	%p83, %r16, 0;
	@%p83 bra 	$L__BB6_209;
	ld.shared.f64 	%fd254, [_ZN6thrust24THRUST_300001_SM_1000_NS8cuda_cub4core6detail5shmemE+24];
	ld.shared.u64 	%rd165, [_ZN6thrust24THRUST_300001_SM_1000_NS8cuda_cub4core6detail5shmemE+32];
	abs.f64 	%fd255, %fd357;
	abs.f64 	%fd256, %fd254;
	setp.lt.f64 	%p84, %fd255, %fd256;
	mov.f64 	%fd351, %fd254;
	mov.u64 	%rd388, %rd165;
	@%p84 bra 	$L__BB6_191;
	setp.lt.f64 	%p85, %fd256, %fd255;
	mov.f64 	%fd351, %fd357;
	mov.u64 	%rd388, %rd394;
	@%p85 bra 	$L__BB6_191;
	setp.lt.s64 	%p86, %rd394, %rd165;
	selp.f64 	%fd351, %fd357, %fd254, %p86;
	min.s64 	%rd388, %rd394, %rd165;
$L__BB6_191:
	ld.shared.f64 	%fd259, [_ZN6thrust24THRUST_300001_SM_1000_NS8cuda_cub4core6detail5shmemE+40];
	ld.shared.u64 	%rd168, [_ZN6thrust24THRUST_300001_SM_1000_NS8cuda_cub4core6detail5shmemE+48];
	abs.f64 	%fd260, %fd351;
	abs.f64 	%fd261, %fd259;
	setp.lt.f64 	%p87, %fd260, %fd261;
	mov.f64 	%fd352, %fd259;
	mov.u64 	%rd389, %rd168;
	@%p87 bra 	$L__BB6_194;
	setp.lt.f64 	%p88, %fd261, %fd260;
	mov.f64 	%fd352, %fd351;
	mov.u64 	%rd389, %rd388;
	@%p88 bra 	$L__BB6_194;
	setp.lt.s64 	%p89, %rd388, %rd168;
	selp.f64 	%fd352, %fd351, %fd259, %p89;
	min.s64 	%rd389, %rd388, %rd168;
$L__BB6_194:
	ld.shared.f64 	%fd264, [_ZN6thrust24THRUST_300001_SM_1000_NS8cuda_cub4core6detail5shmemE+56];
	ld.shared.u64 	%rd171, [_ZN6thrust24THRUST_300001_SM_1000_NS8cuda_cub4core6detail5shmemE+64];
	abs.f64 	%fd265, %fd352;
	abs.f64 	%fd266, %fd264;
	setp.lt.f64 	%p90, %fd265, %fd266;
	mov.f64 	%fd353, %fd264;
	mov.u64 	%rd390, %rd171;
	@%p90 bra 	$L__BB6_197;
	setp.lt.f64 	%p91, %fd266, %fd265;
	mov.f64 	%fd353, %fd352;
	mov.u64 	%rd390, %rd389;
	@%p91 bra 	$L__BB6_197;
	setp.lt.s64 	%p92, %rd389, %rd171;
	selp.f64 	%fd353, %fd352, %fd264, %p92;
	min.s64 	%rd390, %rd389, %rd171;
$L__BB6_197:
	ld.shared.f64 	%fd269, [_ZN6thrust24THRUST_300001_SM_1000_NS8cuda_cub4core6detail5shmemE+72];
	ld.shared.u64 	%rd174, [_ZN6thrust24THRUST_300001_SM_1000_NS8cuda_cub4core6detail5shmemE+80];
	abs.f64 	%fd270, %fd353;
	abs.f64 	%fd271, %fd269;
	setp.lt.f64 	%p93, %fd270, %fd271;
	mov.f64 	%fd354, %fd269;
	mov.u64 	%rd391, %rd174;
	@%p93 bra 	$L__BB6_200;
	setp.lt.f64 	%p94, %fd271, %fd270;
	mov.f64 	%fd354, %fd353;
	mov.u64 	%rd391, %rd390;
	@%p94 bra 	$L__BB6_200;
	setp.lt.s64 	%p95, %rd390, %rd174;
	selp.f64 	%fd354, %fd353, %fd269, %p95;
	min.s64 	%rd391, %rd390, %rd174;
$L__BB6_200:
	ld.shared.f64 	%fd274, [_ZN6thrust24THRUST_300001_SM_1000_NS8cuda_cub4core6detail5shmemE+88];
	ld.shared.u64 	%rd177, [_ZN6thrust24THRUST_300001_SM_1000_NS8cuda_cub4core6detail5shmemE+96];
	abs.f64 	%fd275, %fd354;
	abs.f64 	%fd276, %fd274;
	setp.lt.f64 	%p96, %fd275, %fd276;
	mov.f64 	%fd355, %fd274;
	mov.u64 	%rd392, %rd177;
	@%p96 bra 	$L__BB6_203;
	setp.lt.f64 	%p97, %fd276, %fd275;
	mov.f64 	%fd355, %fd354;
	mov.u64 	%rd392, %rd391;
	@%p97 bra 	$L__BB6_203;
	setp.lt.s64 	%p98, %rd391, %rd177;
	selp.f64 	%fd355, %fd354, %fd274, %p98;
	min.s64 	%rd392, %rd391, %rd177;
$L__BB6_203:
	ld.shared.f64 	%fd279, [_ZN6thrust24THRUST_300001_SM_1000_NS8cuda_cub4core6detail5shmemE+104];
	ld.shared.u64 	%rd180, [_ZN6thrust24THRUST_300001_SM_1000_NS8cuda_cub4core6detail5shmemE+112];
	abs.f64 	%fd280, %fd355;
	abs.f64 	%fd281, %fd279;
	setp.lt.f64 	%p99, %fd280, %fd281;
	mov.f64 	%fd356, %fd279;
	mov.u64 	%rd393, %rd180;
	@%p99 bra 	$L__BB6_206;
	setp.lt.f64 	%p100, %fd281, %fd280;
	mov.f64 	%fd356, %fd355;
	mov.u64 	%rd393, %rd392;
	@%p100 bra 	$L__BB6_206;
	setp.lt.s64 	%p101, %rd392, %rd180;
	selp.f64 	%fd356, %fd355, %fd279, %p101;
	min.s64 	%rd393, %rd392, %rd180;
$L__BB6_206:
	ld.shared.f64 	%fd284, [_ZN6thrust24THRUST_300001_SM_1000_NS8cuda_cub4core6detail5shmemE+120];
	ld.shared.u64 	%rd183, [_ZN6thrust24THRUST_300001_SM_1000_NS8cuda_cub4core6detail5shmemE+128];
	abs.f64 	%fd285, %fd356;
	abs.f64 	%fd286, %fd284;
	setp.lt.f64 	%p102, %fd285, %fd286;
	mov.u64 	%rd394, %rd183;
	mov.f64 	%fd357, %fd284;
	@%p102 bra 	$L__BB6_209;
	setp.lt.f64 	%p103, %fd286, %fd285;
	mov.u64 	%rd394, %rd393;
	mov.f64 	%fd357, %fd356;
	@%p103 bra 	$L__BB6_209;
	setp.lt.s64 	%p104, %rd393, %rd183;
	selp.f64 	%fd357, %fd356, %fd284, %p104;
	min.s64 	%rd394, %rd393, %rd183;
$L__BB6_209:
	mov.u32 	%r376, %tid.x;
	setp.ne.s32 	%p221, %r376, 0;
	@%p221 bra 	$L__BB6_211;
	ld.param.u64 	%rd326, [_ZN6thrust24THRUST_300001_SM_1000_NS8cuda_cub4core6detail13_kernel_agentINS1_8__reduce11ReduceAgentIPN4cuda3std3__45tupleIJdlEEESC_SB_iNS1_9__extrema9arg_max_fIdl10comparatorEEEEJSC_SC_iSG_EEEvDpT0__param_1];
	cvta.to.global.u64 	%rd317, %rd326;
	st.global.f64 	[%rd317], %fd357;
	st.global.u64 	[%rd317+8], %rd394;
$L__BB6_211:
	ret;

}
	// .globl	_ZN6thrust24THRUST_300001_SM_1000_NS8cuda_cub4core6detail13_kernel_agentINS1_8__reduce11ReduceAgentINS0_12zip_iteratorIN4cuda3std3__45tupleIJNS0_10device_ptrIdEENS0_17counting_iteratorIlNS0_11use_defaultESF_SF_EEEEEEEPNSB_IJdlEEESJ_lNS1_9__extrema9arg_max_fIdl10comparatorEEEEJSI_SK_lSO_EEEvDpT0_
.visible .entry _ZN6thrust24THRUST_300001_SM_1000_NS8cuda_cub4core6detail13_kernel_agentINS1_8__reduce11ReduceAgentINS0_12zip_iteratorIN4cuda3std3__45tupleIJNS0_10device_ptrIdEENS0_17counting_iteratorIlNS0_11use_defaultESF_SF_EEEEEEEPNSB_IJdlEEESJ_lNS1_9__extrema9arg_max_fIdl10comparatorEEEEJSI_SK_lSO_EEEvDpT0_(
	.param .align 8 .b8 _ZN6thrust24THRUST_300001_SM_1000_NS8cuda_cub4core6detail13_kernel_agentINS1_8__reduce11ReduceAgentINS0_12zip_iteratorIN4cuda3std3__45tupleIJNS0_10device_ptrIdEENS0_17counting_iteratorIlNS0_11use_defaultESF_SF_EEEEEEEPNSB_IJdlEEESJ_lNS1_9__extrema9arg_max_fIdl10comparatorEEEEJSI_SK_lSO_EEEvDpT0__param_0[16],
	.param .u64 .ptr .align 1 _ZN6thrust24THRUST_300001_SM_1000_NS8cuda_cub4core6detail13_kernel_agentINS1_8__reduce11ReduceAgentINS0_12zip_iteratorIN4cuda3std3__45tupleIJNS0_10device_ptrIdEENS0_17counting_iteratorIlNS0_11use_defaultESF_SF_EEEEEEEPNSB_IJdlEEESJ_lNS1_9__extrema9arg_max_fIdl10comparatorEEEEJSI_SK_lSO_EEEvDpT0__param_1,
	.param .u64 _ZN6thrust24THRUST_300001_SM_1000_NS8cuda_cub4core6detail13_kernel_agentINS1_8__reduce11ReduceAgentINS0_12zip_iteratorIN4cuda3std3__45tupleIJNS0_10device_ptrIdEENS0_17counting_iteratorIlNS0_11use_defaultESF_SF_EEEEEEEPNSB_IJdlEEESJ_lNS1_9__extrema9arg_max_fIdl10comparatorEEEEJSI_SK_lSO_EEEvDpT0__param_2,
	.param .align 1 .b8 _ZN6thrust24THRUST_300001_SM_1000_NS8cuda_cub4core6detail13_kernel_agentINS1_8__reduce11ReduceAgentINS0_12zip_iteratorIN4cuda3std3__45tupleIJNS0_10device_ptrIdEENS0_17counting_iteratorIlNS0_11use_defaultESF_SF_EEEEEEEPNSB_IJdlEEESJ_lNS1_9__extrema9arg_max_fIdl10comparatorEEEEJSI_SK_lSO_EEEvDpT0__param_3[1]
)
.maxntid 256
{
	.reg .pred 	%p<213>;
	.reg .b32 	%r<391>;
	.reg .b64 	%rd<341>;
	.reg .b64 	%fd<352>;

	ld.param.u64 	%rd192, [_ZN6thrust24THRUST_300001_SM_1000_NS8cuda_cub4core6detail13_kernel_agentINS1_8__reduce11ReduceAgentINS0_12zip_iteratorIN4cuda3std3__45tupleIJNS0_10device_ptrIdEENS0_17counting_iteratorIlNS0_11use_defaultESF_SF_EEEEEEEPNSB_IJdlEEESJ_lNS1_9__extrema9arg_max_fIdl10comparatorEEEEJSI_SK_lSO_EEEvDpT0__param_0+8];
	ld.param.u64 	%rd191, [_ZN6thrust24THRUST_300001_SM_1000_NS8cuda_cub4core6detail13_kernel_agentINS1_8__reduce11ReduceAgentINS0_12zip_iteratorIN4cuda3std3__45tupleIJNS0_10device_ptrIdEENS0_17counting_iteratorIlNS0_11use_defaultESF_SF_EEEEEEEPNSB_IJdlEEESJ_lNS1_9__extrema9arg_max_fIdl10comparatorEEEEJSI_SK_lSO_EEEvDpT0__param_0];
	ld.param.u64 	%rd194, [_ZN6thrust24THRUST_300001_SM_1000_NS8cuda_cub4core6detail13_kernel_agentINS1_8__reduce11ReduceAgentINS0_12zip_iteratorIN4cuda3std3__45tupleIJNS0_10device_ptrIdEENS0_17counting_iteratorIlNS0_11use_defaultESF_SF_EEEEEEEPNSB_IJdlEEESJ_lNS1_9__extrema9arg_max_fIdl10comparatorEEEEJSI_SK_lSO_EEEvDpT0__param_2];
	setp.eq.s64 	%p1, %rd194, 0;
	@%p1 bra 	$L__BB7_206;
	cvta.to.global.u64 	%rd1, %rd191;
	setp.gt.s64 	%p2, %rd194, 1279;
	@%p2 bra 	$L__BB7_122;
	cvt.u32.u64 	%r1, %rd194;
	mov.u32 	%r2, %tid.x;
	setp.ge.s32 	%p96, %r2, %r1;
	mov.f64 	%fd298, 0d0000000000000000;
	mov.b64 	%rd283, 0;
	mov.u32 	%r385, %r2;
	@%p96 bra 	$L__BB7_4;
	cvt.u64.u32 	%rd239, %r2;
	mul.wide.u32 	%rd240, %r2, 8;
	add.s64 	%rd241, %rd1, %rd240;
	add.s64 	%rd283, %rd192, %rd239;
	ld.global.f64 	%fd298, [%rd241];
	add.s32 	%r385, %r2, 256;
$L__BB7_4:
	setp.ge.s32 	%p97, %r385, %r1;
	@%p97 bra 	$L__BB7_26;
	not.b32 	%r154, %r385;
	add.s32 	%r5, %r154, %r1;
	and.b32  	%r155, %r5, 768;
	setp.eq.s32 	%p98, %r155, 768;
	@%p98 bra 	$L__BB7_11;
	cvt.u64.u32 	%rd243, %r385;
	add.s64 	%rd274, %rd192, %rd243;
	mul.wide.u32 	%rd244, %r385, 8;
	add.s64 	%rd273, %rd1, %rd244;
	shr.u32 	%r156, %r5, 8;
	add.s32 	%r157, %r156, 1;
	and.b32  	%r158, %r157, 3;
	neg.s32 	%r383, %r158;
$L__BB7_7:
	.pragma "nounroll";
	mov.u64 	%rd9, %rd283;
	mov.f64 	%fd3, %fd298;
	ld.global.f64 	%fd4, [%rd273];
	abs.f64 	%fd5, %fd3;
	abs.f64 	%fd6, %fd4;
	setp.lt.f64 	%p99, %fd5, %fd6;
	mov.u64 	%rd283, %rd274;
	mov.f64 	%fd298, %fd4;
	@%p99 bra 	$L__BB7_10;
	setp.lt.f64 	%p100, %fd6, %fd5;
	mov.u64 	%rd283, %rd9;
	mov.f64 	%fd298, %fd3;
	@%p100 bra 	$L__BB7_10;
	setp.lt.s64 	%p101, %rd9, %rd274;
	min.s64 	%rd283, %rd9, %rd274;
	selp.f64 	%fd298, %fd3, %fd4, %p101;
$L__BB7_10:
	add.s32 	%r385, %r385, 256;
	add.s64 	%rd274, %rd274, 256;
	add.s64 	%rd273, %rd273, 2048;
	add.s32 	%r383, %r383, 1;
	setp.ne.s32 	%p102, %r383, 0;
	@%p102 bra 	$L__BB7_7;
$L__BB7_11:
	setp.lt.u32 	%p103, %r5, 768;
	@%p103 bra 	$L__BB7_26;
	add.s32 	%r386, %r385, 512;
$L__BB7_13:
	mov.u32 	%r13, %r386;
	add.s32 	%r159, %r13, -512;
	cvt.s64.s32 	%rd245, %r159;
	mul.wide.s32 	%rd246, %r159, 8;
	add.s64 	%rd17, %rd1, %rd246;
	add.s64 	%rd18, %rd192, %rd245;
	ld.global.f64 	%fd12, [%rd17];
	abs.f64 	%fd13, %fd298;
	abs.f64 	%fd14, %fd12;
	setp.lt.f64 	%p104, %fd13, %fd14;
	mov.u64 	%rd280, %rd18;
	mov.f64 	%fd295, %fd12;
	@%p104 bra 	$L__BB7_16;
	setp.lt.f64 	%p105, %fd14, %fd13;
	mov.u64 	%rd280, %rd283;
	mov.f64 	%fd295, %fd298;
	@%p105 bra 	$L__BB7_16;
	setp.lt.s64 	%p106, %rd283, %rd18;
	min.s64 	%rd280, %rd283, %rd18;
	selp.f64 	%fd295, %fd298, %fd12, %p106;
$L__BB7_16:
	add.s32 	%r160, %r13, -256;
	cvt.s64.s32 	%rd247, %r160;
	add.s64 	%rd21, %rd192, %rd247;
	ld.global.f64 	%fd17, [%rd17+2048];
	abs.f64 	%fd18, %fd295;
	abs.f64 	%fd19, %fd17;
	setp.lt.f64 	%p107, %fd18, %fd19;
	mov.u64 	%rd281, %rd21;
	mov.f64 	%fd296, %fd17;
	@%p107 bra 	$L__BB7_19;
	setp.lt.f64 	%p108, %fd19, %fd18;
	mov.u64 	%rd281, %rd280;
	mov.f64 	%fd296, %fd295;
	@%p108 bra 	$L__BB7_19;
	setp.lt.s64 	%p109, %rd280, %rd21;
	min.s64 	%rd281, %rd280, %rd21;
	selp.f64 	%fd296, %fd295, %fd17, %p109;
$L__BB7_19:
	cvt.s64.s32 	%rd248, %r13;
	add.s64 	%rd24, %rd192, %rd248;
	ld.global.f64 	%fd22, [%rd17+4096];
	abs.f64 	%fd23, %fd296;
	abs.f64 	%fd24, %fd22;
	setp.lt.f64 	%p110, %fd23, %fd24;
	mov.u64 	%rd282, %rd24;
	mov.f64 	%fd297, %fd22;
	@%p110 bra 	$L__BB7_22;
	setp.lt.f64 	%p111, %fd24, %fd23;
	mov.u64 	%rd282, %rd281;
	mov.f64 	%fd297, %fd296;
	@%p111 bra 	$L__BB7_22;
	setp.lt.s64 	%p112, %rd281, %rd24;
	min.s64 	%rd282, %rd281, %rd24;
	selp.f64 	%fd297, %fd296, %fd22, %p112;
$L__BB7_22:
	add.s32 	%r161, %r13, 256;
	cvt.s64.s32 	%rd249, %r161;
	add.s64 	%rd27, %rd192, %rd249;
	ld.global.f64 	%fd27, [%rd17+6144];
	abs.f64 	%fd28, %fd297;
	abs.f64 	%fd29, %fd27;
	setp.lt.f64 	%p113, %fd28, %fd29;
	mov.u64 	%rd283, %rd27;
	mov.f64 	%fd298, %fd27;
	@%p113 bra 	$L__BB7_25;
	setp.lt.f64 	%p114, %fd29, %fd28;
	mov.u64 	%rd283, %rd282;
	mov.f64 	%fd298, %fd297;
	@%p114 bra 	$L__BB7_25;
	setp.lt.s64 	%p115, %rd282, %rd27;
	min.s64 	%rd283, %rd282, %rd27;
	selp.f64 	%fd298, %fd297, %fd27, %p115;
$L__BB7_25:
	add.s32 	%r386, %r13, 1024;
	add.s32 	%r162, %r13, 512;
	setp.lt.s32 	%p116, %r162, %r1;
	@%p116 bra 	$L__BB7_13;
$L__BB7_26:
	setp.lt.s32 	%p117, %r1, 256;
	@%p117 bra 	$L__BB7_71;
	// begin inline asm
	mov.u32 %r276, %laneid;
	// end inline asm
	mov.b64 	%rd260, %fd298;
	mov.b64 	{%r278, %r283}, %rd260;
	mov.b32 	%r294, 1;
	mov.b32 	%r295, 31;
	mov.b32 	%r296, -1;
	// begin inline asm
	shfl.sync.down.b32 %r277, %r278, %r294, %r295, %r296;
	// end inline asm
	// begin inline asm
	shfl.sync.down.b32 %r282, %r283, %r294, %r295, %r296;
	// end inline asm
	mov.b64 	%rd261, {%r277, %r282};
	mov.b64 	%fd33, %rd261;
	mov.b64 	{%r288, %r293}, %rd283;
	// begin inline asm
	shfl.sync.down.b32 %r287, %r288, %r294, %r295, %r296;
	// end inline asm
	// begin inline asm
	shfl.sync.down.b32 %r292, %r293, %r294, %r295, %r296;
	// end inline asm
	mov.b64 	%rd31, {%r287, %r292};
	setp.gt.s32 	%p169, %r276, 30;
	mov.u64 	%rd285, %rd283;
	mov.f64 	%fd300, %fd298;
	@%p169 bra 	$L__BB7_31;
	abs.f64 	%fd34, %fd298;
	abs.f64 	%fd35, %fd33;
	setp.lt.f64 	%p170, %fd34, %fd35;
	mov.u64 	%rd285, %rd31;
	mov.f64 	%fd300, %fd33;
	@%p170 bra 	$L__BB7_31;
	setp.lt.f64 	%p171, %fd35, %fd34;
	mov.u64 	%rd285, %rd283;
	mov.f64 	%fd300, %fd298;
	@%p171 bra 	$L__BB7_31;
	setp.lt.s64 	%p172, %rd283, %rd31;
	min.s64 	%rd285, %rd283, %rd31;
	selp.f64 	%fd300, %fd298, %fd33, %p172;
$L__BB7_31:
	mov.b64 	%rd262, %fd300;
	mov.b64 	{%r298, %r303}, %rd262;
	mov.b32 	%r314, 2;
	mov.b32 	%r315, 31;
	mov.b32 	%r316, -1;
	// begin inline asm
	shfl.sync.down.b32 %r297, %r298, %r314, %r315, %r316;
	// end inline asm
	// begin inline asm
	shfl.sync.down.b32 %r302, %r303, %r314, %r315, %r316;
	// end inline asm
	mov.b64 	%rd263, {%r297, %r302};
	mov.b64 	%fd38, %rd263;
	mov.b64 	{%r308, %r313}, %rd285;
	// begin inline asm
	shfl.sync.down.b32 %r307, %r308, %r314, %r315, %r316;
	// end inline asm
	// begin inline asm
	shfl.sync.down.b32 %r312, %r313, %r314, %r315, %r316;
	// end inline asm
	mov.b64 	%rd34, {%r307, %r312};
	setp.gt.s32 	%p173, %r276, 29;
	mov.u64 	%rd286, %rd285;
	mov.f64 	%fd301, %fd300;
	@%p173 bra 	$L__BB7_35;
	abs.f64 	%fd39, %fd300;
	abs.f64 	%fd40, %fd38;
	setp.lt.f64 	%p174, %fd39, %fd40;
	mov.u64 	%rd286, %rd34;
	mov.f64 	%fd301, %fd38;
	@%p174 bra 	$L__BB7_35;
	setp.lt.f64 	%p175, %fd40, %fd39;
	mov.u64 	%rd286, %rd285;
	mov.f64 	%fd301, %fd300;
	@%p175 bra 	$L__BB7_35;
	setp.lt.s64 	%p176, %rd285, %rd34;
	min.s64 	%rd286, %rd285, %rd34;
	selp.f64 	%fd301, %fd300, %fd38, %p176;
$L__BB7_35:
	mov.b64 	%rd264, %fd301;
	mov.b64 	{%r318, %r323}, %rd264;
	mov.b32 	%r334, 4;
	mov.b32 	%r335, 31;
	mov.b32 	%r336, -1;
	// begin inline asm
	shfl.sync.down.b32 %r317, %r318, %r334, %r335, %r336;
	// end inline asm
	// begin inline asm
	shfl.sync.down.b32 %r322, %r323, %r334, %r335, %r336;
	// end inline asm
	mov.b64 	%rd265, {%r317, %r322};
	mov.b64 	%fd43, %rd265;
	mov.b64 	{%r328, %r333}, %rd286;
	// begin inline asm
	shfl.sync.down.b32 %r327, %r328, %r334, %r335, %r336;
	// end inline asm
	// begin inline asm
	shfl.sync.down.b32 %r332, %r333, %r334, %r335, %r336;
	// end inline asm
	mov.b64 	%rd37, {%r327, %r332};
	setp.gt.s32 	%p177, %r276, 27;
	mov.u64 	%rd287, %rd286;
	mov.f64 	%fd302, %fd301;
	@%p177 bra 	$L__BB7_39;
	abs.f64 	%fd44, %fd301;
	abs.f64 	%fd45, %fd43;
	setp.lt.f64 	%p178, %fd44, %fd45;
	mov.u64 	%rd287, %rd37;
	mov.f64 	%fd302, %fd43;
	@%p178 bra 	$L__BB7_39;
	setp.lt.f64 	%p179, %fd45, %fd44;
	mov.u64 	%rd287, %rd286;
	mov.f64 	%fd302, %fd301;
	@%p179 bra 	$L__BB7_39;
	setp.lt.s64 	%p180, %rd286, %rd37;
	min.s64 	%rd287, %rd286, %rd37;
	selp.f64 	%fd302, %fd301, %fd43, %p180;
$L__BB7_39:
	mov.b64 	%rd266, %fd302;
	mov.b64 	{%r338, %r343}, %rd266;
	mov.b32 	%r354, 8;
	mov.b32 	%r355, 31;
	mov.b32 	%r356, -1;
	// begin inline asm
	shfl.sync.down.b32 %r337, %r338, %r354, %r355, %r356;
	// end inline asm
	// begin inline asm
	shfl.sync.down.b32 %r342, %r343, %r354, %r355, %r356;
	// end inline asm
	mov.b64 	%rd267, {%r337, %r342};
	mov.b64 	%fd48, %rd267;
	mov.b64 	{%r348, %r353}, %rd287;
	// begin inline asm
	shfl.sync.down.b32 %r347, %r348, %r354, %r355, %r356;
	// end inline asm
	// begin inline asm
	shfl.sync.down.b32 %r352, %r353, %r354, %r355, %r356;
	// end inline asm
	mov.b64 	%rd40, {%r347, %r352};
	setp.gt.s32 	%p181, %r276, 23;
	mov.u64 	%rd288, %rd287;
	mov.f64 	%fd303, %fd302;
	@%p181 bra 	$L__BB7_43;
	abs.f64 	%fd49, %fd302;
	abs.f64 	%fd50, %fd48;
	setp.lt.f64 	%p182, %fd49, %fd50;
	mov.u64 	%rd288, %rd40;
	mov.f64 	%fd303, %fd48;
	@%p182 bra 	$L__BB7_43;
	setp.lt.f64 	%p183, %fd50, %fd49;
	mov.u64 	%rd288, %rd287;
	mov.f64 	%fd303, %fd302;
	@%p183 bra 	$L__BB7_43;
	setp.lt.s64 	%p184, %rd287, %rd40;
	min.s64 	%rd288, %rd287, %rd40;
	selp.f64 	%fd303, %fd302, %fd48, %p184;
$L__BB7_43:
	mov.b64 	%rd268, %fd303;
	mov.b64 	{%r358, %r363}, %rd268;
	mov.b32 	%r374, 16;
	mov.b32 	%r375, 31;
	mov.b32 	%r376, -1;
	// begin inline asm
	shfl.sync.down.b32 %r357, %r358, %r374, %r375, %r376;
	// end inline asm
	// begin inline asm
	shfl.sync.down.b32 %r362, %r363, %r374, %r375, %r376;
	// end inline asm
	mov.b64 	%rd269, {%r357, %r362};
	mov.b64 	%fd53, %rd269;
	mov.b64 	{%r368, %r373}, %rd288;
	// begin inline asm
	shfl.sync.down.b32 %r367, %r368, %r374, %r375, %r376;
	// end inline asm
	// begin inline asm
	shfl.sync.down.b32 %r372, %r373, %r374, %r375, %r376;
	// end inline asm
	mov.b64 	%rd43, {%r367, %r372};
	setp.gt.s32 	%p185, %r276, 15;
	mov.u64 	%rd340, %rd288;
	mov.f64 	%fd351, %fd303;
	@%p185 bra 	$L__BB7_47;
	abs.f64 	%fd54, %fd303;
	abs.f64 	%fd55, %fd53;
	setp.lt.f64 	%p186, %fd54, %fd55;
	mov.u64 	%rd340, %rd43;
	mov.f64 	%fd351, %fd53;
	@%p186 bra 	$L__BB7_47;
	setp.lt.f64 	%p187, %fd55, %fd54;
	mov.u64 	%rd340, %rd288;
	mov.f64 	%fd351, %fd303;
	@%p187 bra 	$L__BB7_47;
	setp.lt.s64 	%p188, %rd288, %rd43;
	min.s64 	%rd340, %rd288, %rd43;
	selp.f64 	%fd351, %fd303, %fd53, %p188;
$L__BB7_47:
	setp.ne.s32 	%p189, %r276, 0;
	@%p189 bra 	$L__BB7_49;
	shr.u32 	%r377, %r2, 1;
	and.b32  	%r378, %r377, 496;
	mov.u32 	%r379, _ZN6thrust24THRUST_300001_SM_1000_NS8cuda_cub4core6detail5shmemE;
	add.s32 	%r380, %r379, %r378;
	st.shared.f64 	[%r380+8], %fd351;
	st.shared.u64 	[%r380+16], %rd340;
$L__BB7_49:
	bar.sync 	0;
	setp.ne.s32 	%p190, %r2, 0;
	@%p190 bra 	$L__BB7_204;
	ld.shared.f64 	%fd58, [_ZN6thrust24THRUST_300001_SM_1000_NS8cuda_cub4core6detail5shmemE+24];
	ld.shared.u64 	%rd46, [_ZN6thrust24THRUST_300001_SM_1000_NS8cuda_cub4core6detail5shmemE+32];
	abs.f64 	%fd59, %fd351;
	abs.f64 	%fd60, %fd58;
	setp.lt.f64 	%p191, %fd59, %fd60;
	mov.u64 	%rd290, %rd46;
	mov.f64 	%fd305, %fd58;
	@%p191 bra 	$L__BB7_53;
	setp.lt.f64 	%p192, %fd60, %fd59;
	mov.u64 	%rd290, %rd340;
	mov.f64 	%fd305, %fd351;
	@%p192 bra 	$L__BB7_53;
	setp.lt.s64 	%p193, %rd340, %rd46;
	min.s64 	%rd290, %rd340, %rd46;
	selp.f64 	%fd305, %fd351, %fd58, %p193;
$L__BB7_53:
	ld.shared.f64 	%fd63, [_ZN6thrust24THRUST_300001_SM_1000_NS8cuda_cub4core6detail5shmemE+40];
	ld.shared.u64 	%rd49, [_ZN6thrust24THRUST_300001_SM_1000_NS8cuda_cub4core6detail5shmemE+48];
	abs.f64 	%fd64, %fd305;
	abs.f64 	%fd65, %fd63;
	setp.lt.f64 	%p194, %fd64, %fd65;
	mov.u64 	%rd291, %rd49;
	mov.f64 	%fd306, %fd63;
	@%p194 bra 	$L__BB7_56;
	setp.lt.f64 	%p195, %fd65, %fd64;
	mov.u64 	%rd291, %rd290;
	mov.f64 	%fd306, %fd305;
	@%p195 bra 	$L__BB7_56;
	setp.lt.s64 	%p196, %rd290, %rd49;
	min.s64 	%rd291, %rd290, %rd49;
	selp.f64 	%fd306, %fd305, %fd63, %p196;
$L__BB7_56:
	ld.shared.f64 	%fd68, [_ZN6thrust24THRUST_300001_SM_1000_NS8cuda_cub4core6detail5shmemE+56];
	ld.shared.u64 	%rd52, [_ZN6thrust24THRUST_300001_SM_1000_NS8cuda_cub4core6detail5shmemE+64];
	abs.f64 	%fd69, %fd306;
	abs.f64 	%fd70, %fd68;
	setp.lt.f64 	%p197, %fd69, %fd70;
	mov.u64 	%rd292, %rd52;
	mov.f64 	%fd307, %fd68;
	@%p197 bra 	$L__BB7_59;
	setp.lt.f64 	%p198, %fd70, %fd69;
	mov.u64 	%rd292, %rd291;
	mov.f64 	%fd307, %fd306;
	@%p198 bra 	$L__BB7_59;
	setp.lt.s64 	%p199, %rd291, %rd52;
	min.s64 	%rd292, %rd291, %rd52;
	selp.f64 	%fd307, %fd306, %fd68, %p199;
$L__BB7_59:
	ld.shared.f64 	%fd73, [_ZN6thrust24THRUST_300001_SM_1000_NS8cuda_cub4core6detail5shmemE+72];
	ld.shared.u64 	%rd55, [_ZN6thrust24THRUST_300001_SM_1000_NS8cuda_cub4core6detail5shmemE+80];
	abs.f64 	%fd74, %fd307;
	abs.f64 	%fd75, %fd73;
	setp.lt.f64 	%p200, %fd74, %fd75;
	mov.u64 	%rd293, %rd55;
	mov.f64 	%fd308, %fd73;
	@%p200 bra 	$L__BB7_62;
	setp.lt.f64 	%p201, %fd75, %fd74;
	mov.u64 	%rd293, %rd292;
	mov.f64 	%fd308, %fd307;
	@%p201 bra 	$L__BB7_62;
	setp.lt.s64 	%p202, %rd292, %rd55;
	min.s64 	%rd293, %rd292, %rd55;
	selp.f64 	%fd308, %fd307, %fd73, %p202;
$L__BB7_62:
	ld.shared.f64 	%fd78, [_ZN6thrust24THRUST_300001_SM_1000_NS8cuda_cub4core6detail5shmemE+88];
	ld.shared.u64 	%rd58, [_ZN6thrust24THRUST_300001_SM_1000_NS8cuda_cub4core6detail5shmemE+96];
	abs.f64 	%fd79, %fd308;
	abs.f64 	%fd80, %fd78;
	setp.lt.f64 	%p203, %fd79, %fd80;
	mov.u64 	%rd294, %rd58;
	mov.f64 	%fd309, %fd78;
	@%p203 bra 	$L__BB7_65;
	setp.lt.f64 	%p204, %fd80, %fd79;
	mov.u64 	%rd294, %rd293;
	mov.f64 	%fd309, %fd308;
	@%p204 bra 	$L__BB7_65;
	setp.lt.s64 	%p205, %rd293, %rd58;
	min.s64 	%rd294, %rd293, %rd58;
	selp.f64 	%fd309, %fd308, %fd78, %p205;
$L__BB7_65:
	ld.shared.f64 	%fd83, [_ZN6thrust24THRUST_300001_SM_1000_NS8cuda_cub4core6detail5shmemE+104];
	ld.shared.u64 	%rd61, [_ZN6thrust24THRUST_300001_SM_1000_NS8cuda_cub4core6detail5shmemE+112];
	abs.f64 	%fd84, %fd309;
	abs.f64 	%fd85, %fd83;
	setp.lt.f64 	%p206, %fd84, %fd85;
	mov.u64 	%rd295, %rd61;
	mov.f64 	%fd310, %fd83;
	@%p206 bra 	$L__BB7_68;
	setp.lt.f64 	%p207, %fd85, %fd84;
	mov.u64 	%rd295, %rd294;
	mov.f64 	%fd310, %fd309;
	@%p207 bra 	$L__BB7_68;
	setp.lt.s64 	%p208, %rd294, %rd61;
	min.s64 	%rd295, %rd294, %rd61;
	selp.f64 	%fd310, %fd309, %fd83, %p208;
$L__BB7_68:
	ld.shared.f64 	%fd88, [_ZN6thrust24THRUST_300001_SM_1000_NS8cuda_cub4core6detail5shmemE+120];
	ld.shared.u64 	%rd64, [_ZN6thrust24THRUST_300001_SM_1000_NS8cuda_cub4core6detail5shmemE+128];
	abs.f64 	%fd89, %fd310;
	abs.f64 	%fd90, %fd88;
	setp.lt.f64 	%p209, %fd89, %fd90;
	mov.u64 	%rd340, %rd64;
	mov.f64 	%fd351, %fd88;
	@%p209 bra 	$L__BB7_204;
	setp.lt.f64 	%p210, %fd90, %fd89;
	mov.u64 	%rd340, %rd295;
	mov.f64 	%fd351, %fd310;
	@%p210 bra 	$L__BB7_204;
	setp.lt.s64 	%p211, %rd295, %rd64;
	min.s64 	%rd340, %rd295, %rd64;
	selp.f64 	%fd351, %fd310, %fd88, %p211;
	bra.uni 	$L__BB7_204;
$L__BB7_71:
	// begin inline asm
	mov.u32 %r163, %laneid;
	// end inline asm
	and.b32  	%r184, %r2, 992;
	add.s32 	%r185, %r184, 32;
	setp.gt.s32 	%p118, %r185, %r1;
	not.b32 	%r186, %r184;
	add.s32 	%r187, %r1, %r186;
	selp.b32 	%r182, %r187, 31, %p118;
	mov.b64 	%rd250, %fd298;
	mov.b64 	{%r165, %r170}, %rd250;
	mov.b32 	%r181, 1;
	mov.b32 	%r183, -1;
	// begin inline asm
	shfl.sync.down.b32 %r164, %r165, %r181, %r182, %r183;
	// end inline asm
	// begin inline asm
	shfl.sync.down.b32 %r169, %r170, %r181, %r182, %r183;
	// end inline asm
	mov.b64 	%rd251, {%r164, %r169};
	mov.b64 	%fd92, %rd251;
	mov.b64 	{%r175, %r180}, %rd283;
	// begin inline asm
	shfl.sync.down.b32 %r174, %r175, %r181, %r182, %r183;
	// end inline asm
	// begin inline asm
	shfl.sync.down.b32 %r179, %r180, %r181, %r182, %r183;
	// end inline asm
	mov.b64 	%rd66, {%r174, %r179};
	setp.ge.s32 	%p119, %r163, %r182;
	mov.u64 	%rd296, %rd283;
	mov.f64 	%fd311, %fd298;
	@%p119 bra 	$L__BB7_75;
	abs.f64 	%fd93, %fd298;
	abs.f64 	%fd94, %fd92;
	setp.lt.f64 	%p120, %fd93, %fd94;
	mov.u64 	%rd296, %rd66;
	mov.f64 	%fd311, %fd92;
	@%p120 bra 	$L__BB7_75;
	setp.lt.f64 	%p121, %fd94, %fd93;
	mov.u64 	%rd296, %rd283;
	mov.f64 	%fd311, %fd298;
	@%p121 bra 	$L__BB7_75;
	setp.lt.s64 	%p122, %rd283, %rd66;
	min.s64 	%rd296, %rd283, %rd66;
	selp.f64 	%fd311, %fd298, %fd92, %p122;
$L__BB7_75:
	mov.b64 	%rd252, %fd311;
	mov.b64 	{%r189, %r194}, %rd252;
	mov.b32 	%r205, 2;
	mov.b32 	%r207, -1;
	// begin inline asm
	shfl.sync.down.b32 %r188, %r189, %r205, %r182, %r207;
	// end inline asm
	// begin inline asm
	shfl.sync.down.b32 %r193, %r194, %r205, %r182, %r207;
	// end inline asm
	mov.b64 	%rd253, {%r188, %r193};
	mov.b64 	%fd97, %rd253;
	mov.b64 	{%r199, %r204}, %rd296;
	// begin inline asm
	shfl.sync.down.b32 %r198, %r199, %r205, %r182, %r207;
	// end inline asm
	// begin inline asm
	shfl.sync.down.b32 %r203, %r204, %r205, %r182, %r207;
	// end inline asm
	mov.b64 	%rd69, {%r198, %r203};
	add.s32 	%r208, %r163, 2;
	setp.gt.s32 	%p123, %r208, %r182;
	mov.u64 	%rd297, %rd296;
	mov.f64 	%fd312, %fd311;
	@%p123 bra 	$L__BB7_79;
	abs.f64 	%fd98, %fd311;
	abs.f64 	%fd99, %fd97;
	setp.lt.f64 	%p124, %fd98, %fd99;
	mov.u64 	%rd297, %rd69;
	mov.f64 	%fd312, %fd97;
	@%p124 bra 	$L__BB7_79;
	setp.lt.f64 	%p125, %fd99, %fd98;
	mov.u64 	%rd297, %rd296;
	mov.f64 	%fd312, %fd311;
	@%p125 bra 	$L__BB7_79;
	setp.lt.s64 	%p126, %rd296, %rd69;
	min.s64 	%rd297, %rd296, %rd69;
	selp.f64 	%fd312, %fd311, %fd97, %p126;
$L__BB7_79:
	mov.b64 	%rd254, %fd312;
	mov.b64 	{%r210, %r215}, %rd254;
	mov.b32 	%r226, 4;
	mov.b32 	%r228, -1;
	// begin inline asm
	shfl.sync.down.b32 %r209, %r210, %r226, %r182, %r228;
	// end inline asm
	// begin inline asm
	shfl.sync.down.b32 %r214, %r215, %r226, %r182, %r228;
	// end inline asm
	mov.b64 	%rd255, {%r209, %r214};
	mov.b64 	%fd102, %rd255;
	mov.b64 	{%r220, %r225}, %rd297;
	// begin inline asm
	shfl.sync.down.b32 %r219, %r220, %r226, %r182, %r228;
	// end inline asm
	// begin inline asm
	shfl.sync.down.b32 %r224, %r225, %r226, %r182, %r228;
	// end inline asm
	mov.b64 	%rd72, {%r219, %r224};
	add.s32 	%r229, %r163, 4;
	setp.gt.s32 	%p127, %r229, %r182;
	mov.u64 	%rd298, %rd297;
	mov.f64 	%fd313, %fd312;
	@%p127 bra 	$L__BB7_83;
	abs.f64 	%fd103, %fd312;
	abs.f64 	%fd104, %fd102;
	setp.lt.f64 	%p128, %fd103, %fd104;
	mov.u64 	%rd298, %rd72;
	mov.f64 	%fd313, %fd102;
	@%p128 bra 	$L__BB7_83;
	setp.lt.f64 	%p129, %fd104, %fd103;
	mov.u64 	%rd298, %rd297;
	mov.f64 	%fd313, %fd312;
	@%p129 bra 	$L__BB7_83;
	setp.lt.s64 	%p130, %rd297, %rd72;
	min.s64 	%rd298, %rd297, %rd72;
	selp.f64 	%fd313, %fd312, %fd102, %p130;
$L__BB7_83:
	mov.b64 	%rd256, %fd313;
	mov.b64 	{%r231, %r236}, %rd256;
	mov.b32 	%r247, 8;
	mov.b32 	%r249, -1;
	// begin inline asm
	shfl.sync.down.b32 %r230, %r231, %r247, %r182, %r249;
	// end inline asm
	// begin inline asm
	shfl.sync.down.b32 %r235, %r236, %r247, %r182, %r249;
	// end inline asm
	mov.b64 	%rd257, {%r230, %r235};
	mov.b64 	%fd107, %rd257;
	mov.b64 	{%r241, %r246}, %rd298;
	// begin inline asm
	shfl.sync.down.b32 %r240, %r241, %r247, %r182, %r249;
	// end inline asm
	// begin inline asm
	shfl.sync.down.b32 %r245, %r246, %r247, %r182, %r249;
	// end inline asm
	mov.b64 	%rd75, {%r240, %r245};
	add.s32 	%r250, %r163, 8;
	setp.gt.s32 	%p131, %r250, %r182;
	mov.u64 	%rd299, %rd298;
	mov.f64 	%fd314, %fd313;
	@%p131 bra 	$L__BB7_87;
	abs.f64 	%fd108, %fd313;
	abs.f64 	%fd109, %fd107;
	setp.lt.f64 	%p132, %fd108, %fd109;
	mov.u64 	%rd299, %rd75;
	mov.f64 	%fd314, %fd107;
	@%p132 bra 	$L__BB7_87;
	setp.lt.f64 	%p133, %fd109, %fd108;
	mov.u64 	%rd299, %rd298;
	mov.f64 	%fd314, %fd313;
	@%p133 bra 	$L__BB7_87;
	setp.lt.s64 	%p134, %rd298, %rd75;
	min.s64 	%rd299, %rd298, %rd75;
	selp.f64 	%fd314, %fd313, %fd107, %p134;
$L__BB7_87:
	mov.b64 	%rd258, %fd314;
	mov.b64 	{%r252, %r257}, %rd258;
	mov.b32 	%r268, 16;
	mov.b32 	%r270, -1;
	// begin inline asm
	shfl.sync.down.b32 %r251, %r252, %r268, %r182, %r270;
	// end inline asm
	// begin inline asm
	shfl.sync.down.b32 %r256, %r257, %r268, %r182, %r270;
	// end inline asm
	mov.b64 	%rd259, {%r251, %r256};
	mov.b64 	%fd112, %rd259;
	mov.b64 	{%r262, %r267}, %rd299;
	// begin inline asm
	shfl.sync.down.b32 %r261, %r262, %r268, %r182, %r270;
	// end inline asm
	// begin inline asm
	shfl.sync.down.b32 %r266, %r267, %r268, %r182, %r270;
	// end inline asm
	mov.b64 	%rd78, {%r261, %r266};
	add.s32 	%r271, %r163, 16;
	setp.gt.s32 	%p135, %r271, %r182;
	mov.u64 	%rd340, %rd299;
	mov.f64 	%fd351, %fd314;
	@%p135 bra 	$L__BB7_91;
	abs.f64 	%fd113, %fd314;
	abs.f64 	%fd114, %fd112;
	setp.lt.f64 	%p136, %fd113, %fd114;
	mov.u64 	%rd340, %rd78;
	mov.f64 	%fd351, %fd112;
	@%p136 bra 	$L__BB7_91;
	setp.lt.f64 	%p137, %fd114, %fd113;
	mov.u64 	%rd340, %rd299;
	mov.f64 	%fd351, %fd314;
	@%p137 bra 	$L__BB7_91;
	setp.lt.s64 	%p138, %rd299, %rd78;
	min.s64 	%rd340, %rd299, %rd78;
	selp.f64 	%fd351, %fd314, %fd112, %p138;
$L__BB7_91:
	setp.ne.s32 	%p139, %r163, 0;
	@%p139 bra 	$L__BB7_93;
	shr.u32 	%r272, %r2, 1;
	and.b32  	%r273, %r272, 496;
	mov.u32 	%r274, _ZN6thrust24THRUST_300001_SM_1000_NS8cuda_cub4core6detail5shmemE;
	add.s32 	%r275, %r274, %r273;
	st.shared.f64 	[%r275+8], %fd351;
	st.shared.u64 	[%r275+16], %rd340;
$L__BB7_93:
	bar.sync 	0;
	setp.ne.s32 	%p140, %r2, 0;
	@%p140 bra 	$L__BB7_204;
	setp.lt.s32 	%p141, %r1, 33;
	mov.f64 	%fd316, %fd351;
	mov.u64 	%rd301, %rd340;
	@%p141 bra 	$L__BB7_98;
	ld.shared.f64 	%fd117, [_ZN6thrust24THRUST_300001_SM_1000_NS8cuda_cub4core6detail5shmemE+24];
	ld.shared.u64 	%rd81, [_ZN6thrust24THRUST_300001_SM_1000_NS8cuda_cub4core6detail5shmemE+32];
	abs.f64 	%fd118, %fd351;
	abs.f64 	%fd119, %fd117;
	setp.lt.f64 	%p142, %fd118, %fd119;
	mov.f64 	%fd316, %fd117;
	mov.u64 	%rd301, %rd81;
	@%p142 bra 	$L__BB7_98;
	setp.lt.f64 	%p143, %fd119, %fd118;
	mov.f64 	%fd316, %fd351;
	mov.u64 	%rd301, %rd340;
	@%p143 bra 	$L__BB7_98;
	setp.lt.s64 	%p144, %rd340, %rd81;
	min.s64 	%rd301, %rd340, %rd81;
	selp.f64 	%fd316, %fd351, %fd117, %p144;
$L__BB7_98:
	setp.lt.s32 	%p145, %r1, 65;
	mov.f64 	%fd317, %fd316;
	mov.u64 	%rd302, %rd301;
	@%p145 bra 	$L__BB7_102;
	ld.shared.f64 	%fd122, [_ZN6thrust24THRUST_300001_SM_1000_NS8cuda_cub4core6detail5shmemE+40];
	ld.shared.u64 	%rd84, [_ZN6thrust24THRUST_300001_SM_1000_NS8cuda_cub4core6detail5shmemE+48];
	abs.f64 	%fd123, %fd316;
	abs.f64 	%fd124, %fd122;
	setp.lt.f64 	%p146, %fd123, %fd124;
	mov.f64 	%fd317, %fd122;
	mov.u64 	%rd302, %rd84;
	@%p146 bra 	$L__BB7_102;
	setp.lt.f64 	%p147, %fd124, %fd123;
	mov.f64 	%fd317, %fd316;
	mov.u64 	%rd302, %rd301;
	@%p147 bra 	$L__BB7_102;
	setp.lt.s64 	%p148, %rd301, %rd84;
	min.s64 	%rd302, %rd301, %rd84;
	selp.f64 	%fd317, %fd316, %fd122, %p148;
$L__BB7_102:
	setp.lt.s32 	%p149, %r1, 97;
	mov.f64 	%fd318, %fd317;
	mov.u64 	%rd303, %rd302;
	@%p149 bra 	$L__BB7_106;
	ld.shared.f64 	%fd127, [_ZN6thrust24THRUST_300001_SM_1000_NS8cuda_cub4core6detail5shmemE+56];
	ld.shared.u64 	%rd87, [_ZN6thrust24THRUST_300001_SM_1000_NS8cuda_cub4core6detail5shmemE+64];
	abs.f64 	%fd128, %fd317;
	abs.f64 	%fd129, %fd127;
	setp.lt.f64 	%p150, %fd128, %fd129;
	mov.f64 	%fd318, %fd127;
	mov.u64 	%rd303, %rd87;
	@%p150 bra 	$L__BB7_106;
	setp.lt.f64 	%p151, %fd129, %fd128;
	mov.f64 	%fd318, %fd317;
	mov.u64 	%rd303, %rd302;
	@%p151 bra 	$L__BB7_106;
	setp.lt.s64 	%p152, %rd302, %rd87;
	min.s64 	%rd303, %rd302, %rd87;
	selp.f64 	%fd318, %fd317, %fd127, %p152;
$L__BB7_106:
	setp.lt.s32 	%p153, %r1, 129;
	mov.f64 	%fd319, %fd318;
	mov.u64 	%rd304, %rd303;
	@%p153 bra 	$L__BB7_110;
	ld.shared.f64 	%fd132, [_ZN6thrust24THRUST_300001_SM_1000_NS8cuda_cub4core6detail5shmemE+72];
	ld.shared.u64 	%rd90, [_ZN6thrust24THRUST_300001_SM_1000_NS8cuda_cub4core6detail5shmemE+80];
	abs.f64 	%fd133, %fd318;
	abs.f64 	%fd134, %fd132;
	setp.lt.f64 	%p154, %fd133, %fd134;
	mov.f64 	%fd319, %fd132;
	mov.u64 	%rd304, %rd90;
	@%p154 bra 	$L__BB7_110;
	setp.lt.f64 	%p155, %fd134, %fd133;
	mov.f64 	%fd319, %fd318;
	mov.u64 	%rd304, %rd303;
	@%p155 bra 	$L__BB7_110;
	setp.lt.s64 	%p156, %rd303, %rd90;
	min.s64 	%rd304, %rd303, %rd90;
	selp.f64 	%fd319, %fd318, %fd132, %p156;
$L__BB7_110:
	setp.lt.s32 	%p157, %r1, 161;
	mov.f64 	%fd320, %fd319;
	mov.u64 	%rd305, %rd304;
	@%p157 bra 	$L__BB7_114;
	ld.shared.f64 	%fd137, [_ZN6thrust24THRUST_300001_SM_1000_NS8cuda_cub4core6detail5shmemE+88];
	ld.shared.u64 	%rd93, [_ZN6thrust24THRUST_300001_SM_1000_NS8cuda_cub4core6detail5shmemE+96];
	abs.f64 	%fd138, %fd319;
	abs.f64 	%fd139, %fd137;
	setp.lt.f64 	%p158, %fd138, %fd139;
	mov.f64 	%fd320, %fd137;
	mov.u64 	%rd305, %rd93;
	@%p158 bra 	$L__BB7_114;
	setp.lt.f64 	%p159, %fd139, %fd138;
	mov.f64 	%fd320, %fd319;
	mov.u64 	%rd305, %rd304;
	@%p159 bra 	$L__BB7_114;
	setp.lt.s64 	%p160, %rd304, %rd93;
	min.s64 	%rd305, %rd304, %rd93;
	selp.f64 	%fd320, %fd319, %fd137, %p160;
$L__BB7_114:
	setp.lt.s32 	%p161, %r1, 193;
	mov.f64 	%fd321, %fd320;
	mov.u64 	%rd306, %rd305;
	@%p161 bra 	$L__BB7_118;
	ld.shared.f64 	%fd142, [_ZN6thrust24THRUST_300001_SM_1000_NS8cuda_cub4core6detail5shmemE+104];
	ld.shared.u64 	%rd96, [_ZN6thrust24THRUST_300001_SM_1000_NS8cuda_cub4core6detail5shmemE+112];
	abs.f64 	%fd143, %fd320;
	abs.f64 	%fd144, %fd142;
	setp.lt.f64 	%p162, %fd143, %fd144;
	mov.f64 	%fd321, %fd142;
	mov.u64 	%rd306, %rd96;
	@%p162 bra 	$L__BB7_118;
	setp.lt.f64 	%p163, %fd144, %fd143;
	mov.f64 	%fd321, %fd320;
	mov.u64 	%rd306, %rd305;
	@%p163 bra 	$L__BB7_118;
	setp.lt.s64 	%p164, %rd305, %rd96;
	min.s64 	%rd306, %rd305, %rd96;
	selp.f64 	%fd321, %fd320, %fd142, %p164;
$L__BB7_118:
	setp.lt.s32 	%p165, %r1, 225;
	mov.u64 	%rd340, %rd306;
	mov.f64 	%fd351, %fd321;
	@%p165 bra 	$L__BB7_204;
	ld.shared.f64 	%fd147, [_ZN6thrust24THRUST_300001_SM_1000_NS8cuda_cub4core6detail5shmemE+120];
	ld.shared.u64 	%rd99, [_ZN6thrust24THRUST_300001_SM_1000_NS8cuda_cub4core6detail5shmemE+128];
	abs.f64 	%fd148, %fd321;
	abs.f64 	%fd149, %fd147;
	setp.lt.f64 	%p166, %fd148, %fd149;
	mov.u64 	%rd340, %rd99;
	mov.f64 	%fd351, %fd147;
	@%p166 bra 	$L__BB7_204;
	setp.lt.f64 	%p167, %fd149, %fd148;
	mov.u64 	%rd340, %rd306;
	mov.f64 	%fd351, %fd321;
	@%p167 bra 	$L__BB7_204;
	setp.lt.s64 	%p168, %rd306, %rd99;
	min.s64 	%rd340, %rd306, %rd99;
	selp.f64 	%fd351, %fd321, %fd147, %p168;
	bra.uni 	$L__BB7_204;
$L__BB7_122:
	mov.u32 	%r18, %tid.x;
	cvt.u64.u32 	%rd101, %r18;
	mul.wide.u32 	%rd195, %r18, 8;
	add.s64 	%rd102, %rd1, %rd195;
	ld.global.f64 	%fd274, [%rd102];
	add.s32 	%r31, %r18, 256;
	cvt.u64.u32 	%rd196, %r31;
	ld.global.f64 	%fd275, [%rd102+2048];
	add.s32 	%r32, %r18, 512;
	cvt.u64.u32 	%rd197, %r32;
	ld.global.f64 	%fd276, [%rd102+4096];
	add.s32 	%r33, %r18, 768;
	cvt.u64.u32 	%rd198, %r33;
	ld.global.f64 	%fd277, [%rd102+6144];
	or.b32  	%r34, %r18, 1024;
	cvt.u64.u32 	%rd103, %r34;
	add.s64 	%rd327, %rd192, %rd103;
	ld.global.f64 	%fd338, [%rd102+8192];
	abs.f64 	%fd278, %fd274;
	abs.f64 	%fd279, %fd275;
	setp.geu.f64 	%p3, %fd278, %fd279;
	selp.f64 	%fd280, %fd274, %fd275, %p3;
	selp.b64 	%rd199, %rd101, %rd196, %p3;
	abs.f64 	%fd281, %fd280;
	abs.f64 	%fd282, %fd276;
	setp.geu.f64 	%p4, %fd281, %fd282;
	selp.f64 	%fd283, %fd280, %fd276, %p4;
	selp.b64 	%rd200, %rd199, %rd197, %p4;
	abs.f64 	%fd284, %fd283;
	abs.f64 	%fd285, %fd277;
	setp.geu.f64 	%p5, %fd284, %fd285;
	selp.f64 	%fd152, %fd283, %fd277, %p5;
	selp.b64 	%rd105, %rd200, %rd198, %p5;
	abs.f64 	%fd153, %fd152;
	abs.f64 	%fd154, %fd338;
	setp.lt.f64 	%p6, %fd153, %fd154;
	@%p6 bra 	$L__BB7_124;
	setp.lt.f64 	%p7, %fd154, %fd153;
	setp.lt.u64 	%p8, %rd105, %rd103;
	or.pred  	%p9, %p7, %p8;
	selp.f64 	%fd338, %fd152, %fd338, %p9;
	add.s64 	%rd203, %rd192, %rd105;
	selp.b64 	%rd327, %rd203, %rd327, %p9;
$L__BB7_124:
	setp.lt.u64 	%p10, %rd194, 2560;
	mov.b64 	%rd316, 1280;
	@%p10 bra 	$L__BB7_137;
	mov.b64 	%rd308, 1280;
	mov.f64 	%fd323, %fd338;
$L__BB7_126:
	add.s64 	%rd206, %rd308, %rd101;
	shl.b64 	%rd207, %rd308, 3;
	add.s64 	%rd208, %rd102, %rd207;
	add.s64 	%rd310, %rd206, %rd192;
	ld.global.f64 	%fd324, [%rd208];
	ld.global.f64 	%fd325, [%rd208+2048];
	ld.global.f64 	%fd326, [%rd208+4096];
	add.s64 	%rd313, %rd310, 768;
	ld.global.f64 	%fd327, [%rd208+6144];
	ld.global.f64 	%fd338, [%rd208+8192];
	abs.f64 	%fd163, %fd323;
	abs.f64 	%fd164, %fd324;
	setp.lt.f64 	%p11, %fd163, %fd164;
	@%p11 bra 	$L__BB7_128;
	setp.lt.f64 	%p12, %fd164, %fd163;
	setp.lt.s64 	%p13, %rd327, %rd310;
	or.pred  	%p14, %p12, %p13;
	selp.f64 	%fd324, %fd323, %fd324, %p14;
	selp.b64 	%rd310, %rd327, %rd310, %p14;
$L__BB7_128:
	add.s64 	%rd209, %rd308, %rd101;
	add.s64 	%rd210, %rd209, %rd192;
	add.s64 	%rd311, %rd210, 256;
	abs.f64 	%fd167, %fd324;
	abs.f64 	%fd168, %fd325;
	setp.lt.f64 	%p15, %fd167, %fd168;
	@%p15 bra 	$L__BB7_130;
	setp.lt.f64 	%p16, %fd168, %fd167;
	setp.lt.s64 	%p17, %rd310, %rd311;
	or.pred  	%p18, %p16, %p17;
	selp.f64 	%fd325, %fd324, %fd325, %p18;
	selp.b64 	%rd311, %rd310, %rd311, %p18;
$L__BB7_130:
	add.s64 	%rd211, %rd308, %rd101;
	add.s64 	%rd212, %rd211, %rd192;
	add.s64 	%rd312, %rd212, 512;
	abs.f64 	%fd171, %fd325;
	abs.f64 	%fd172, %fd326;
	setp.lt.f64 	%p19, %fd171, %fd172;
	@%p19 bra 	$L__BB7_132;
	setp.lt.f64 	%p20, %fd172, %fd171;
	setp.lt.s64 	%p21, %rd311, %rd312;
	or.pred  	%p22, %p20, %p21;
	selp.f64 	%fd326, %fd325, %fd326, %p22;
	selp.b64 	%rd312, %rd311, %rd312, %p22;
$L__BB7_132:
	abs.f64 	%fd175, %fd326;
	abs.f64 	%fd176, %fd327;
	setp.lt.f64 	%p23, %fd175, %fd176;
	@%p23 bra 	$L__BB7_134;
	setp.lt.f64 	%p24, %fd176, %fd175;
	setp.lt.s64 	%p25, %rd312, %rd313;
	or.pred  	%p26, %p24, %p25;
	selp.f64 	%fd327, %fd326, %fd327, %p26;
	selp.b64 	%rd313, %rd312, %rd313, %p26;
$L__BB7_134:
	add.s64 	%rd213, %rd308, %rd101;
	add.s64 	%rd214, %rd213, %rd192;
	add.s64 	%rd327, %rd214, 1024;
	abs.f64 	%fd179, %fd327;
	abs.f64 	%fd180, %fd338;
	setp.lt.f64 	%p27, %fd179, %fd180;
	@%p27 bra 	$L__BB7_136;
	setp.lt.f64 	%p28, %fd180, %fd179;
	setp.lt.s64 	%p29, %rd313, %rd327;
	or.pred  	%p30, %p28, %p29;
	selp.f64 	%fd338, %fd327, %fd338, %p30;
	selp.b64 	%rd327, %rd313, %rd327, %p30;
$L__BB7_136:
	add.s64 	%rd316, %rd308, 1280;
	add.s64 	%rd215, %rd308, 2560;
	setp.le.s64 	%p31, %rd215, %rd194;
	mov.u64 	%rd308, %rd316;
	mov.f64 	%fd323, %fd338;
	@%p31 bra 	$L__BB7_126;
$L__BB7_137:
	setp.le.s64 	%p32, %rd194, %rd316;
	@%p32 bra 	$L__BB7_160;
	cvt.u32.u64 	%r35, %rd316;
	cvt.u32.u64 	%r36, %rd194;
	sub.s32 	%r19, %r36, %r35;
	setp.ge.s32 	%p33, %r18, %r19;
	@%p33 bra 	$L__BB7_160;
	cvta.to.global.u64 	%rd128, %rd191;
	not.b32 	%r38, %r18;
	add.s32 	%r39, %r38, %r36;
	sub.s32 	%r20, %r39, %r35;
	and.b32  	%r41, %r20, 768;
	setp.eq.s32 	%p34, %r41, 768;
	mov.u32 	%r389, %r18;
	@%p34 bra 	$L__BB7_145;
	add.s64 	%rd217, %rd316, %rd101;
	add.s64 	%rd318, %rd217, %rd192;
	shl.b64 	%rd218, %rd217, 3;
	add.s64 	%rd317, %rd128, %rd218;
	shr.u32 	%r42, %r20, 8;
	add.s32 	%r43, %r42, 1;
	and.b32  	%r44, %r43, 3;
	neg.s32 	%r387, %r44;
	mov.u32 	%r389, %r18;
$L__BB7_141:
	.pragma "nounroll";
	mov.u64 	%rd133, %rd327;
	mov.f64 	%fd184, %fd338;
	ld.global.f64 	%fd185, [%rd317];
	abs.f64 	%fd186, %fd184;
	abs.f64 	%fd187, %fd185;
	setp.lt.f64 	%p35, %fd186, %fd187;
	mov.f64 	%fd338, %fd185;
	mov.u64 	%rd327, %rd318;
	@%p35 bra 	$L__BB7_144;
	setp.lt.f64 	%p36, %fd187, %fd186;
	mov.f64 	%fd338, %fd184;
	mov.u64 	%rd327, %rd133;
	@%p36 bra 	$L__BB7_144;
	setp.lt.s64 	%p37, %rd133, %rd318;
	selp.f64 	%fd338, %fd184, %fd185, %p37;
	min.s64 	%rd327, %rd133, %rd318;
$L__BB7_144:
	add.s32 	%r389, %r389, 256;
	add.s64 	%rd318, %rd318, 256;
	add.s64 	%rd317, %rd317, 2048;
	add.s32 	%r387, %r387, 1;
	setp.ne.s32 	%p38, %r387, 0;
	@%p38 bra 	$L__BB7_141;
$L__BB7_145:
	setp.lt.u32 	%p39, %r20, 768;
	@%p39 bra 	$L__BB7_160;
	add.s32 	%r390, %r389, 512;
$L__BB7_147:
	mov.u32 	%r28, %r390;
	add.s32 	%r45, %r28, -512;
	cvt.u64.u32 	%rd219, %r45;
	add.s64 	%rd220, %rd316, %rd219;
	shl.b64 	%rd221, %rd220, 3;
	add.s64 	%rd141, %rd128, %rd221;
	add.s64 	%rd142, %rd220, %rd192;
	ld.global.f64 	%fd193, [%rd141];
	abs.f64 	%fd194, %fd338;
	abs.f64 	%fd195, %fd193;
	setp.lt.f64 	%p40, %fd194, %fd195;
	mov.f64 	%fd335, %fd193;
	mov.u64 	%rd324, %rd142;
	@%p40 bra 	$L__BB7_150;
	setp.lt.f64 	%p41, %fd195, %fd194;
	mov.f64 	%fd335, %fd338;
	mov.u64 	%rd324, %rd327;
	@%p41 bra 	$L__BB7_150;
	setp.lt.s64 	%p42, %rd327, %rd142;
	selp.f64 	%fd335, %fd338, %fd193, %p42;
	min.s64 	%rd324, %rd327, %rd142;
$L__BB7_150:
	add.s32 	%r46, %r28, -256;
	cvt.u64.u32 	%rd222, %r46;
	add.s64 	%rd223, %rd316, %rd222;
	add.s64 	%rd145, %rd223, %rd192;
	ld.global.f64 	%fd198, [%rd141+2048];
	abs.f64 	%fd199, %fd335;
	abs.f64 	%fd200, %fd198;
	setp.lt.f64 	%p43, %fd199, %fd200;
	mov.f64 	%fd336, %fd198;
	mov.u64 	%rd325, %rd145;
	@%p43 bra 	$L__BB7_153;
	setp.lt.f64 	%p44, %fd200, %fd199;
	mov.f64 	%fd336, %fd335;
	mov.u64 	%rd325, %rd324;
	@%p44 bra 	$L__BB7_153;
	setp.lt.s64 	%p45, %rd324, %rd145;
	selp.f64 	%fd336, %fd335, %fd198, %p45;
	min.s64 	%rd325, %rd324, %rd145;
$L__BB7_153:
	cvt.u64.u32 	%rd224, %r28;
	add.s64 	%rd225, %rd316, %rd224;
	add.s64 	%rd148, %rd225, %rd192;
	ld.global.f64 	%fd203, [%rd141+4096];
	abs.f64 	%fd204, %fd336;
	abs.f64 	%fd205, %fd203;
	setp.lt.f64 	%p46, %fd204, %fd205;
	mov.f64 	%fd337, %fd203;
	mov.u64 	%rd326, %rd148;
	@%p46 bra 	$L__BB7_156;
	setp.lt.f64 	%p47, %fd205, %fd204;
	mov.f64 	%fd337, %fd336;
	mov.u64 	%rd326, %rd325;
	@%p47 bra 	$L__BB7_156;
	setp.lt.s64 	%p48, %rd325, %rd148;
	selp.f64 	%fd337, %fd336, %fd203, %p48;
	min.s64 	%rd326, %rd325, %rd148;
$L__BB7_156:
	add.s32 	%r47, %r28, 256;
	cvt.u64.u32 	%rd226, %r47;
	add.s64 	%rd227, %rd316, %rd226;
	add.s64 	%rd151, %rd227, %rd192;
	ld.global.f64 	%fd208, [%rd141+6144];
	abs.f64 	%fd209, %fd337;
	abs.f64 	%fd210, %fd208;
	setp.lt.f64 	%p49, %fd209, %fd210;
	mov.f64 	%fd338, %fd208;
	mov.u64 	%rd327, %rd151;
	@%p49 bra 	$L__BB7_159;
	setp.lt.f64 	%p50, %fd210, %fd209;
	mov.f64 	%fd338, %fd337;
	mov.u64 	%rd327, %rd326;
	@%p50 bra 	$L__BB7_159;
	setp.lt.s64 	%p51, %rd326, %rd151;
	selp.f64 	%fd338, %fd337, %fd208, %p51;
	min.s64 	%rd327, %rd326, %rd151;
$L__BB7_159:
	add.s32 	%r390, %r28, 1024;
	add.s32 	%r48, %r28, 512;
	setp.lt.s32 	%p52, %r48, %r19;
	@%p52 bra 	$L__BB7_147;
$L__BB7_160:
	// begin inline asm
	mov.u32 %r49, %laneid;
	// end inline asm
	mov.b64 	%rd228, %fd338;
	mov.b64 	{%r51, %r56}, %rd228;
	mov.b32 	%r67, 1;
	mov.b32 	%r68, 31;
	mov.b32 	%r69, -1;
	// begin inline asm
	shfl.sync.down.b32 %r50, %r51, %r67, %r68, %r69;
	// end inline asm
	// begin inline asm
	shfl.sync.down.b32 %r55, %r56, %r67, %r68, %r69;
	// end inline asm
	mov.b64 	%rd229, {%r50, %r55};
	mov.b64 	%fd214, %rd229;
	mov.b64 	{%r61, %r66}, %rd327;
	// begin inline asm
	shfl.sync.down.b32 %r60, %r61, %r67, %r68, %r69;
	// end inline asm
	// begin inline asm
	shfl.sync.down.b32 %r65, %r66, %r67, %r68, %r69;
	// end inline asm
	mov.b64 	%rd155, {%r60, %r65};
	setp.gt.s32 	%p53, %r49, 30;
	mov.f64 	%fd340, %fd338;
	mov.u64 	%rd329, %rd327;
	@%p53 bra 	$L__BB7_164;
	abs.f64 	%fd215, %fd338;
	abs.f64 	%fd216, %fd214;
	setp.lt.f64 	%p54, %fd215, %fd216;
	mov.f64 	%fd340, %fd214;
	mov.u64 	%rd329, %rd155;
	@%p54 bra 	$L__BB7_164;
	setp.lt.f64 	%p55, %fd216, %fd215;
	mov.f64 	%fd340, %fd338;
	mov.u64 	%rd329, %rd327;
	@%p55 bra 	$L__BB7_164;
	setp.lt.s64 	%p56, %rd327, %rd155;
	selp.f64 	%fd340, %fd338, %fd214, %p56;
	min.s64 	%rd329, %rd327, %rd155;
$L__BB7_164:
	mov.b64 	%rd230, %fd340;
	mov.b64 	{%r71, %r76}, %rd230;
	mov.b32 	%r87, 2;
	mov.b32 	%r88, 31;
	mov.b32 	%r89, -1;
	// begin inline asm
	shfl.sync.down.b32 %r70, %r71, %r87, %r88, %r89;
	// end inline asm
	// begin inline asm
	shfl.sync.down.b32 %r75, %r76, %r87, %r88, %r89;
	// end inline asm
	mov.b64 	%rd231, {%r70, %r75};
	mov.b64 	%fd219, %rd231;
	mov.b64 	{%r81, %r86}, %rd329;
	// begin inline asm
	shfl.sync.down.b32 %r80, %r81, %r87, %r88, %r89;
	// end inline asm
	// begin inline asm
	shfl.sync.down.b32 %r85, %r86, %r87, %r88, %r89;
	// end inline asm
	mov.b64 	%rd158, {%r80, %r85};
	setp.gt.s32 	%p57, %r49, 29;
	mov.f64 	%fd341, %fd340;
	mov.u64 	%rd330, %rd329;
	@%p57 bra 	$L__BB7_168;
	abs.f64 	%fd220, %fd340;
	abs.f64 	%fd221, %fd219;
	setp.lt.f64 	%p58, %fd220, %fd221;
	mov.f64 	%fd341, %fd219;
	mov.u64 	%rd330, %rd158;
	@%p58 bra 	$L__BB7_168;
	setp.lt.f64 	%p59, %fd221, %fd220;
	mov.f64 	%fd341, %fd340;
	mov.u64 	%rd330, %rd329;
	@%p59 bra 	$L__BB7_168;
	setp.lt.s64 	%p60, %rd329, %rd158;
	selp.f64 	%fd341, %fd340, %fd219, %p60;
	min.s64 	%rd330, %rd329, %rd158;
$L__BB7_168:
	mov.b64 	%rd232, %fd341;
	mov.b64 	{%r91, %r96}, %rd232;
	mov.b32 	%r107, 4;
	mov.b32 	%r108, 31;
	mov.b32 	%r109, -1;
	// begin inline asm
	shfl.sync.down.b32 %r90, %r91, %r107, %r108, %r109;
	// end inline asm
	// begin inline asm
	shfl.sync.down.b32 %r95, %r96, %r107, %r108, %r109;
	// end inline asm
	mov.b64 	%rd233, {%r90, %r95};
	mov.b64 	%fd224, %rd233;
	mov.b64 	{%r101, %r106}, %rd330;
	// begin inline asm
	shfl.sync.down.b32 %r100, %r101, %r107, %r108, %r109;
	// end inline asm
	// begin inline asm
	shfl.sync.down.b32 %r105, %r106, %r107, %r108, %r109;
	// end inline asm
	mov.b64 	%rd161, {%r100, %r105};
	setp.gt.s32 	%p61, %r49, 27;
	mov.f64 	%fd342, %fd341;
	mov.u64 	%rd331, %rd330;
	@%p61 bra 	$L__BB7_172;
	abs.f64 	%fd225, %fd341;
	abs.f64 	%fd226, %fd224;
	setp.lt.f64 	%p62, %fd225, %fd226;
	mov.f64 	%fd342, %fd224;
	mov.u64 	%rd331, %rd161;
	@%p62 bra 	$L__BB7_172;
	setp.lt.f64 	%p63, %fd226, %fd225;
	mov.f64 	%fd342, %fd341;
	mov.u64 	%rd331, %rd330;
	@%p63 bra 	$L__BB7_172;
	setp.lt.s64 	%p64, %rd330, %rd161;
	selp.f64 	%fd342, %fd341, %fd224, %p64;
	min.s64 	%rd331, %rd330, %rd161;
$L__BB7_172:
	mov.b64 	%rd234, %fd342;
	mov.b64 	{%r111, %r116}, %rd234;
	mov.b32 	%r127, 8;
	mov.b32 	%r128, 31;
	mov.b32 	%r129, -1;
	// begin inline asm
	shfl.sync.down.b32 %r110, %r111, %r127, %r128, %r129;
	// end inline asm
	// begin inline asm
	shfl.sync.down.b32 %r115, %r116, %r127, %r128, %r129;
	// end inline asm
	mov.b64 	%rd235, {%r110, %r115};
	mov.b64 	%fd229, %rd235;
	mov.b64 	{%r121, %r126}, %rd331;
	// begin inline asm
	shfl.sync.down.b32 %r120, %r121, %r127, %r128, %r129;
	// end inline asm
	// begin inline asm
	shfl.sync.down.b32 %r125, %r126, %r127, %r128, %r129;
	// end inline asm
	mov.b64 	%rd164, {%r120, %r125};
	setp.gt.s32 	%p65, %r49, 23;
	mov.f64 	%fd343, %fd342;
	mov.u64 	%rd332, %rd331;
	@%p65 bra 	$L__BB7_176;
	abs.f64 	%fd230, %fd342;
	abs.f64 	%fd231, %fd229;
	setp.lt.f64 	%p66, %fd230, %fd231;
	mov.f64 	%fd343, %fd229;
	mov.u64 	%rd332, %rd164;
	@%p66 bra 	$L__BB7_176;
	setp.lt.f64 	%p67, %fd231, %fd230;
	mov.f64 	%fd343, %fd342;
	mov.u64 	%rd332, %rd331;
	@%p67 bra 	$L__BB7_176;
	setp.lt.s64 	%p68, %rd331, %rd164;
	selp.f64 	%fd343, %fd342, %fd229, %p68;
	min.s64 	%rd332, %rd331, %rd164;
$L__BB7_176:
	mov.b64 	%rd236, %fd343;
	mov.b64 	{%r131, %r136}, %rd236;
	mov.b32 	%r147, 16;
	mov.b32 	%r148, 31;
	mov.b32 	%r149, -1;
	// begin inline asm
	shfl.sync.down.b32 %r130, %r131, %r147, %r148, %r149;
	// end inline asm
	// begin inline asm
	shfl.sync.down.b32 %r135, %r136, %r147, %r148, %r149;
	// end inline asm
	mov.b64 	%rd237, {%r130, %r135};
	mov.b64 	%fd234, %rd237;
	mov.b64 	{%r141, %r146}, %rd332;
	// begin inline asm
	shfl.sync.down.b32 %r140, %r141, %r147, %r148, %r149;
	// end inline asm
	// begin inline asm
	shfl.sync.down.b32 %r145, %r146, %r147, %r148, %r149;
	// end inline asm
	mov.b64 	%rd167, {%r140, %r145};
	setp.gt.s32 	%p69, %r49, 15;
	mov.f64 	%fd351, %fd343;
	mov.u64 	%rd340, %rd332;
	@%p69 bra 	$L__BB7_180;
	abs.f64 	%fd235, %fd343;
	abs.f64 	%fd236, %fd234;
	setp.lt.f64 	%p70, %fd235, %fd236;
	mov.f64 	%fd351, %fd234;
	mov.u64 	%rd340, %rd167;
	@%p70 bra 	$L__BB7_180;
	setp.lt.f64 	%p71, %fd236, %fd235;
	mov.f64 	%fd351, %fd343;
	mov.u64 	%rd340, %rd332;
	@%p71 bra 	$L__BB7_180;
	setp.lt.s64 	%p72, %rd332, %rd167;
	selp.f64 	%fd351, %fd343, %fd234, %p72;
	min.s64 	%rd340, %rd332, %rd167;
$L__BB7_180:
	setp.ne.s32 	%p73, %r49, 0;
	@%p73 bra 	$L__BB7_182;
	shr.u32 	%r150, %r18, 1;
	and.b32  	%r151, %r150, 496;
	mov.u32 	%r152, _ZN6thrust24THRUST_300001_SM_1000_NS8cuda_cub4core6detail5shmemE;
	add.s32 	%r153, %r152, %r151;
	st.shared.f64 	[%r153+8], %fd351;
	st.shared.u64 	[%r153+16], %rd340;
$L__BB7_182:
	bar.sync 	0;
	setp.ne.s32 	%p74, %r18, 0;
	@%p74 bra 	$L__BB7_204;
	ld.shared.f64 	%fd239, [_ZN6thrust24THRUST_300001_SM_1000_NS8cuda_cub4core6detail5shmemE+24];
	ld.shared.u64 	%rd170, [_ZN6thrust24THRUST_300001_SM_1000_NS8cuda_cub4core6detail5shmemE+32];
	abs.f64 	%fd240, %fd351;
	abs.f64 	%fd241, %fd239;
	setp.lt.f64 	%p75, %fd240, %fd241;
	mov.f64 	%fd345, %fd239;
	mov.u64 	%rd334, %rd170;
	@%p75 bra 	$L__BB7_186;
	setp.lt.f64 	%p76, %fd241, %fd240;
	mov.f64 	%fd345, %fd351;
	mov.u64 	%rd334, %rd340;
	@%p76 bra 	$L__BB7_186;
	setp.lt.s64 	%p77, %rd340, %rd170;
	selp.f64 	%fd345, %fd351, %fd239, %p77;
	min.s64 	%rd334, %rd340, %rd170;
$L__BB7_186:
	ld.shared.f64 	%fd244, [_ZN6thrust24THRUST_300001_SM_1000_NS8cuda_cub4core6detail5shmemE+40];
	ld.shared.u64 	%rd173, [_ZN6thrust24THRUST_300001_SM_1000_NS8cuda_cub4core6detail5shmemE+48];
	abs.f64 	%fd245, %fd345;
	abs.f64 	%fd246, %fd244;
	setp.lt.f64 	%p78, %fd245, %fd246;
	mov.f64 	%fd346, %fd244;
	mov.u64 	%rd335, %rd173;
	@%p78 bra 	$L__BB7_189;
	setp.lt.f64 	%p79, %fd246, %fd245;
	mov.f64 	%fd346, %fd345;
	mov.u64 	%rd335, %rd334;
	@%p79 bra 	$L__BB7_189;
	setp.lt.s64 	%p80, %rd334, %rd173;
	selp.f64 	%fd346, %fd345, %fd244, %p80;
	min.s64 	%rd335, %rd334, %rd173;
$L__BB7_189:
	ld.shared.f64 	%fd249, [_ZN6thrust24THRUST_300001_SM_1000_NS8cuda_cub4core6detail5shmemE+56];
	ld.shared.u64 	%rd176, [_ZN6thrust24THRUST_300001_SM_1000_NS8cuda_cub4core6detail5shmemE+64];
	abs.f64 	%fd250, %fd346;
	abs.f64 	%fd251, %fd249;
	setp.lt.f64 	%p81, %fd250, %fd251;
	mov.f64 	%fd347, %fd249;
	mov.u64 	%rd336, %rd176;
	@%p81 bra 	$L__BB7_192;
	setp.lt.f64 	%p82, %fd251, %fd250;
	mov.f64 	%fd347, %fd346;
	mov.u64 	%rd336, %rd335;
	@%p82 bra 	$L__BB7_192;
	setp.lt.s64 	%p83, %rd335, %rd176;
	selp.f64 	%fd347, %fd346, %fd249, %p83;
	min.s64 	%rd336, %rd335, %rd176;
$L__BB7_192:
	ld.shared.f64 	%fd254, [_ZN6thrust24THRUST_300001_SM_1000_NS8cuda_cub4core6detail5shmemE+72];
	ld.shared.u64 	%rd179, [_ZN6thrust24THRUST_300001_SM_1000_NS8cuda_cub4core6detail5shmemE+80];
	abs.f64 	%fd255, %fd347;
	abs.f64 	%fd256, %fd254;
	setp.lt.f64 	%p84, %fd255, %fd256;
	mov.f64 	%fd348, %fd254;
	mov.u64 	%rd337, %rd179;
	@%p84 bra 	$L__BB7_195;
	setp.lt.f64 	%p85, %fd256, %fd255;
	mov.f64 	%fd348, %fd347;
	mov.u64 	%rd337, %rd336;
	@%p85 bra 	$L__BB7_195;
	setp.lt.s64 	%p86, %rd336, %rd179;
	selp.f64 	%fd348, %fd347, %fd254, %p86;
	min.s64 	%rd337, %rd336, %rd179;
$L__BB7_195:
	ld.shared.f64 	%fd259, [_ZN6thrust24THRUST_300001_SM_1000_NS8cuda_cub4core6detail5shmemE+88];
	ld.shared.u64 	%rd182, [_ZN6thrust24THRUST_300001_SM_1000_NS8cuda_cub4core6detail5shmemE+96];
	abs.f64 	%fd260, %fd348;
	abs.f64 	%fd261, %fd259;
	setp.lt.f64 	%p87, %fd260, %fd261;
	mov.f64 	%fd349, %fd259;
	mov.u64 	%rd338, %rd182;
	@%p87 bra 	$L__BB7_198;
	setp.lt.f64 	%p88, %fd261, %fd260;
	mov.f64 	%fd349, %fd348;
	mov.u64 	%rd338, %rd337;
	@%p88 bra 	$L__BB7_198;
	setp.lt.s64 	%p89, %rd337, %rd182;
	selp.f64 	%fd349, %fd348, %fd259, %p89;
	min.s64 	%rd338, %rd337, %rd182;
$L__BB7_198:
	ld.shared.f64 	%fd264, [_ZN6thrust24THRUST_300001_SM_1000_NS8cuda_cub4core6detail5shmemE+104];
	ld.shared.u64 	%rd185, [_ZN6thrust24THRUST_300001_SM_1000_NS8cuda_cub4core6detail5shmemE+112];
	abs.f64 	%fd265, %fd349;
	abs.f64 	%fd266, %fd264;
	setp.lt.f64 	%p90, %fd265, %fd266;
	mov.f64 	%fd350, %fd264;
	mov.u64 	%rd339, %rd185;
	@%p90 bra 	$L__BB7_201;
	setp.lt.f64 	%p91, %fd266, %fd265;
	mov.f64 	%fd350, %fd349;
	mov.u64 	%rd339, %rd338;
	@%p91 bra 	$L__BB7_201;
	setp.lt.s64 	%p92, %rd338, %rd185;
	selp.f64 	%fd350, %fd349, %fd264, %p92;
	min.s64 	%rd339, %rd338, %rd185;
$L__BB7_201:
	ld.shared.f64 	%fd269, [_ZN6thrust24THRUST_300001_SM_1000_NS8cuda_cub4core6detail5shmemE+120];
	ld.shared.u64 	%rd188, [_ZN6thrust24THRUST_300001_SM_1000_NS8cuda_cub4core6detail5shmemE+128];
	abs.f64 	%fd270, %fd350;
	abs.f64 	%fd271, %fd269;
	setp.lt.f64 	%p93, %fd270, %fd271;
	mov.u64 	%rd340, %rd188;
	mov.f64 	%fd351, %fd269;
	@%p93 bra 	$L__BB7_204;
	setp.lt.f64 	%p94, %fd271, %fd270;
	mov.u64 	%rd340, %rd339;
	mov.f64 	%fd351, %fd350;
	@%p94 bra 	$L__BB7_204;
	setp.lt.s64 	%p95, %rd339, %rd188;
	selp.f64 	%fd351, %fd350, %fd269, %p95;
	min.s64 	%rd340, %rd339, %rd188;
$L__BB7_204:
	mov.u32 	%r381, %tid.x;
	setp.ne.s32 	%p212, %r381, 0;
	@%p212 bra 	$L__BB7_206;
	ld.param.u64 	%rd271, [_ZN6thrust24THRUST_300001_SM_1000_NS8cuda_cub4core6detail13_kernel_agentINS1_8__reduce11ReduceAgentINS0_12zip_iteratorIN4cuda3std3__45tupleIJNS0_10device_ptrIdEENS0_17counting_iteratorIlNS0_11use_defaultESF_SF_EEEEEEEPNSB_IJdlEEESJ_lNS1_9__extrema9arg_max_fIdl10comparatorEEEEJSI_SK_lSO_EEEvDpT0__param_1];
	cvta.to.global.u64 	%rd270, %rd271;
	st.global.f64 	[%rd270], %fd351;
	st.global.u64 	[%rd270+8], %rd340;
$L__BB7_206:
	ret;

}
	// .globl	_ZN6thrust24THRUST_300001_SM_1000_NS8cuda_cub4core6detail13_kernel_agentINS1_8__reduce11ReduceAgentINS0_12zip_iteratorIN4cuda3std3__45tupleIJNS0_10device_ptrIdEENS0_17counting_iteratorIlNS0_11use_defaultESF_SF_EEEEEEEPNSB_IJdlEEESJ_lNS1_9__extrema9arg_max_fIdl10comparatorEEEEJSI_SK_lN3cub18CUB_300001_SM_100013GridEvenShareIlEENSR_9GridQueueIyEESO_EEEvDpT0_
.visible .entry _ZN6thrust24THRUST_300001_SM_1000_NS8cuda_cub4core6detail13_kernel_agentINS1_8__reduce11ReduceAgentINS0_12zip_iteratorIN4cuda3std3__45tupleIJNS0_10device_ptrIdEENS0_17counting_iteratorIlNS0_11use_defaultESF_SF_EEEEEEEPNSB_IJdlEEESJ_lNS1_9__extrema9arg_max_fIdl10comparatorEEEEJSI_SK_lN3cub18CUB_300001_SM_100013GridEvenShareIlEENSR_9GridQueueIyEESO_EEEvDpT0_(
	.param .align 8 .b8 _ZN6thrust24THRUST_300001_SM_1000_NS8cuda_cub4core6detail13_kernel_agentINS1_8__reduce11ReduceAgentINS0_12zip_iteratorIN4cuda3std3__45tupleIJNS0_10device_ptrIdEENS0_17counting_iteratorIlNS0_11use_defaultESF_SF_EEEEEEEPNSB_IJdlEEESJ_lNS1_9__extrema9arg_max_fIdl10comparatorEEEEJSI_SK_lN3cub18CUB_300001_SM_100013GridEvenShareIlEENSR_9GridQueueIyEESO_EEEvDpT0__param_0[16],
	.param .u64 .ptr .align 1 _ZN6thrust24THRUST_300001_SM_1000_NS8cuda_cub4core6detail13_kernel_agentINS1_8__reduce11ReduceAgentINS0_12zip_iteratorIN4cuda3std3__45tupleIJNS0_10device_ptrIdEENS0_17counting_iteratorIlNS0_11use_defaultESF_SF_EEEEEEEPNSB_IJdlEEESJ_lNS1_9__extrema9arg_max_fIdl10comparatorEEEEJSI_SK_lN3cub18CUB_300001_SM_100013GridEvenShareIlEENSR_9GridQueueIyEESO_EEEvDpT0__param_1,
	.param .u64 _ZN6thrust24THRUST_300001_SM_1000_NS8cuda_cub4core6detail13_kernel_agentINS1_8__reduce11ReduceAgentINS0_12zip_iteratorIN4cuda3std3__45tupleIJNS0_10device_ptrIdEENS0_17counting_iteratorIlNS0_11use_defaultESF_SF_EEEEEEEPNSB_IJdlEEESJ_lNS1_9__extrema9arg_max_fIdl10comparatorEEEEJSI_SK_lN3cub18CUB_300001_SM_100013GridEvenShareIlEENSR_9GridQueueIyEESO_EEEvDpT0__param_2,
	.param .align 8 .b8 _ZN6thrust24THRUST_300001_SM_1000_NS8cuda_cub4core6detail13_kernel_agentINS1_8__reduce11ReduceAgentINS0_12zip_iteratorIN4cuda3std3__45tupleIJNS0_10device_ptrIdEENS0_17counting_iteratorIlNS0_11use_defaultESF_SF_EEEEEEEPNSB_IJdlEEESJ_lNS1_9__extrema9arg_max_fIdl10comparatorEEEEJSI_SK_lN3cub18CUB_300001_SM_100013GridEvenShareIlEENSR_9GridQueueIyEESO_EEEvDpT0__param_3[72],
	.param .align 8 .b8 _ZN6thrust24THRUST_300001_SM_1000_NS8cuda_cub4core6detail13_kernel_agentINS1_8__reduce11ReduceAgentINS0_12zip_iteratorIN4cuda3std3__45tupleIJNS0_10device_ptrIdEENS0_17counting_iteratorIlNS0_11use_defaultESF_SF_EEEEEEEPNSB_IJdlEEESJ_lNS1_9__extrema9arg_max_fIdl10comparatorEEEEJSI_SK_lN3cub18CUB_300001_SM_100013GridEvenShareIlEENSR_9GridQueueIyEESO_EEEvDpT0__param_4[8],
	.param .align 1 .b8 _ZN6thrust24THRUST_300001_SM_1000_NS8cuda_cub4core6detail13_kernel_agentINS1_8__reduce11ReduceAgentINS0_12zip_iteratorIN4cuda3std3__45tupleIJNS0_10device_ptrIdEENS0_17counting_iteratorIlNS0_11use_defaultESF_SF_EEEEEEEPNSB_IJdlEEESJ_lNS1_9__extrema9arg_max_fIdl10comparatorEEEEJSI_SK_lN3cub18CUB_300001_SM_100013GridEvenShareIlEENSR_9GridQueueIyEESO_EEEvDpT0__param_5[1]
)
.maxntid 256
{
	.reg .pred 	%p<215>;
	.reg .b32 	%r<399>;
	.reg .b64 	%rd<356>;
	.reg .b64 	%fd<352>;

	ld.param.u64 	%rd196, [_ZN6thrust24THRUST_300001_SM_1000_NS8cuda_cub4core6detail13_kernel_agentINS1_8__reduce11ReduceAgentINS0_12zip_iteratorIN4cuda3std3__45tupleIJNS0_10device_ptrIdEENS0_17counting_iteratorIlNS0_11use_defaultESF_SF_EEEEEEEPNSB_IJdlEEESJ_lNS1_9__extrema9arg_max_fIdl10comparatorEEEEJSI_SK_lN3cub18CUB_300001_SM_100013GridEvenShareIlEENSR_9GridQueueIyEESO_EEEvDpT0__param_0+8];
	ld.param.u64 	%rd195, [_ZN6thrust24THRUST_300001_SM_1000_NS8cuda_cub4core6detail13_kernel_agentINS1_8__reduce11ReduceAgentINS0_12zip_iteratorIN4cuda3std3__45tupleIJNS0_10device_ptrIdEENS0_17counting_iteratorIlNS0_11use_defaultESF_SF_EEEEEEEPNSB_IJdlEEESJ_lNS1_9__extrema9arg_max_fIdl10comparatorEEEEJSI_SK_lN3cub18CUB_300001_SM_100013GridEvenShareIlEENSR_9GridQueueIyEESO_EEEvDpT0__param_0];
	ld.param.u64 	%rd199, [_ZN6thrust24THRUST_300001_SM_1000_NS8cuda_cub4core6detail13_kernel_agentINS1_8__reduce11ReduceAgentINS0_12zip_iteratorIN4cuda3std3__45tupleIJNS0_10device_ptrIdEENS0_17counting_iteratorIlNS0_11use_defaultESF_SF_EEEEEEEPNSB_IJdlEEESJ_lNS1_9__extrema9arg_max_fIdl10comparatorEEEEJSI_SK_lN3cub18CUB_300001_SM_100013GridEvenShareIlEENSR_9GridQueueIyEESO_EEEvDpT0__param_4];
	ld.param.u64 	%rd198, [_ZN6thrust24THRUST_300001_SM_1000_NS8cuda_cub4core6detail13_kernel_agentINS1_8__reduce11ReduceAgentINS0_12zip_iteratorIN4cuda3std3__45tupleIJNS0_10device_ptrIdEENS0_17counting_iteratorIlNS0_11use_defaultESF_SF_EEEEEEEPNSB_IJdlEEESJ_lNS1_9__extrema9arg_max_fIdl10comparatorEEEEJSI_SK_lN3cub18CUB_300001_SM_100013GridEvenShareIlEENSR_9GridQueueIyEESO_EEEvDpT0__param_2];
	cvta.to.global.u64 	%rd1, %rd199;
	cvta.to.global.u64 	%rd2, %rd195;
	mov.u32 	%r1, %ctaid.x;
	mul.lo.s32 	%r33, %r1, 1280;
	cvt.u64.u32 	%rd4, %r33;
	mov.u32 	%r34, %nctaid.x;
	mul.lo.s32 	%r35, %r34, 1280;
	cvt.u64.u32 	%rd5, %r35;
	add.s64 	%rd200, %rd4, 1280;
	setp.le.s64 	%p1, %rd200, %rd198;
	@%p1 bra 	$L__BB8_121;
	cvt.u32.u64 	%r159, %rd4;
	cvt.u32.u64 	%r2, %rd198;
	sub.s32 	%r3, %r2, %r159;
	mov.u32 	%r4, %tid.x;
	setp.ge.s32 	%p98, %r4, %r3;
	mov.f64 	%fd298, 0d0000000000000000;
	mov.b64 	%rd298, 0;
	mov.u32 	%r393, %r4;
	@%p98 bra 	$L__BB8_3;
	cvt.u64.u32 	%rd246, %r4;
	add.s64 	%rd247, %rd4, %rd246;
	shl.b64 	%rd248, %rd247, 3;
	add.s64 	%rd249, %rd2, %rd248;
	add.s64 	%rd298, %rd196, %rd247;
	ld.global.f64 	%fd298, [%rd249];
	add.s32 	%r393, %r4, 256;
$L__BB8_3:
	setp.ge.s32 	%p99, %r393, %r3;
	@%p99 bra 	$L__BB8_25;
	not.b32 	%r161, %r393;
	add.s32 	%r162, %r161, %r2;
	sub.s32 	%r7, %r162, %r159;
	and.b32  	%r163, %r7, 768;
	setp.eq.s32 	%p100, %r163, 768;
	@%p100 bra 	$L__BB8_10;
	cvt.u64.u32 	%rd251, %r393;
	add.s64 	%rd252, %rd251, %rd4;
	add.s64 	%rd289, %rd252, %rd196;
	shl.b64 	%rd253, %rd252, 3;
	add.s64 	%rd288, %rd2, %rd253;
	shr.u32 	%r164, %r7, 8;
	add.s32 	%r165, %r164, 1;
	and.b32  	%r166, %r165, 3;
	neg.s32 	%r391, %r166;
$L__BB8_6:
	.pragma "nounroll";
	mov.u64 	%rd12, %rd298;
	mov.f64 	%fd3, %fd298;
	ld.global.f64 	%fd4, [%rd288];
	abs.f64 	%fd5, %fd3;
	abs.f64 	%fd6, %fd4;
	setp.lt.f64 	%p101, %fd5, %fd6;
	mov.u64 	%rd298, %rd289;
	mov.f64 	%fd298, %fd4;
	@%p101 bra 	$L__BB8_9;
	setp.lt.f64 	%p102, %fd6, %fd5;
	mov.u64 	%rd298, %rd12;
	mov.f64 	%fd298, %fd3;
	@%p102 bra 	$L__BB8_9;
	setp.lt.s64 	%p103, %rd12, %rd289;
	min.s64 	%rd298, %rd12, %rd289;
	selp.f64 	%fd298, %fd3, %fd4, %p103;
$L__BB8_9:
	add.s32 	%r393, %r393, 256;
	add.s64 	%rd289, %rd289, 256;
	add.s64 	%rd288, %rd288, 2048;
	add.s32 	%r391, %r391, 1;
	setp.ne.s32 	%p104, %r391, 0;
	@%p104 bra 	$L__BB8_6;
$L__BB8_10:
	setp.lt.u32 	%p105, %r7, 768;
	@%p105 bra 	$L__BB8_25;
	add.s32 	%r394, %r393, 512;
$L__BB8_12:
	mov.u32 	%r15, %r394;
	add.s32 	%r167, %r15, -512;
	cvt.s64.s32 	%rd254, %r167;
	add.s64 	%rd255, %rd254, %rd4;
	shl.b64 	%rd256, %rd255, 3;
	add.s64 	%rd20, %rd2, %rd256;
	add.s64 	%rd21, %rd255, %rd196;
	ld.global.f64 	%fd12, [%rd20];
	abs.f64 	%fd13, %fd298;
	abs.f64 	%fd14, %fd12;
	setp.lt.f64 	%p106, %fd13, %fd14;
	mov.u64 	%rd295, %rd21;
	mov.f64 	%fd295, %fd12;
	@%p106 bra 	$L__BB8_15;
	setp.lt.f64 	%p107, %fd14, %fd13;
	mov.u64 	%rd295, %rd298;
	mov.f64 	%fd295, %fd298;
	@%p107 bra 	$L__BB8_15;
	setp.lt.s64 	%p108, %rd298, %rd21;
	min.s64 	%rd295, %rd298, %rd21;
	selp.f64 	%fd295, %fd298, %fd12, %p108;
$L__BB8_15:
	add.s32 	%r168, %r15, -256;
	cvt.s64.s32 	%rd257, %r168;
	add.s64 	%rd258, %rd257, %rd4;
	add.s64 	%rd24, %rd258, %rd196;
	ld.global.f64 	%fd17, [%rd20+2048];
	abs.f64 	%fd18, %fd295;
	abs.f64 	%fd19, %fd17;
	setp.lt.f64 	%p109, %fd18, %fd19;
	mov.u64 	%rd296, %rd24;
	mov.f64 	%fd296, %fd17;
	@%p109 bra 	$L__BB8_18;
	setp.lt.f64 	%p110, %fd19, %fd18;
	mov.u64 	%rd296, %rd295;
	mov.f64 	%fd296, %fd295;
	@%p110 bra 	$L__BB8_18;
	setp.lt.s64 	%p111, %rd295, %rd24;
	min.s64 	%rd296, %rd295, %rd24;
	selp.f64 	%fd296, %fd295, %fd17, %p111;
$L__BB8_18:
	cvt.s64.s32 	%rd259, %r15;
	add.s64 	%rd260, %rd259, %rd4;
	add.s64 	%rd27, %rd260, %rd196;
	ld.global.f64 	%fd22, [%rd20+4096];
	abs.f64 	%fd23, %fd296;
	abs.f64 	%fd24, %fd22;
	setp.lt.f64 	%p112, %fd23, %fd24;
	mov.u64 	%rd297, %rd27;
	mov.f64 	%fd297, %fd22;
	@%p112 bra 	$L__BB8_21;
	setp.lt.f64 	%p113, %fd24, %fd23;
	mov.u64 	%rd297, %rd296;
	mov.f64 	%fd297, %fd296;
	@%p113 bra 	$L__BB8_21;
	setp.lt.s64 	%p114, %rd296, %rd27;
	min.s64 	%rd297, %rd296, %rd27;
	selp.f64 	%fd297, %fd296, %fd22, %p114;
$L__BB8_21:
	add.s32 	%r169, %r15, 256;
	cvt.s64.s32 	%rd261, %r169;
	add.s64 	%rd262, %rd261, %rd4;
	add.s64 	%rd30, %rd262, %rd196;
	ld.global.f64 	%fd27, [%rd20+6144];
	abs.f64 	%fd28, %fd297;
	abs.f64 	%fd29, %fd27;
	setp.lt.f64 	%p115, %fd28, %fd29;
	mov.u64 	%rd298, %rd30;
	mov.f64 	%fd298, %fd27;
	@%p115 bra 	$L__BB8_24;
	setp.lt.f64 	%p116, %fd29, %fd28;
	mov.u64 	%rd298, %rd297;
	mov.f64 	%fd298, %fd297;
	@%p116 bra 	$L__BB8_24;
	setp.lt.s64 	%p117, %rd297, %rd30;
	min.s64 	%rd298, %rd297, %rd30;
	selp.f64 	%fd298, %fd297, %fd27, %p117;
$L__BB8_24:
	add.s32 	%r394, %r15, 1024;
	add.s32 	%r170, %r15, 512;
	setp.lt.s32 	%p118, %r170, %r3;
	@%p118 bra 	$L__BB8_12;
$L__BB8_25:
	setp.lt.s32 	%p119, %r3, 256;
	@%p119 bra 	$L__BB8_70;
	// begin inline asm
	mov.u32 %r284, %laneid;
	// end inline asm
	mov.b64 	%rd273, %fd298;
	mov.b64 	{%r286, %r291}, %rd273;
	mov.b32 	%r302, 1;
	mov.b32 	%r303, 31;
	mov.b32 	%r304, -1;
	// begin inline asm
	shfl.sync.down.b32 %r285, %r286, %r302, %r303, %r304;
	// end inline asm
	// begin inline asm
	shfl.sync.down.b32 %r290, %r291, %r302, %r303, %r304;
	// end inline asm
	mov.b64 	%rd274, {%r285, %r290};
	mov.b64 	%fd33, %rd274;
	mov.b64 	{%r296, %r301}, %rd298;
	// begin inline asm
	shfl.sync.down.b32 %r295, %r296, %r302, %r303, %r304;
	// end inline asm
	// begin inline asm
	shfl.sync.down.b32 %r300, %r301, %r302, %r303, %r304;
	// end inline asm
	mov.b64 	%rd34, {%r295, %r300};
	setp.gt.s32 	%p171, %r284, 30;
	mov.u64 	%rd300, %rd298;
	mov.f64 	%fd300, %fd298;
	@%p171 bra 	$L__BB8_30;
	abs.f64 	%fd34, %fd298;
	abs.f64 	%fd35, %fd33;
	setp.lt.f64 	%p172, %fd34, %fd35;
	mov.u64 	%rd300, %rd34;
	mov.f64 	%fd300, %fd33;
	@%p172 bra 	$L__BB8_30;
	setp.lt.f64 	%p173, %fd35, %fd34;
	mov.u64 	%rd300, %rd298;
	mov.f64 	%fd300, %fd298;
	@%p173 bra 	$L__BB8_30;
	setp.lt.s64 	%p174, %rd298, %rd34;
	min.s64 	%rd300, %rd298, %rd34;
	selp.f64 	%fd300, %fd298, %fd33, %p174;
$L__BB8_30:
	mov.b64 	%rd275, %fd300;
	mov.b64 	{%r306, %r311}, %rd275;
	mov.b32 	%r322, 2;
	mov.b32 	%r323, 31;
	mov.b32 	%r324, -1;
	// begin inline asm
	shfl.sync.down.b32 %r305, %r306, %r322, %r323, %r324;
	// end inline asm
	// begin inline asm
	shfl.sync.down.b32 %r310, %r311, %r322, %r323, %r324;
	// end inline asm
	mov.b64 	%rd276, {%r305, %r310};
	mov.b64 	%fd38, %rd276;
	mov.b64 	{%r316, %r321}, %rd300;
	// begin inline asm
	shfl.sync.down.b32 %r315, %r316, %r322, %r323, %r324;
	// end inline asm
	// begin inline asm
	shfl.sync.down.b32 %r320, %r321, %r322, %r323, %r324;
	// end inline asm
	mov.b64 	%rd37, {%r315, %r320};
	setp.gt.s32 	%p175, %r284, 29;
	mov.u64 	%rd301, %rd300;
	mov.f64 	%fd301, %fd300;
	@%p175 bra 	$L__BB8_34;
	abs.f64 	%fd39, %fd300;
	abs.f64 	%fd40, %fd38;
	setp.lt.f64 	%p176, %fd39, %fd40;
	mov.u64 	%rd301, %rd37;
	mov.f64 	%fd301, %fd38;
	@%p176 bra 	$L__BB8_34;
	setp.lt.f64 	%p177, %fd40, %fd39;
	mov.u64 	%rd301, %rd300;
	mov.f64 	%fd301, %fd300;
	@%p177 bra 	$L__BB8_34;
	setp.lt.s64 	%p178, %rd300, %rd37;
	min.s64 	%rd301, %rd300, %rd37;
	selp.f64 	%fd301, %fd300, %fd38, %p178;
$L__BB8_34:
	mov.b64 	%rd277, %fd301;
	mov.b64 	{%r326, %r331}, %rd277;
	mov.b32 	%r342, 4;
	mov.b32 	%r343, 31;
	mov.b32 	%r344, -1;
	// begin inline asm
	shfl.sync.down.b32 %r325, %r326, %r342, %r343, %r344;
	// end inline asm
	// begin inline asm
	shfl.sync.down.b32 %r330, %r331, %r342, %r343, %r344;
	// end inline asm
	mov.b64 	%rd278, {%r325, %r330};
	mov.b64 	%fd43, %rd278;
	mov.b64 	{%r336, %r341}, %rd301;
	// begin inline asm
	shfl.sync.down.b32 %r335, %r336, %r342, %r343, %r344;
	// end inline asm
	// begin inline asm
	shfl.sync.down.b32 %r340, %r341, %r342, %r343, %r344;
	// end inline asm
	mov.b64 	%rd40, {%r335, %r340};
	setp.gt.s32 	%p179, %r284, 27;
	mov.u64 	%rd302, %rd301;
	mov.f64 	%fd302, %fd301;
	@%p179 bra 	$L__BB8_38;
	abs.f64 	%fd44, %fd301;
	abs.f64 	%fd45, %fd43;
	setp.lt.f64 	%p180, %fd44, %fd45;
	mov.u64 	%rd302, %rd40;
	mov.f64 	%fd302, %fd43;
	@%p180 bra 	$L__BB8_38;
	setp.lt.f64 	%p181, %fd45, %fd44;
	mov.u64 	%rd302, %rd301;
	mov.f64 	%fd302, %fd301;
	@%p181 bra 	$L__BB8_38;
	setp.lt.s64 	%p182, %rd301, %rd40;
	min.s64 	%rd302, %rd301, %rd40;
	selp.f64 	%fd302, %fd301, %fd43, %p182;
$L__BB8_38:
	mov.b64 	%rd279, %fd302;
	mov.b64 	{%r346, %r351}, %rd279;
	mov.b32 	%r362, 8;
	mov.b32 	%r363, 31;
	mov.b32 	%r364, -1;
	// begin inline asm
	shfl.sync.down.b32 %r345, %r346, %r362, %r363, %r364;
	// end inline asm
	// begin inline asm
	shfl.sync.down.b32 %r350, %r351, %r362, %r363, %r364;
	// end inline asm
	mov.b64 	%rd280, {%r345, %r350};
	mov.b64 	%fd48, %rd280;
	mov.b64 	{%r356, %r361}, %rd302;
	// begin inline asm
	shfl.sync.down.b32 %r355, %r356, %r362, %r363, %r364;
	// end inline asm
	// begin inline asm
	shfl.sync.down.b32 %r360, %r361, %r362, %r363, %r364;
	// end inline asm
	mov.b64 	%rd43, {%r355, %r360};
	setp.gt.s32 	%p183, %r284, 23;
	mov.u64 	%rd303, %rd302;
	mov.f64 	%fd303, %fd302;
	@%p183 bra 	$L__BB8_42;
	abs.f64 	%fd49, %fd302;
	abs.f64 	%fd50, %fd48;
	setp.lt.f64 	%p184, %fd49, %fd50;
	mov.u64 	%rd303, %rd43;
	mov.f64 	%fd303, %fd48;
	@%p184 bra 	$L__BB8_42;
	setp.lt.f64 	%p185, %fd50, %fd49;
	mov.u64 	%rd303, %rd302;
	mov.f64 	%fd303, %fd302;
	@%p185 bra 	$L__BB8_42;
	setp.lt.s64 	%p186, %rd302, %rd43;
	min.s64 	%rd303, %rd302, %rd43;
	selp.f64 	%fd303, %fd302, %fd48, %p186;
$L__BB8_42:
	mov.b64 	%rd281, %fd303;
	mov.b64 	{%r366, %r371}, %rd281;
	mov.b32 	%r382, 16;
	mov.b32 	%r383, 31;
	mov.b32 	%r384, -1;
	// begin inline asm
	shfl.sync.down.b32 %r365, %r366, %r382, %r383, %r384;
	// end inline asm
	// begin inline asm
	shfl.sync.down.b32 %r370, %r371, %r382, %r383, %r384;
	// end inline asm
	mov.b64 	%rd282, {%r365, %r370};
	mov.b64 	%fd53, %rd282;
	mov.b64 	{%r376, %r381}, %rd303;
	// begin inline asm
	shfl.sync.down.b32 %r375, %r376, %r382, %r383, %r384;
	// end inline asm
	// begin inline asm
	shfl.sync.down.b32 %r380, %r381, %r382, %r383, %r384;
	// end inline asm
	mov.b64 	%rd46, {%r375, %r380};
	setp.gt.s32 	%p187, %r284, 15;
	mov.u64 	%rd355, %rd303;
	mov.f64 	%fd351, %fd303;
	@%p187 bra 	$L__BB8_46;
	abs.f64 	%fd54, %fd303;
	abs.f64 	%fd55, %fd53;
	setp.lt.f64 	%p188, %fd54, %fd55;
	mov.u64 	%rd355, %rd46;
	mov.f64 	%fd351, %fd53;
	@%p188 bra 	$L__BB8_46;
	setp.lt.f64 	%p189, %fd55, %fd54;
	mov.u64 	%rd355, %rd303;
	mov.f64 	%fd351, %fd303;
	@%p189 bra 	$L__BB8_46;
	setp.lt.s64 	%p190, %rd303, %rd46;
	min.s64 	%rd355, %rd303, %rd46;
	selp.f64 	%fd351, %fd303, %fd53, %p190;
$L__BB8_46:
	setp.ne.s32 	%p191, %r284, 0;
	@%p191 bra 	$L__BB8_48;
	shr.u32 	%r385, %r4, 1;
	and.b32  	%r386, %r385, 496;
	mov.u32 	%r387, _ZN6thrust24THRUST_300001_SM_1000_NS8cuda_cub4core6detail5shmemE;
	add.s32 	%r388, %r387, %r386;
	st.shared.f64 	[%r388+8], %fd351;
	st.shared.u64 	[%r388+16], %rd355;
$L__BB8_48:
	bar.sync 	0;
	setp.ne.s32 	%p192, %r4, 0;
	@%p192 bra 	$L__BB8_208;
	ld.shared.f64 	%fd58, [_ZN6thrust24THRUST_300001_SM_1000_NS8cuda_cub4core6detail5shmemE+24];
	ld.shared.u64 	%rd49, [_ZN6thrust24THRUST_300001_SM_1000_NS8cuda_cub4core6detail5shmemE+32];
	abs.f64 	%fd59, %fd351;
	abs.f64 	%fd60, %fd58;
	setp.lt.f64 	%p193, %fd59, %fd60;
	mov.u64 	%rd305, %rd49;
	mov.f64 	%fd305, %fd58;
	@%p193 bra 	$L__BB8_52;
	setp.lt.f64 	%p194, %fd60, %fd59;
	mov.u64 	%rd305, %rd355;
	mov.f64 	%fd305, %fd351;
	@%p194 bra 	$L__BB8_52;
	setp.lt.s64 	%p195, %rd355, %rd49;
	min.s64 	%rd305, %rd355, %rd49;
	selp.f64 	%fd305, %fd351, %fd58, %p195;
$L__BB8_52:
	ld.shared.f64 	%fd63, [_ZN6thrust24THRUST_300001_SM_1000_NS8cuda_cub4core6detail5shmemE+40];
	ld.shared.u64 	%rd52, [_ZN6thrust24THRUST_300001_SM_1000_NS8cuda_cub4core6detail5shmemE+48];
	abs.f64 	%fd64, %fd305;
	abs.f64 	%fd65, %fd63;
	setp.lt.f64 	%p196, %fd64, %fd65;
	mov.u64 	%rd306, %rd52;
	mov.f64 	%fd306, %fd63;
	@%p196 bra 	$L__BB8_55;
	setp.lt.f64 	%p197, %fd65, %fd64;
	mov.u64 	%rd306, %rd305;
	mov.f64 	%fd306, %fd305;
	@%p197 bra 	$L__BB8_55;
	setp.lt.s64 	%p198, %rd305, %rd52;
	min.s64 	%rd306, %rd305, %rd52;
	selp.f64 	%fd306, %fd305, %fd63, %p198;
$L__BB8_55:
	ld.shared.f64 	%fd68, [_ZN6thrust24THRUST_300001_SM_1000_NS8cuda_cub4core6detail5shmemE+56];
	ld.shared.u64 	%rd55, [_ZN6thrust24THRUST_300001_SM_1000_NS8cuda_cub4core6detail5shmemE+64];
	abs.f64 	%fd69, %fd306;
	abs.f64 	%fd70, %fd68;
	setp.lt.f64 	%p199, %fd69, %fd70;
	mov.u64 	%rd307, %rd55;
	mov.f64 	%fd307, %fd68;
	@%p199 bra 	$L__BB8_58;
	setp.lt.f64 	%p200, %fd70, %fd69;
	mov.u64 	%rd307, %rd306;
	mov.f64 	%fd307, %fd306;
	@%p200 bra 	$L__BB8_58;
	setp.lt.s64 	%p201, %rd306, %rd55;
	min.s64 	%rd307, %rd306, %rd55;
	selp.f64 	%fd307, %fd306, %fd68, %p201;
$L__BB8_58:
	ld.shared.f64 	%fd73, [_ZN6thrust24THRUST_300001_SM_1000_NS8cuda_cub4core6detail5shmemE+72];
	ld.shared.u64 	%rd58, [_ZN6thrust24THRUST_300001_SM_1000_NS8cuda_cub4core6detail5shmemE+80];
	abs.f64 	%fd74, %fd307;
	abs.f64 	%fd75, %fd73;
	setp.lt.f64 	%p202, %fd74, %fd75;
	mov.u64 	%rd308, %rd58;
	mov.f64 	%fd308, %fd73;
	@%p202 bra 	$L__BB8_61;
	setp.lt.f64 	%p203, %fd75, %fd74;
	mov.u64 	%rd308, %rd307;
	mov.f64 	%fd308, %fd307;
	@%p203 bra 	$L__BB8_61;
	setp.lt.s64 	%p204, %rd307, %rd58;
	min.s64 	%rd308, %rd307, %rd58;
	selp.f64 	%fd308, %fd307, %fd73, %p204;
$L__BB8_61:
	ld.shared.f64 	%fd78, [_ZN6thrust24THRUST_300001_SM_1000_NS8cuda_cub4core6detail5shmemE+88];
	ld.shared.u64 	%rd61, [_ZN6thrust24THRUST_300001_SM_1000_NS8cuda_cub4core6detail5shmemE+96];
	abs.f64 	%fd79, %fd308;
	abs.f64 	%fd80, %fd78;
	setp.lt.f64 	%p205, %fd79, %fd80;
	mov.u64 	%rd309, %rd61;
	mov.f64 	%fd309, %fd78;
	@%p205 bra 	$L__BB8_64;
	setp.lt.f64 	%p206, %fd80, %fd79;
	mov.u64 	%rd309, %rd308;
	mov.f64 	%fd309, %fd308;
	@%p206 bra 	$L__BB8_64;
	setp.lt.s64 	%p207, %rd308, %rd61;
	min.s64 	%rd309, %rd308, %rd61;
	selp.f64 	%fd309, %fd308, %fd78, %p207;
$L__BB8_64:
	ld.shared.f64 	%fd83, [_ZN6thrust24THRUST_300001_SM_1000_NS8cuda_cub4core6detail5shmemE+104];
	ld.shared.u64 	%rd64, [_ZN6thrust24THRUST_300001_SM_1000_NS8cuda_cub4core6detail5shmemE+112];
	abs.f64 	%fd84, %fd309;
	abs.f64 	%fd85, %fd83;
	setp.lt.f64 	%p208, %fd84, %fd85;
	mov.u64 	%rd310, %rd64;
	mov.f64 	%fd310, %fd83;
	@%p208 bra 	$L__BB8_67;
	setp.lt.f64 	%p209, %fd85, %fd84;
	mov.u64 	%rd310, %rd309;
	mov.f64 	%fd310, %fd309;
	@%p209 bra 	$L__BB8_67;
	setp.lt.s64 	%p210, %rd309, %rd64;
	min.s64 	%rd310, %rd309, %rd64;
	selp.f64 	%fd310, %fd309, %fd83, %p210;
$L__BB8_67:
	ld.shared.f64 	%fd88, [_ZN6thrust24THRUST_300001_SM_1000_NS8cuda_cub4core6detail5shmemE+120];
	ld.shared.u64 	%rd67, [_ZN6thrust24THRUST_300001_SM_1000_NS8cuda_cub4core6detail5shmemE+128];
	abs.f64 	%fd89, %fd310;
	abs.f64 	%fd90, %fd88;
	setp.lt.f64 	%p211, %fd89, %fd90;
	mov.u64 	%rd355, %rd67;
	mov.f64 	%fd351, %fd88;
	@%p211 bra 	$L__BB8_208;
	setp.lt.f64 	%p212, %fd90, %fd89;
	mov.u64 	%rd355, %rd310;
	mov.f64 	%fd351, %fd310;
	@%p212 bra 	$L__BB8_208;
	setp.lt.s64 	%p213, %rd310, %rd67;
	min.s64 	%rd355, %rd310, %rd67;
	selp.f64 	%fd351, %fd310, %fd88, %p213;
	bra.uni 	$L__BB8_208;
$L__BB8_70:
	// begin inline asm
	mov.u32 %r171, %laneid;
	// end inline asm
	and.b32  	%r192, %r4, 992;
	add.s32 	%r193, %r192, 32;
	setp.gt.s32 	%p120, %r193, %r3;
	not.b32 	%r194, %r192;
	add.s32 	%r195, %r3, %r194;
	selp.b32 	%r190, %r195, 31, %p120;
	mov.b64 	%rd263, %fd298;
	mov.b64 	{%r173, %r178}, %rd263;
	mov.b32 	%r189, 1;
	mov.b32 	%r191, -1;
	// begin inline asm
	shfl.sync.down.b32 %r172, %r173, %r189, %r190, %r191;
	// end inline asm
	// begin inline asm
	shfl.sync.down.b32 %r177, %r178, %r189, %r190, %r191;
	// end inline asm
	mov.b64 	%rd264, {%r172, %r177};
	mov.b64 	%fd92, %rd264;
	mov.b64 	{%r183, %r188}, %rd298;
	// begin inline asm
	shfl.sync.down.b32 %r182, %r183, %r189, %r190, %r191;
	// end inline asm
	// begin inline asm
	shfl.sync.down.b32 %r187, %r188, %r189, %r190, %r191;
	// end inline asm
	mov.b64 	%rd69, {%r182, %r187};
	setp.ge.s32 	%p121, %r171, %r190;
	mov.u64 	%rd311, %rd298;
	mov.f64 	%fd311, %fd298;
	@%p121 bra 	$L__BB8_74;
	abs.f64 	%fd93, %fd298;
	abs.f64 	%fd94, %fd92;
	setp.lt.f64 	%p122, %fd93, %fd94;
	mov.u64 	%rd311, %rd69;
	mov.f64 	%fd311, %fd92;
	@%p122 bra 	$L__BB8_74;
	setp.lt.f64 	%p123, %fd94, %fd93;
	mov.u64 	%rd311, %rd298;
	mov.f64 	%fd311, %fd298;
	@%p123 bra 	$L__BB8_74;
	setp.lt.s64 	%p124, %rd298, %rd69;
	min.s64 	%rd311, %rd298, %rd69;
	selp.f64 	%fd311, %fd298, %fd92, %p124;
$L__BB8_74:
	mov.b64 	%rd265, %fd311;
	mov.b64 	{%r197, %r202}, %rd265;
	mov.b32 	%r213, 2;
	mov.b32 	%r215, -1;
	// begin inline asm
	shfl.sync.down.b32 %r196, %r197, %r213, %r190, %r215;
	// end inline asm
	// begin inline asm
	shfl.sync.down.b32 %r201, %r202, %r213, %r190, %r215;
	// end inline asm
	mov.b64 	%rd266, {%r196, %r201};
	mov.b64 	%fd97, %rd266;
	mov.b64 	{%r207, %r212}, %rd311;
	// begin inline asm
	shfl.sync.down.b32 %r206, %r207, %r213, %r190, %r215;
	// end inline asm
	// begin inline asm
	shfl.sync.down.b32 %r211, %r212, %r213, %r190, %r215;
	// end inline asm
	mov.b64 	%rd72, {%r206, %r211};
	add.s32 	%r216, %r171, 2;
	setp.gt.s32 	%p125, %r216, %r190;
	mov.u64 	%rd312, %rd311;
	mov.f64 	%fd312, %fd311;
	@%p125 bra 	$L__BB8_78;
	abs.f64 	%fd98, %fd311;
	abs.f64 	%fd99, %fd97;
	setp.lt.f64 	%p126, %fd98, %fd99;
	mov.u64 	%rd312, %rd72;
	mov.f64 	%fd312, %fd97;
	@%p126 bra 	$L__BB8_78;
	setp.lt.f64 	%p127, %fd99, %fd98;
	mov.u64 	%rd312, %rd311;
	mov.f64 	%fd312, %fd311;
	@%p127 bra 	$L__BB8_78;
	setp.lt.s64 	%p128, %rd311, %rd72;
	min.s64 	%rd312, %rd311, %rd72;
	selp.f64 	%fd312, %fd311, %fd97, %p128;
$L__BB8_78:
	mov.b64 	%rd267, %fd312;
	mov.b64 	{%r218, %r223}, %rd267;
	mov.b32 	%r234, 4;
	mov.b32 	%r236, -1;
	// begin inline asm
	shfl.sync.down.b32 %r217, %r218, %r234, %r190, %r236;
	// end inline asm
	// begin inline asm
	shfl.sync.down.b32 %r222, %r223, %r234, %r190, %r236;
	// end inline asm
	mov.b64 	%rd268, {%r217, %r222};
	mov.b64 	%fd102, %rd268;
	mov.b64 	{%r228, %r233}, %rd312;
	// begin inline asm
	shfl.sync.down.b32 %r227, %r228, %r234, %r190, %r236;
	// end inline asm
	// begin inline asm
	shfl.sync.down.b32 %r232, %r233, %r234, %r190, %r236;
	// end inline asm
	mov.b64 	%rd75, {%r227, %r232};
	add.s32 	%r237, %r171, 4;
	setp.gt.s32 	%p129, %r237, %r190;
	mov.u64 	%rd313, %rd312;
	mov.f64 	%fd313, %fd312;
	@%p129 bra 	$L__BB8_82;
	abs.f64 	%fd103, %fd312;
	abs.f64 	%fd104, %fd102;
	setp.lt.f64 	%p130, %fd103, %fd104;
	mov.u64 	%rd313, %rd75;
	mov.f64 	%fd313, %fd102;
	@%p130 bra 	$L__BB8_82;
	setp.lt.f64 	%p131, %fd104, %fd103;
	mov.u64 	%rd313, %rd312;
	mov.f64 	%fd313, %fd312;
	@%p131 bra 	$L__BB8_82;
	setp.lt.s64 	%p132, %rd312, %rd75;
	min.s64 	%rd313, %rd312, %rd75;
	selp.f64 	%fd313, %fd312, %fd102, %p132;
$L__BB8_82:
	mov.b64 	%rd269, %fd313;
	mov.b64 	{%r239, %r244}, %rd269;
	mov.b32 	%r255, 8;
	mov.b32 	%r257, -1;
	// begin inline asm
	shfl.sync.down.b32 %r238, %r239, %r255, %r190, %r257;
	// end inline asm
	// begin inline asm
	shfl.sync.down.b32 %r243, %r244, %r255, %r190, %r257;
	// end inline asm
	mov.b64 	%rd270, {%r238, %r243};
	mov.b64 	%fd107, %rd270;
	mov.b64 	{%r249, %r254}, %rd313;
	// begin inline asm
	shfl.sync.down.b32 %r248, %r249, %r255, %r190, %r257;
	// end inline asm
	// begin inline asm
	shfl.sync.down.b32 %r253, %r254, %r255, %r190, %r257;
	// end inline asm
	mov.b64 	%rd78, {%r248, %r253};
	add.s32 	%r258, %r171, 8;
	setp.gt.s32 	%p133, %r258, %r190;
	mov.u64 	%rd314, %rd313;
	mov.f64 	%fd314, %fd313;
	@%p133 bra 	$L__BB8_86;
	abs.f64 	%fd108, %fd313;
	abs.f64 	%fd109, %fd107;
	setp.lt.f64 	%p134, %fd108, %fd109;
	mov.u64 	%rd314, %rd78;
	mov.f64 	%fd314, %fd107;
	@%p134 bra 	$L__BB8_86;
	setp.lt.f64 	%p135, %fd109, %fd108;
	mov.u64 	%rd314, %rd313;
	mov.f64 	%fd314, %fd313;
	@%p135 bra 	$L__BB8_86;
	setp.lt.s64 	%p136, %rd313, %rd78;
	min.s64 	%rd314, %rd313, %rd78;
	selp.f64 	%fd314, %fd313, %fd107, %p136;
$L__BB8_86:
	mov.b64 	%rd271, %fd314;
	mov.b64 	{%r260, %r265}, %rd271;
	mov.b32 	%r276, 16;
	mov.b32 	%r278, -1;
	// begin inline asm
	shfl.sync.down.b32 %r259, %r260, %r276, %r190, %r278;
	// end inline asm
	// begin inline asm
	shfl.sync.down.b32 %r264, %r265, %r276, %r190, %r278;
	// end inline asm
	mov.b64 	%rd272, {%r259, %r264};
	mov.b64 	%fd112, %rd272;
	mov.b64 	{%r270, %r275}, %rd314;
	// begin inline asm
	shfl.sync.down.b32 %r269, %r270, %r276, %r190, %r278;
	// end inline asm
	// begin inline asm
	shfl.sync.down.b32 %r274, %r275, %r276, %r190, %r278;
	// end inline asm
	mov.b64 	%rd81, {%r269, %r274};
	add.s32 	%r279, %r171, 16;
	setp.gt.s32 	%p137, %r279, %r190;
	mov.u64 	%rd355, %rd314;
	mov.f64 	%fd351, %fd314;
	@%p137 bra 	$L__BB8_90;
	abs.f64 	%fd113, %fd314;
	abs.f64 	%fd114, %fd112;
	setp.lt.f64 	%p138, %fd113, %fd114;
	mov.u64 	%rd355, %rd81;
	mov.f64 	%fd351, %fd112;
	@%p138 bra 	$L__BB8_90;
	setp.lt.f64 	%p139, %fd114, %fd113;
	mov.u64 	%rd355, %rd314;
	mov.f64 	%fd351, %fd314;
	@%p139 bra 	$L__BB8_90;
	setp.lt.s64 	%p140, %rd314, %rd81;
	min.s64 	%rd355, %rd314, %rd81;
	selp.f64 	%fd351, %fd314, %fd112, %p140;
$L__BB8_90:
	setp.ne.s32 	%p141, %r171, 0;
	@%p141 bra 	$L__BB8_92;
	shr.u32 	%r280, %r4, 1;
	and.b32  	%r281, %r280, 496;
	mov.u32 	%r282, _ZN6thrust24THRUST_300001_SM_1000_NS8cuda_cub4core6detail5shmemE;
	add.s32 	%r283, %r282, %r281;
	st.shared.f64 	[%r283+8], %fd351;
	st.shared.u64 	[%r283+16], %rd355;
$L__BB8_92:
	bar.sync 	0;
	setp.ne.s32 	%p142, %r4, 0;
	@%p142 bra 	$L__BB8_208;
	setp.lt.s32 	%p143, %r3, 33;
	mov.f64 	%fd316, %fd351;
	mov.u64 	%rd316, %rd355;
	@%p143 bra 	$L__BB8_97;
	ld.shared.f64 	%fd117, [_ZN6thrust24THRUST_300001_SM_1000_NS8cuda_cub4core6detail5shmemE+24];
	ld.shared.u64 	%rd84, [_ZN6thrust24THRUST_300001_SM_1000_NS8cuda_cub4core6detail5shmemE+32];
	abs.f64 	%fd118, %fd351;
	abs.f64 	%fd119, %fd117;
	setp.lt.f64 	%p144, %fd118, %fd119;
	mov.f64 	%fd316, %fd117;
	mov.u64 	%rd316, %rd84;
	@%p144 bra 	$L__BB8_97;
	setp.lt.f64 	%p145, %fd119, %fd118;
	mov.f64 	%fd316, %fd351;
	mov.u64 	%rd316, %rd355;
	@%p145 bra 	$L__BB8_97;
	setp.lt.s64 	%p146, %rd355, %rd84;
	selp.f64 	%fd316, %fd351, %fd117, %p146;
	min.s64 	%rd316, %rd355, %rd84;
$L__BB8_97:
	setp.lt.s32 	%p147, %r3, 65;
	mov.f64 	%fd317, %fd316;
	mov.u64 	%rd317, %rd316;
	@%p147 bra 	$L__BB8_101;
	ld.shared.f64 	%fd122, [_ZN6thrust24THRUST_300001_SM_1000_NS8cuda_cub4core6detail5shmemE+40];
	ld.shared.u64 	%rd87, [_ZN6thrust24THRUST_300001_SM_1000_NS8cuda_cub4core6detail5shmemE+48];
	abs.f64 	%fd123, %fd316;
	abs.f64 	%fd124, %fd122;
	setp.lt.f64 	%p148, %fd123, %fd124;
	mov.f64 	%fd317, %fd122;
	mov.u64 	%rd317, %rd87;
	@%p148 bra 	$L__BB8_101;
	setp.lt.f64 	%p149, %fd124, %fd123;
	mov.f64 	%fd317, %fd316;
	mov.u64 	%rd317, %rd316;
	@%p149 bra 	$L__BB8_101;
	setp.lt.s64 	%p150, %rd316, %rd87;
	selp.f64 	%fd317, %fd316, %fd122, %p150;
	min.s64 	%rd317, %rd316, %rd87;
$L__BB8_101:
	setp.lt.s32 	%p151, %r3, 97;
	mov.f64 	%fd318, %fd317;
	mov.u64 	%rd318, %rd317;
	@%p151 bra 	$L__BB8_105;
	ld.shared.f64 	%fd127, [_ZN6thrust24THRUST_300001_SM_1000_NS8cuda_cub4core6detail5shmemE+56];
	ld.shared.u64 	%rd90, [_ZN6thrust24THRUST_300001_SM_1000_NS8cuda_cub4core6detail5shmemE+64];
	abs.f64 	%fd128, %fd317;
	abs.f64 	%fd129, %fd127;
	setp.lt.f64 	%p152, %fd128, %fd129;
	mov.f64 	%fd318, %fd127;
	mov.u64 	%rd318, %rd90;
	@%p152 bra 	$L__BB8_105;
	setp.lt.f64 	%p153, %fd129, %fd128;
	mov.f64 	%fd318, %fd317;
	mov.u64 	%rd318, %rd317;
	@%p153 bra 	$L__BB8_105;
	setp.lt.s64 	%p154, %rd317, %rd90;
	selp.f64 	%fd318, %fd317, %fd127, %p154;
	min.s64 	%rd318, %rd317, %rd90;
$L__BB8_105:
	setp.lt.s32 	%p155, %r3, 129;
	mov.f64 	%fd319, %fd318;
	mov.u64 	%rd319, %rd318;
	@%p155 bra 	$L__BB8_109;
	ld.shared.f64 	%fd132, [_ZN6thrust24THRUST_300001_SM_1000_NS8cuda_cub4core6detail5shmemE+72];
	ld.shared.u64 	%rd93, [_ZN6thrust24THRUST_300001_SM_1000_NS8cuda_cub4core6detail5shmemE+80];
	abs.f64 	%fd133, %fd318;
	abs.f64 	%fd134, %fd132;
	setp.lt.f64 	%p156, %fd133, %fd134;
	mov.f64 	%fd319, %fd132;
	mov.u64 	%rd319, %rd93;
	@%p156 bra 	$L__BB8_109;
	setp.lt.f64 	%p157, %fd134, %fd133;
	mov.f64 	%fd319, %fd318;
	mov.u64 	%rd319, %rd318;
	@%p157 bra 	$L__BB8_109;
	setp.lt.s64 	%p158, %rd318, %rd93;
	selp.f64 	%fd319, %fd318, %fd132, %p158;
	min.s64 	%rd319, %rd318, %rd93;
$L__BB8_109:
	setp.lt.s32 	%p159, %r3, 161;
	mov.f64 	%fd320, %fd319;
	mov.u64 	%rd320, %rd319;
	@%p159 bra 	$L__BB8_113;
	ld.shared.f64 	%fd137, [_ZN6thrust24THRUST_300001_SM_1000_NS8cuda_cub4core6detail5shmemE+88];
	ld.shared.u64 	%rd96, [_ZN6thrust24THRUST_300001_SM_1000_NS8cuda_cub4core6detail5shmemE+96];
	abs.f64 	%fd138, %fd319;
	abs.f64 	%fd139, %fd137;
	setp.lt.f64 	%p160, %fd138, %fd139;
	mov.f64 	%fd320, %fd137;
	mov.u64 	%rd320, %rd96;
	@%p160 bra 	$L__BB8_113;
	setp.lt.f64 	%p161, %fd139, %fd138;
	mov.f64 	%fd320, %fd319;
	mov.u64 	%rd320, %rd319;
	@%p161 bra 	$L__BB8_113;
	setp.lt.s64 	%p162, %rd319, %rd96;
	selp.f64 	%fd320, %fd319, %fd137, %p162;
	min.s64 	%rd320, %rd319, %rd96;
$L__BB8_113:
	setp.lt.s32 	%p163, %r3, 193;
	mov.f64 	%fd321, %fd320;
	mov.u64 	%rd321, %rd320;
	@%p163 bra 	$L__BB8_117;
	ld.shared.f64 	%fd142, [_ZN6thrust24THRUST_300001_SM_1000_NS8cuda_cub4core6detail5shmemE+104];
	ld.shared.u64 	%rd99, [_ZN6thrust24THRUST_300001_SM_1000_NS8cuda_cub4core6detail5shmemE+112];
	abs.f64 	%fd143, %fd320;
	abs.f64 	%fd144, %fd142;
	setp.lt.f64 	%p164, %fd143, %fd144;
	mov.f64 	%fd321, %fd142;
	mov.u64 	%rd321, %rd99;
	@%p164 bra 	$L__BB8_117;
	setp.lt.f64 	%p165, %fd144, %fd143;
	mov.f64 	%fd321, %fd320;
	mov.u64 	%rd321, %rd320;
	@%p165 bra 	$L__BB8_117;
	setp.lt.s64 	%p166, %rd320, %rd99;
	selp.f64 	%fd321, %fd320, %fd142, %p166;
	min.s64 	%rd321, %rd320, %rd99;
$L__BB8_117:
	setp.lt.s32 	%p167, %r3, 225;
	mov.u64 	%rd355, %rd321;
	mov.f64 	%fd351, %fd321;
	@%p167 bra 	$L__BB8_208;
	ld.shared.f64 	%fd147, [_ZN6thrust24THRUST_300001_SM_1000_NS8cuda_cub4core6detail5shmemE+120];
	ld.shared.u64 	%rd102, [_ZN6thrust24THRUST_300001_SM_1000_NS8cuda_cub4core6detail5shmemE+128];
	abs.f64 	%fd148, %fd321;
	abs.f64 	%fd149, %fd147;
	setp.lt.f64 	%p168, %fd148, %fd149;
	mov.u64 	%rd355, %rd102;
	mov.f64 	%fd351, %fd147;
	@%p168 bra 	$L__BB8_208;
	setp.lt.f64 	%p169, %fd149, %fd148;
	mov.u64 	%rd355, %rd321;
	mov.f64 	%fd351, %fd321;
	@%p169 bra 	$L__BB8_208;
	setp.lt.s64 	%p170, %rd321, %rd102;
	selp.f64 	%fd351, %fd321, %fd147, %p170;
	min.s64 	%rd355, %rd321, %rd102;
	bra.uni 	$L__BB8_208;
$L__BB8_121:
	mov.u32 	%r20, %tid.x;
	add.s64 	%rd104, %rd196, %rd4;
	cvt.u64.u32 	%rd105, %r20;
	add.s64 	%rd201, %rd105, %rd4;
	cvta.to.global.u64 	%rd202, %rd195;
	shl.b64 	%rd203, %rd201, 3;
	add.s64 	%rd204, %rd202, %rd203;
	ld.global.f64 	%fd274, [%rd204];
	add.s32 	%r36, %r20, 256;
	cvt.u64.u32 	%rd205, %r36;
	ld.global.f64 	%fd275, [%rd204+2048];
	add.s32 	%r37, %r20, 512;
	cvt.u64.u32 	%rd206, %r37;
	ld.global.f64 	%fd276, [%rd204+4096];
	add.s32 	%r38, %r20, 768;
	cvt.u64.u32 	%rd207, %r38;
	ld.global.f64 	%fd277, [%rd204+6144];
	or.b32  	%r39, %r20, 1024;
	cvt.u64.u32 	%rd106, %r39;
	add.s64 	%rd343, %rd104, %rd106;
	ld.global.f64 	%fd339, [%rd204+8192];
	abs.f64 	%fd278, %fd274;
	abs.f64 	%fd279, %fd275;
	setp.geu.f64 	%p2, %fd278, %fd279;
	selp.f64 	%fd280, %fd274, %fd275, %p2;
	selp.b64 	%rd208, %rd105, %rd205, %p2;
	abs.f64 	%fd281, %fd280;
	abs.f64 	%fd282, %fd276;
	setp.geu.f64 	%p3, %fd281, %fd282;
	selp.f64 	%fd283, %fd280, %fd276, %p3;
	selp.b64 	%rd209, %rd208, %rd206, %p3;
	abs.f64 	%fd284, %fd283;
	abs.f64 	%fd285, %fd277;
	setp.geu.f64 	%p4, %fd284, %fd285;
	selp.f64 	%fd152, %fd283, %fd277, %p4;
	selp.b64 	%rd108, %rd209, %rd207, %p4;
	abs.f64 	%fd153, %fd152;
	abs.f64 	%fd154, %fd339;
	setp.lt.f64 	%p5, %fd153, %fd154;
	@%p5 bra 	$L__BB8_123;
	setp.lt.f64 	%p6, %fd154, %fd153;
	setp.lt.u64 	%p7, %rd108, %rd106;
	or.pred  	%p8, %p6, %p7;
	selp.f64 	%fd339, %fd152, %fd339, %p8;
	add.s64 	%rd212, %rd104, %rd108;
	selp.b64 	%rd343, %rd212, %rd343, %p8;
$L__BB8_123:
	setp.le.u64 	%p9, %rd198, %rd5;
	@%p9 bra 	$L__BB8_164;
	setp.ne.s32 	%p10, %r20, 0;
	@%p10 bra 	$L__BB8_126;
	atom.global.add.u64 	%rd213, [%rd1+8], 1280;
	add.s64 	%rd214, %rd213, %rd5;
	st.shared.u64 	[_ZN6thrust24THRUST_300001_SM_1000_NS8cuda_cub4core6detail5shmemE+152], %rd214;
$L__BB8_126:
	bar.sync 	0;
	ld.shared.u64 	%rd331, [_ZN6thrust24THRUST_300001_SM_1000_NS8cuda_cub4core6detail5shmemE+152];
	add.s64 	%rd215, %rd331, 1280;
	setp.gt.s64 	%p11, %rd215, %rd198;
	@%p11 bra 	$L__BB8_141;
	mov.f64 	%fd323, %fd339;
	mov.u64 	%rd324, %rd343;
$L__BB8_128:
	add.s64 	%rd216, %rd331, %rd105;
	cvta.to.global.u64 	%rd217, %rd195;
	shl.b64 	%rd218, %rd216, 3;
	add.s64 	%rd219, %rd217, %rd218;
	add.s64 	%rd325, %rd216, %rd196;
	ld.global.f64 	%fd324, [%rd219];
	add.s64 	%rd326, %rd325, 256;
	ld.global.f64 	%fd325, [%rd219+2048];
	add.s64 	%rd327, %rd325, 512;
	ld.global.f64 	%fd326, [%rd219+4096];
	add.s64 	%rd328, %rd325, 768;
	ld.global.f64 	%fd327, [%rd219+6144];
	add.s64 	%rd343, %rd325, 1024;
	ld.global.f64 	%fd339, [%rd219+8192];
	abs.f64 	%fd163, %fd323;
	abs.f64 	%fd164, %fd324;
	setp.lt.f64 	%p12, %fd163, %fd164;
	@%p12 bra 	$L__BB8_130;
	setp.lt.f64 	%p13, %fd164, %fd163;
	setp.lt.s64 	%p14, %rd324, %rd325;
	or.pred  	%p15, %p13, %p14;
	selp.f64 	%fd324, %fd323, %fd324, %p15;
	selp.b64 	%rd325, %rd324, %rd325, %p15;
$L__BB8_130:
	abs.f64 	%fd167, %fd324;
	abs.f64 	%fd168, %fd325;
	setp.lt.f64 	%p16, %fd167, %fd168;
	@%p16 bra 	$L__BB8_132;
	setp.lt.f64 	%p17, %fd168, %fd167;
	setp.lt.s64 	%p18, %rd325, %rd326;
	or.pred  	%p19, %p17, %p18;
	selp.f64 	%fd325, %fd324, %fd325, %p19;
	selp.b64 	%rd326, %rd325, %rd326, %p19;
$L__BB8_132:
	abs.f64 	%fd171, %fd325;
	abs.f64 	%fd172, %fd326;
	setp.lt.f64 	%p20, %fd171, %fd172;
	@%p20 bra 	$L__BB8_134;
	setp.lt.f64 	%p21, %fd172, %fd171;
	setp.lt.s64 	%p22, %rd326, %rd327;
	or.pred  	%p23, %p21, %p22;
	selp.f64 	%fd326, %fd325, %fd326, %p23;
	selp.b64 	%rd327, %rd326, %rd327, %p23;
$L__BB8_134:
	abs.f64 	%fd175, %fd326;
	abs.f64 	%fd176, %fd327;
	setp.lt.f64 	%p24, %fd175, %fd176;
	@%p24 bra 	$L__BB8_136;
	setp.lt.f64 	%p25, %fd176, %fd175;
	setp.lt.s64 	%p26, %rd327, %rd328;
	or.pred  	%p27, %p25, %p26;
	selp.f64 	%fd327, %fd326, %fd327, %p27;
	selp.b64 	%rd328, %rd327, %rd328, %p27;
$L__BB8_136:
	abs.f64 	%fd179, %fd327;
	abs.f64 	%fd180, %fd339;
	setp.lt.f64 	%p28, %fd179, %fd180;
	@%p28 bra 	$L__BB8_138;
	setp.lt.f64 	%p29, %fd180, %fd179;
	setp.lt.s64 	%p30, %rd328, %rd343;
	or.pred  	%p31, %p29, %p30;
	selp.f64 	%fd339, %fd327, %fd339, %p31;
	selp.b64 	%rd343, %rd328, %rd343, %p31;
$L__BB8_138:
	setp.ne.s32 	%p32, %r20, 0;
	bar.sync 	0;
	@%p32 bra 	$L__BB8_140;
	atom.global.add.u64 	%rd220, [%rd1+8], 1280;
	add.s64 	%rd221, %rd220, %rd5;
	st.shared.u64 	[_ZN6thrust24THRUST_300001_SM_1000_NS8cuda_cub4core6detail5shmemE+152], %rd221;
$L__BB8_140:
	bar.sync 	0;
	ld.shared.u64 	%rd331, [_ZN6thrust24THRUST_300001_SM_1000_NS8cuda_cub4core6detail5shmemE+152];
	add.s64 	%rd222, %rd331, 1280;
	setp.le.s64 	%p33, %rd222, %rd198;
	mov.f64 	%fd323, %fd339;
	mov.u64 	%rd324, %rd343;
	@%p33 bra 	$L__BB8_128;
$L__BB8_141:
	setp.le.s64 	%p34, %rd198, %rd331;
	@%p34 bra 	$L__BB8_164;
	cvt.u32.u64 	%r40, %rd331;
	cvt.u32.u64 	%r41, %rd198;
	sub.s32 	%r21, %r41, %r40;
	setp.ge.s32 	%p35, %r20, %r21;
	@%p35 bra 	$L__BB8_164;
	cvta.to.global.u64 	%rd132, %rd195;
	not.b32 	%r43, %r20;
	add.s32 	%r44, %r43, %r41;
	sub.s32 	%r22, %r44, %r40;
	and.b32  	%r46, %r22, 768;
	setp.eq.s32 	%p36, %r46, 768;
	mov.u32 	%r397, %r20;
	@%p36 bra 	$L__BB8_149;
	add.s64 	%rd224, %rd331, %rd105;
	add.s64 	%rd333, %rd224, %rd196;
	shl.b64 	%rd225, %rd224, 3;
	add.s64 	%rd332, %rd132, %rd225;
	shr.u32 	%r47, %r22, 8;
	add.s32 	%r48, %r47, 1;
	and.b32  	%r49, %r48, 3;
	neg.s32 	%r395, %r49;
	mov.u32 	%r397, %r20;
$L__BB8_145:
	.pragma "nounroll";
	mov.u64 	%rd137, %rd343;
	mov.f64 	%fd184, %fd339;
	ld.global.f64 	%fd185, [%rd332];
	abs.f64 	%fd186, %fd184;
	abs.f64 	%fd187, %fd185;
	setp.lt.f64 	%p37, %fd186, %fd187;
	mov.f64 	%fd339, %fd185;
	mov.u64 	%rd343, %rd333;
	@%p37 bra 	$L__BB8_148;
	setp.lt.f64 	%p38, %fd187, %fd186;
	mov.f64 	%fd339, %fd184;
	mov.u64 	%rd343, %rd137;
	@%p38 bra 	$L__BB8_148;
	setp.lt.s64 	%p39, %rd137, %rd333;
	selp.f64 	%fd339, %fd184, %fd185, %p39;
	min.s64 	%rd343, %rd137, %rd333;
$L__BB8_148:
	add.s32 	%r397, %r397, 256;
	add.s64 	%rd333, %rd333, 256;
	add.s64 	%rd332, %rd332, 2048;
	add.s32 	%r395, %r395, 1;
	setp.ne.s32 	%p40, %r395, 0;
	@%p40 bra 	$L__BB8_145;
$L__BB8_149:
	setp.lt.u32 	%p41, %r22, 768;
	@%p41 bra 	$L__BB8_164;
	add.s32 	%r398, %r397, 512;
$L__BB8_151:
	mov.u32 	%r30, %r398;
	add.s32 	%r50, %r30, -512;
	cvt.u64.u32 	%rd226, %r50;
	add.s64 	%rd227, %rd331, %rd226;
	shl.b64 	%rd228, %rd227, 3;
	add.s64 	%rd145, %rd132, %rd228;
	add.s64 	%rd146, %rd227, %rd196;
	ld.global.f64 	%fd193, [%rd145];
	abs.f64 	%fd194, %fd339;
	abs.f64 	%fd195, %fd193;
	setp.lt.f64 	%p42, %fd194, %fd195;
	mov.f64 	%fd335, %fd193;
	mov.u64 	%rd339, %rd146;
	@%p42 bra 	$L__BB8_154;
	setp.lt.f64 	%p43, %fd195, %fd194;
	mov.f64 	%fd335, %fd339;
	mov.u64 	%rd339, %rd343;
	@%p43 bra 	$L__BB8_154;
	setp.lt.s64 	%p44, %rd343, %rd146;
	selp.f64 	%fd335, %fd339, %fd193, %p44;
	min.s64 	%rd339, %rd343, %rd146;
$L__BB8_154:
	add.s32 	%r51, %r30, -256;
	cvt.u64.u32 	%rd229, %r51;
	add.s64 	%rd230, %rd331, %rd229;
	add.s64 	%rd149, %rd230, %rd196;
	ld.global.f64 	%fd198, [%rd145+2048];
	abs.f64 	%fd199, %fd335;
	abs.f64 	%fd200, %fd198;
	setp.lt.f64 	%p45, %fd199, %fd200;
	mov.f64 	%fd336, %fd198;
	mov.u64 	%rd340, %rd149;
	@%p45 bra 	$L__BB8_157;
	setp.lt.f64 	%p46, %fd200, %fd199;
	mov.f64 	%fd336, %fd335;
	mov.u64 	%rd340, %rd339;
	@%p46 bra 	$L__BB8_157;
	setp.lt.s64 	%p47, %rd339, %rd149;
	selp.f64 	%fd336, %fd335, %fd198, %p47;
	min.s64 	%rd340, %rd339, %rd149;
$L__BB8_157:
	cvt.u64.u32 	%rd231, %r30;
	add.s64 	%rd232, %rd331, %rd231;
	add.s64 	%rd152, %rd232, %rd196;
	ld.global.f64 	%fd203, [%rd145+4096];
	abs.f64 	%fd204, %fd336;
	abs.f64 	%fd205, %fd203;
	setp.lt.f64 	%p48, %fd204, %fd205;
	mov.f64 	%fd337, %fd203;
	mov.u64 	%rd341, %rd152;
	@%p48 bra 	$L__BB8_160;
	setp.lt.f64 	%p49, %fd205, %fd204;
	mov.f64 	%fd337, %fd336;
	mov.u64 	%rd341, %rd340;
	@%p49 bra 	$L__BB8_160;
	setp.lt.s64 	%p50, %rd340, %rd152;
	selp.f64 	%fd337, %fd336, %fd203, %p50;
	min.s64 	%rd341, %rd340, %rd152;
$L__BB8_160:
	add.s32 	%r52, %r30, 256;
	cvt.u64.u32 	%rd233, %r52;
	add.s64 	%rd234, %rd331, %rd233;
	add.s64 	%rd155, %rd234, %rd196;
	ld.global.f64 	%fd208, [%rd145+6144];
	abs.f64 	%fd209, %fd337;
	abs.f64 	%fd210, %fd208;
	setp.lt.f64 	%p51, %fd209, %fd210;
	mov.f64 	%fd339, %fd208;
	mov.u64 	%rd343, %rd155;
	@%p51 bra 	$L__BB8_163;
	setp.lt.f64 	%p52, %fd210, %fd209;
	mov.f64 	%fd339, %fd337;
	mov.u64 	%rd343, %rd341;
	@%p52 bra 	$L__BB8_163;
	setp.lt.s64 	%p53, %rd341, %rd155;
	selp.f64 	%fd339, %fd337, %fd208, %p53;
	min.s64 	%rd343, %rd341, %rd155;
$L__BB8_163:
	add.s32 	%r398, %r30, 1024;
	add.s32 	%r53, %r30, 512;
	setp.lt.s32 	%p54, %r53, %r21;
	@%p54 bra 	$L__BB8_151;
$L__BB8_164:
	// begin inline asm
	mov.u32 %r54, %laneid;
	// end inline asm
	mov.b64 	%rd235, %fd339;
	mov.b64 	{%r56, %r61}, %rd235;
	mov.b32 	%r72, 1;
	mov.b32 	%r73, 31;
	mov.b32 	%r74, -1;
	// begin inline asm
	shfl.sync.down.b32 %r55, %r56, %r72, %r73, %r74;
	// end inline asm
	// begin inline asm
	shfl.sync.down.b32 %r60, %r61, %r72, %r73, %r74;
	// end inline asm
	mov.b64 	%rd236, {%r55, %r60};
	mov.b64 	%fd214, %rd236;
	mov.b64 	{%r66, %r71}, %rd343;
	// begin inline asm
	shfl.sync.down.b32 %r65, %r66, %r72, %r73, %r74;
	// end inline asm
	// begin inline asm
	shfl.sync.down.b32 %r70, %r71, %r72, %r73, %r74;
	// end inline asm
	mov.b64 	%rd159, {%r65, %r70};
	setp.gt.s32 	%p55, %r54, 30;
	mov.f64 	%fd340, %fd339;
	mov.u64 	%rd344, %rd343;
	@%p55 bra 	$L__BB8_168;
	abs.f64 	%fd215, %fd339;
	abs.f64 	%fd216, %fd214;
	setp.lt.f64 	%p56, %fd215, %fd216;
	mov.f64 	%fd340, %fd214;
	mov.u64 	%rd344, %rd159;
	@%p56 bra 	$L__BB8_168;
	setp.lt.f64 	%p57, %fd216, %fd215;
	mov.f64 	%fd340, %fd339;
	mov.u64 	%rd344, %rd343;
	@%p57 bra 	$L__BB8_168;
	setp.lt.s64 	%p58, %rd343, %rd159;
	selp.f64 	%fd340, %fd339, %fd214, %p58;
	min.s64 	%rd344, %rd343, %rd159;
$L__BB8_168:
	mov.b64 	%rd237, %fd340;
	mov.b64 	{%r76, %r81}, %rd237;
	mov.b32 	%r92, 2;
	mov.b32 	%r93, 31;
	mov.b32 	%r94, -1;
	// begin inline asm
	shfl.sync.down.b32 %r75, %r76, %r92, %r93, %r94;
	// end inline asm
	// begin inline asm
	shfl.sync.down.b32 %r80, %r81, %r92, %r93, %r94;
	// end inline asm
	mov.b64 	%rd238, {%r75, %r80};
	mov.b64 	%fd219, %rd238;
	mov.b64 	{%r86, %r91}, %rd344;
	// begin inline asm
	shfl.sync.down.b32 %r85, %r86, %r92, %r93, %r94;
	// end inline asm
	// begin inline asm
	shfl.sync.down.b32 %r90, %r91, %r92, %r93, %r94;
	// end inline asm
	mov.b64 	%rd162, {%r85, %r90};
	setp.gt.s32 	%p59, %r54, 29;
	mov.f64 	%fd341, %fd340;
	mov.u64 	%rd345, %rd344;
	@%p59 bra 	$L__BB8_172;
	abs.f64 	%fd220, %fd340;
	abs.f64 	%fd221, %fd219;
	setp.lt.f64 	%p60, %fd220, %fd221;
	mov.f64 	%fd341, %fd219;
	mov.u64 	%rd345, %rd162;
	@%p60 bra 	$L__BB8_172;
	setp.lt.f64 	%p61, %fd221, %fd220;
	mov.f64 	%fd341, %fd340;
	mov.u64 	%rd345, %rd344;
	@%p61 bra 	$L__BB8_172;
	setp.lt.s64 	%p62, %rd344, %rd162;
	selp.f64 	%fd341, %fd340, %fd219, %p62;
	min.s64 	%rd345, %rd344, %rd162;
$L__BB8_172:
	mov.b64 	%rd239, %fd341;
	mov.b64 	{%r96, %r101}, %rd239;
	mov.b32 	%r112, 4;
	mov.b32 	%r113, 31;
	mov.b32 	%r114, -1;
	// begin inline asm
	shfl.sync.down.b32 %r95, %r96, %r112, %r113, %r114;
	// end inline asm
	// begin inline asm
	shfl.sync.down.b32 %r100, %r101, %r112, %r113, %r114;
	// end inline asm
	mov.b64 	%rd240, {%r95, %r100};
	mov.b64 	%fd224, %rd240;
	mov.b64 	{%r106, %r111}, %rd345;
	// begin inline asm
	shfl.sync.down.b32 %r105, %r106, %r112, %r113, %r114;
	// end inline asm
	// begin inline asm
	shfl.sync.down.b32 %r110, %r111, %r112, %r113, %r114;
	// end inline asm
	mov.b64 	%rd165, {%r105, %r110};
	setp.gt.s32 	%p63, %r54, 27;
	mov.f64 	%fd342, %fd341;
	mov.u64 	%rd346, %rd345;
	@%p63 bra 	$L__BB8_176;
	abs.f64 	%fd225, %fd341;
	abs.f64 	%fd226, %fd224;
	setp.lt.f64 	%p64, %fd225, %fd226;
	mov.f64 	%fd342, %fd224;
	mov.u64 	%rd346, %rd165;
	@%p64 bra 	$L__BB8_176;
	setp.lt.f64 	%p65, %fd226, %fd225;
	mov.f64 	%fd342, %fd341;
	mov.u64 	%rd346, %rd345;
	@%p65 bra 	$L__BB8_176;
	setp.lt.s64 	%p66, %rd345, %rd165;
	selp.f64 	%fd342, %fd341, %fd224, %p66;
	min.s64 	%rd346, %rd345, %rd165;
$L__BB8_176:
	mov.b64 	%rd241, %fd342;
	mov.b64 	{%r116, %r121}, %rd241;
	mov.b32 	%r132, 8;
	mov.b32 	%r133, 31;
	mov.b32 	%r134, -1;
	// begin inline asm
	shfl.sync.down.b32 %r115, %r116, %r132, %r133, %r134;
	// end inline asm
	// begin inline asm
	shfl.sync.down.b32 %r120, %r121, %r132, %r133, %r134;
	// end inline asm
	mov.b64 	%rd242, {%r115, %r120};
	mov.b64 	%fd229, %rd242;
	mov.b64 	{%r126, %r131}, %rd346;
	// begin inline asm
	shfl.sync.down.b32 %r125, %r126, %r132, %r133, %r134;
	// end inline asm
	// begin inline asm
	shfl.sync.down.b32 %r130, %r131, %r132, %r133, %r134;
	// end inline asm
	mov.b64 	%rd168, {%r125, %r130};
	setp.gt.s32 	%p67, %r54, 23;
	mov.f64 	%fd343, %fd342;
	mov.u64 	%rd347, %rd346;
	@%p67 bra 	$L__BB8_180;
	abs.f64 	%fd230, %fd342;
	abs.f64 	%fd231, %fd229;
	setp.lt.f64 	%p68, %fd230, %fd231;
	mov.f64 	%fd343, %fd229;
	mov.u64 	%rd347, %rd168;
	@%p68 bra 	$L__BB8_180;
	setp.lt.f64 	%p69, %fd231, %fd230;
	mov.f64 	%fd343, %fd342;
	mov.u64 	%rd347, %rd346;
	@%p69 bra 	$L__BB8_180;
	setp.lt.s64 	%p70, %rd346, %rd168;
	selp.f64 	%fd343, %fd342, %fd229, %p70;
	min.s64 	%rd347, %rd346, %rd168;
$L__BB8_180:
	mov.b64 	%rd243, %fd343;
	mov.b64 	{%r136, %r141}, %rd243;
	mov.b32 	%r152, 16;
	mov.b32 	%r153, 31;
	mov.b32 	%r154, -1;
	// begin inline asm
	shfl.sync.down.b32 %r135, %r136, %r152, %r153, %r154;
	// end inline asm
	// begin inline asm
	shfl.sync.down.b32 %r140, %r141, %r152, %r153, %r154;
	// end inline asm
	mov.b64 	%rd244, {%r135, %r140};
	mov.b64 	%fd234, %rd244;
	mov.b64 	{%r146, %r151}, %rd347;
	// begin inline asm
	shfl.sync.down.b32 %r145, %r146, %r152, %r153, %r154;
	// end inline asm
	// begin inline asm
	shfl.sync.down.b32 %r150, %r151, %r152, %r153, %r154;
	// end inline asm
	mov.b64 	%rd171, {%r145, %r150};
	setp.gt.s32 	%p71, %r54, 15;
	mov.f64 	%fd351, %fd343;
	mov.u64 	%rd355, %rd347;
	@%p71 bra 	$L__BB8_184;
	abs.f64 	%fd235, %fd343;
	abs.f64 	%fd236, %fd234;
	setp.lt.f64 	%p72, %fd235, %fd236;
	mov.f64 	%fd351, %fd234;
	mov.u64 	%rd355, %rd171;
	@%p72 bra 	$L__BB8_184;
	setp.lt.f64 	%p73, %fd236, %fd235;
	mov.f64 	%fd351, %fd343;
	mov.u64 	%rd355, %rd347;
	@%p73 bra 	$L__BB8_184;
	setp.lt.s64 	%p74, %rd347, %rd171;
	selp.f64 	%fd351, %fd343, %fd234, %p74;
	min.s64 	%rd355, %rd347, %rd171;
$L__BB8_184:
	setp.ne.s32 	%p75, %r54, 0;
	@%p75 bra 	$L__BB8_186;
	shr.u32 	%r155, %r20, 1;
	and.b32  	%r156, %r155, 496;
	mov.u32 	%r157, _ZN6thrust24THRUST_300001_SM_1000_NS8cuda_cub4core6detail5shmemE;
	add.s32 	%r158, %r157, %r156;
	st.shared.f64 	[%r158+8], %fd351;
	st.shared.u64 	[%r158+16], %rd355;
$L__BB8_186:
	bar.sync 	0;
	setp.ne.s32 	%p76, %r20, 0;
	@%p76 bra 	$L__BB8_208;
	ld.shared.f64 	%fd239, [_ZN6thrust24THRUST_300001_SM_1000_NS8cuda_cub4core6detail5shmemE+24];
	ld.shared.u64 	%rd174, [_ZN6thrust24THRUST_300001_SM_1000_NS8cuda_cub4core6detail5shmemE+32];
	abs.f64 	%fd240, %fd351;
	abs.f64 	%fd241, %fd239;
	setp.lt.f64 	%p77, %fd240, %fd241;
	mov.f64 	%fd345, %fd239;
	mov.u64 	%rd349, %rd174;
	@%p77 bra 	$L__BB8_190;
	setp.lt.f64 	%p78, %fd241, %fd240;
	mov.f64 	%fd345, %fd351;
	mov.u64 	%rd349, %rd355;
	@%p78 bra 	$L__BB8_190;
	setp.lt.s64 	%p79, %rd355, %rd174;
	selp.f64 	%fd345, %fd351, %fd239, %p79;
	min.s64 	%rd349, %rd355, %rd174;
$L__BB8_190:
	ld.shared.f64 	%fd244, [_ZN6thrust24THRUST_300001_SM_1000_NS8cuda_cub4core6detail5shmemE+40];
	ld.shared.u64 	%rd177, [_ZN6thrust24THRUST_300001_SM_1000_NS8cuda_cub4core6detail5shmemE+48];
	abs.f64 	%fd245, %fd345;
	abs.f64 	%fd246, %fd244;
	setp.lt.f64 	%p80, %fd245, %fd246;
	mov.f64 	%fd346, %fd244;
	mov.u64 	%rd350, %rd177;
	@%p80 bra 	$L__BB8_193;
	setp.lt.f64 	%p81, %fd246, %fd245;
	mov.f64 	%fd346, %fd345;
	mov.u64 	%rd350, %rd349;
	@%p81 bra 	$L__BB8_193;
	setp.lt.s64 	%p82, %rd349, %rd177;
	selp.f64 	%fd346, %fd345, %fd244, %p82;
	min.s64 	%rd350, %rd349, %rd177;
$L__BB8_193:
	ld.shared.f64 	%fd249, [_ZN6thrust24THRUST_300001_SM_1000_NS8cuda_cub4core6detail5shmemE+56];
	ld.shared.u64 	%rd180, [_ZN6thrust24THRUST_300001_SM_1000_NS8cuda_cub4core6detail5shmemE+64];
	abs.f64 	%fd250, %fd346;
	abs.f64 	%fd251, %fd249;
	setp.lt.f64 	%p83, %fd250, %fd251;
	mov.f64 	%fd347, %fd249;
	mov.u64 	%rd351, %rd180;
	@%p83 bra 	$L__BB8_196;
	setp.lt.f64 	%p84, %fd251, %fd250;
	mov.f64 	%fd347, %fd346;
	mov.u64 	%rd351, %rd350;
	@%p84 bra 	$L__BB8_196;
	setp.lt.s64 	%p85, %rd350, %rd180;
	selp.f64 	%fd347, %fd346, %fd249, %p85;
	min.s64 	%rd351, %rd350, %rd180;
$L__BB8_196:
	ld.shared.f64 	%fd254, [_ZN6thrust24THRUST_300001_SM_1000_NS8cuda_cub4core6detail5shmemE+72];
	ld.shared.u64 	%rd183, [_ZN6thrust24THRUST_300001_SM_1000_NS8cuda_cub4core6detail5shmemE+80];
	abs.f64 	%fd255, %fd347;
	abs.f64 	%fd256, %fd254;
	setp.lt.f64 	%p86, %fd255, %fd256;
	mov.f64 	%fd348, %fd254;
	mov.u64 	%rd352, %rd183;
	@%p86 bra 	$L__BB8_199;
	setp.lt.f64 	%p87, %fd256, %fd255;
	mov.f64 	%fd348, %fd347;
	mov.u64 	%rd352, %rd351;
	@%p87 bra 	$L__BB8_199;
	setp.lt.s64 	%p88, %rd351, %rd183;
	selp.f64 	%fd348, %fd347, %fd254, %p88;
	min.s64 	%rd352, %rd351, %rd183;
$L__BB8_199:
	ld.shared.f64 	%fd259, [_ZN6thrust24THRUST_300001_SM_1000_NS8cuda_cub4core6detail5shmemE+88];
	ld.shared.u64 	%rd186, [_ZN6thrust24THRUST_300001_SM_1000_NS8cuda_cub4core6detail5shmemE+96];
	abs.f64 	%fd260, %fd348;
	abs.f64 	%fd261, %fd259;
	setp.lt.f64 	%p89, %fd260, %fd261;
	mov.f64 	%fd349, %fd259;
	mov.u64 	%rd353, %rd186;
	@%p89 bra 	$L__BB8_202;
	setp.lt.f64 	%p90, %fd261, %fd260;
	mov.f64 	%fd349, %fd348;
	mov.u64 	%rd353, %rd352;
	@%p90 bra 	$L__BB8_202;
	setp.lt.s64 	%p91, %rd352, %rd186;
	selp.f64 	%fd349, %fd348, %fd259, %p91;
	min.s64 	%rd353, %rd352, %rd186;
$L__BB8_202:
	ld.shared.f64 	%fd264, [_ZN6thrust24THRUST_300001_SM_1000_NS8cuda_cub4core6detail5shmemE+104];
	ld.shared.u64 	%rd189, [_ZN6thrust24THRUST_300001_SM_1000_NS8cuda_cub4core6detail5shmemE+112];
	abs.f64 	%fd265, %fd349;
	abs.f64 	%fd266, %fd264;
	setp.lt.f64 	%p92, %fd265, %fd266;
	mov.f64 	%fd350, %fd264;
	mov.u64 	%rd354, %rd189;
	@%p92 bra 	$L__BB8_205;
	setp.lt.f64 	%p93, %fd266, %fd265;
	mov.f64 	%fd350, %fd349;
	mov.u64 	%rd354, %rd353;
	@%p93 bra 	$L__BB8_205;
	setp.lt.s64 	%p94, %rd353, %rd189;
	selp.f64 	%fd350, %fd349, %fd264, %p94;
	min.s64 	%rd354, %rd353, %rd189;
$L__BB8_205:
	ld.shared.f64 	%fd269, [_ZN6thrust24THRUST_300001_SM_1000_NS8cuda_cub4core6detail5shmemE+120];
	ld.shared.u64 	%rd192, [_ZN6thrust24THRUST_300001_SM_1000_NS8cuda_cub4core6detail5shmemE+128];
	abs.f64 	%fd270, %fd350;
	abs.f64 	%fd271, %fd269;
	setp.lt.f64 	%p95, %fd270, %fd271;
	mov.u64 	%rd355, %rd192;
	mov.f64 	%fd351, %fd269;
	@%p95 bra 	$L__BB8_208;
	setp.lt.f64 	%p96, %fd271, %fd270;
	mov.u64 	%rd355, %rd354;
	mov.f64 	%fd351, %fd350;
	@%p96 bra 	$L__BB8_208;
	setp.lt.s64 	%p97, %rd354, %rd192;
	selp.f64 	%fd351, %fd350, %fd269, %p97;
	min.s64 	%rd355, %rd354, %rd192;
$L__BB8_208:
	mov.u32 	%r389, %tid.x;
	setp.ne.s32 	%p214, %r389, 0;
	@%p214 bra 	$L__BB8_210;
	ld.param.u64 	%rd286, [_ZN6thrust24THRUST_300001_SM_1000_NS8cuda_cub4core6detail13_kernel_agentINS1_8__reduce11ReduceAgentINS0_12zip_iteratorIN4cuda3std3__45tupleIJNS0_10device_ptrIdEENS0_17counting_iteratorIlNS0_11use_defaultESF_SF_EEEEEEEPNSB_IJdlEEESJ_lNS1_9__extrema9arg_max_fIdl10comparatorEEEEJSI_SK_lN3cub18CUB_300001_SM_100013GridEvenShareIlEENSR_9GridQueueIyEESO_EEEvDpT0__param_1];
	cvta.to.global.u64 	%rd283, %rd286;
	mul.wide.u32 	%rd284, %r1, 16;
	add.s64 	%rd285, %rd283, %rd284;
	st.global.f64 	[%rd285], %fd351;
	st.global.u64 	[%rd285+8], %rd355;
$L__BB8_210:
	ret;

}
	// .globl	_ZN6thrust24THRUST_300001_SM_1000_NS8cuda_cub4core6detail13_kernel_agentINS1_8__reduce10DrainAgentIlEEJN3cub18CUB_300001_SM_10009GridQueueIyEElEEEvDpT0_
.visible .entry _ZN6thrust24THRUST_300001_SM_1000_NS8cuda_cub4core6detail13_kernel_agentINS1_8__reduce10DrainAgentIlEEJN3cub18CUB_300001_SM_10009GridQueueIyEElEEEvDpT0_(
	.param .align 8 .b8 _ZN6thrust24THRUST_300001_SM_1000_NS8cuda_cub4core6detail13_kernel_agentINS1_8__reduce10DrainAgentIlEEJN3cub18CUB_300001_SM_10009GridQueueIyEElEEEvDpT0__param_0[8],
	.param .u64 _ZN6thrust24THRUST_300001_SM_1000_NS8cuda_cub4core6detail13_kernel_agentINS1_8__reduce10DrainAgentIlEEJN3cub18CUB_300001_SM_10009GridQueueIyEElEEEvDpT0__param_1
)
.maxntid 1
{
	.reg .b64 	%rd<5>;

	ld.param.u64 	%rd1, [_ZN6thrust24THRUST_300001_SM_1000_NS8cuda_cub4core6detail13_kernel_agentINS1_8__reduce10DrainAgentIlEEJN3cub18CUB_300001_SM_10009GridQueueIyEElEEEvDpT0__param_0];
	ld.param.u64 	%rd2, [_ZN6thrust24THRUST_300001_SM_1000_NS8cuda_cub4core6detail13_kernel_agentINS1_8__reduce10DrainAgentIlEEJN3cub18CUB_300001_SM_10009GridQueueIyEElEEEvDpT0__param_1];
	cvta.to.global.u64 	%rd3, %rd1;
	st.global.u64 	[%rd3], %rd2;
	mov.b64 	%rd4, 0;
	st.global.u64 	[%rd3+8], %rd4;
	ret;

}
	// .globl	_ZN6thrust24THRUST_300001_SM_1000_NS8cuda_cub4core6detail13_kernel_agentINS1_8__reduce11ReduceAgentIPN4cuda3std3__45tupleIJdlEEESC_SB_lNS1_9__extrema9arg_max_fIdl10comparatorEEEEJSC_SC_iSG_EEEvDpT0_
.visible .entry _ZN6thrust24THRUST_300001_SM_1000_NS8cuda_cub4core6detail13_kernel_agentINS1_8__reduce11ReduceAgentIPN4cuda3std3__45tupleIJdlEEESC_SB_lNS1_9__extrema9arg_max_fIdl10comparatorEEEEJSC_SC_iSG_EEEvDpT0_(
	.param .u64 .ptr .align 1 _ZN6thrust24THRUST_300001_SM_1000_NS8cuda_cub4core6detail13_kernel_agentINS1_8__reduce11ReduceAgentIPN4cuda3std3__45tupleIJdlEEESC_SB_lNS1_9__extrema9arg_max_fIdl10comparatorEEEEJSC_SC_iSG_EEEvDpT0__param_0,
	.param .u64 .ptr .align 1 _ZN6thrust24THRUST_300001_SM_1000_NS8cuda_cub4core6detail13_kernel_agentINS1_8__reduce11ReduceAgentIPN4cuda3std3__45tupleIJdlEEESC_SB_lNS1_9__extrema9arg_max_fIdl10comparatorEEEEJSC_SC_iSG_EEEvDpT0__param_1,
	.param .u32 _ZN6thrust24THRUST_300001_SM_1000_NS8cuda_cub4core6detail13_kernel_agentINS1_8__reduce11ReduceAgentIPN4cuda3std3__45tupleIJdlEEESC_SB_lNS1_9__extrema9arg_max_fIdl10comparatorEEEEJSC_SC_iSG_EEEvDpT0__param_2,
	.param .align 1 .b8 _ZN6thrust24THRUST_300001_SM_1000_NS8cuda_cub4core6detail13_kernel_agentINS1_8__reduce11ReduceAgentIPN4cuda3std3__45tupleIJdlEEESC_SB_lNS1_9__extrema9arg_max_fIdl10comparatorEEEEJSC_SC_iSG_EEEvDpT0__param_3[1]
)
.maxntid 256
{
	.reg .pred 	%p<264>;
	.reg .b32 	%r<374>;
	.reg .b64 	%rd<509>;
	.reg .b64 	%fd<423>;

	ld.param.u64 	%rd236, [_ZN6thrust24THRUST_300001_SM_1000_NS8cuda_cub4core6detail13_kernel_agentINS1_8__reduce11ReduceAgentIPN4cuda3std3__45tupleIJdlEEESC_SB_lNS1_9__extrema9arg_max_fIdl10comparatorEEEEJSC_SC_iSG_EEEvDpT0__param_0];
	ld.param.u32 	%r29, [_ZN6thrust24THRUST_300001_SM_1000_NS8cuda_cub4core6detail13_kernel_agentINS1_8__reduce11ReduceAgentIPN4cuda3std3__45tupleIJdlEEESC_SB_lNS1_9__extrema9arg_max_fIdl10comparatorEEEEJSC_SC_iSG_EEEvDpT0__param_2];
	cvt.s64.s32 	%rd1, %r29;
	setp.eq.s32 	%p1, %r29, 0;
	@%p1 bra 	$L__BB10_234;
	setp.gt.s32 	%p2, %r29, 1279;
	@%p2 bra 	$L__BB10_121;
	mov.u32 	%r1, %tid.x;
	setp.ge.s32 	%p147, %r1, %r29;
	mov.f64 	%fd354, 0d0000000000000000;
	mov.b64 	%rd432, 0;
	mov.u32 	%r368, %r1;
	@%p147 bra 	$L__BB10_4;
	mul.wide.u32 	%rd376, %r1, 16;
	add.s64 	%rd373, %rd236, %rd376;
	// begin inline asm
	ld.global.nc.u64 %rd372, [%rd373];
	// end inline asm
	add.s64 	%rd375, %rd373, 8;
	// begin inline asm
	ld.global.nc.u64 %rd432, [%rd375];
	// end inline asm
	mov.b64 	%fd354, %rd372;
	add.s32 	%r368, %r1, 256;
$L__BB10_4:
	setp.ge.s32 	%p148, %r368, %r29;
	@%p148 bra 	$L__BB10_25;
	not.b32 	%r141, %r368;
	add.s32 	%r4, %r29, %r141;
	and.b32  	%r142, %r4, 768;
	setp.eq.s32 	%p149, %r142, 768;
	@%p149 bra 	$L__BB10_11;
	mul.wide.u32 	%rd378, %r368, 16;
	add.s64 	%rd423, %rd236, %rd378;
	shr.u32 	%r143, %r4, 8;
	add.s32 	%r144, %r143, 1;
	and.b32  	%r145, %r144, 3;
	neg.s32 	%r366, %r145;
$L__BB10_7:
	.pragma "nounroll";
	mov.u64 	%rd6, %rd432;
	mov.f64 	%fd3, %fd354;
	// begin inline asm
	ld.global.nc.u64 %rd379, [%rd423];
	// end inline asm
	add.s64 	%rd382, %rd423, 8;
	// begin inline asm
	ld.global.nc.u64 %rd381, [%rd382];
	// end inline asm
	mov.b64 	%fd4, %rd379;
	abs.f64 	%fd5, %fd3;
	abs.f64 	%fd6, %fd4;
	setp.lt.f64 	%p150, %fd5, %fd6;
	mov.u64 	%rd432, %rd381;
	mov.f64 	%fd354, %fd4;
	@%p150 bra 	$L__BB10_10;
	setp.lt.f64 	%p151, %fd6, %fd5;
	mov.u64 	%rd432, %rd6;
	mov.f64 	%fd354, %fd3;
	@%p151 bra 	$L__BB10_10;
	setp.lt.s64 	%p152, %rd6, %rd381;
	min.s64 	%rd432, %rd6, %rd381;
	selp.f64 	%fd354, %fd3, %fd4, %p152;
$L__BB10_10:
	add.s32 	%r368, %r368, 256;
	add.s64 	%rd423, %rd423, 4096;
	add.s32 	%r366, %r366, 1;
	setp.ne.s32 	%p153, %r366, 0;
	@%p153 bra 	$L__BB10_7;
$L__BB10_11:
	setp.lt.u32 	%p154, %r4, 768;
	@%p154 bra 	$L__BB10_25;
$L__BB10_12:
	mul.wide.s32 	%rd387, %r368, 16;
	add.s64 	%rd384, %rd236, %rd387;
	// begin inline asm
	ld.global.nc.u64 %rd383, [%rd384];
	// end inline asm
	add.s64 	%rd386, %rd384, 8;
	// begin inline asm
	ld.global.nc.u64 %rd385, [%rd386];
	// end inline asm
	mov.b64 	%fd12, %rd383;
	abs.f64 	%fd13, %fd354;
	abs.f64 	%fd14, %fd12;
	setp.lt.f64 	%p155, %fd13, %fd14;
	mov.u64 	%rd429, %rd385;
	mov.f64 	%fd351, %fd12;
	@%p155 bra 	$L__BB10_15;
	setp.lt.f64 	%p156, %fd14, %fd13;
	mov.u64 	%rd429, %rd432;
	mov.f64 	%fd351, %fd354;
	@%p156 bra 	$L__BB10_15;
	setp.lt.s64 	%p157, %rd432, %rd385;
	min.s64 	%rd429, %rd432, %rd385;
	selp.f64 	%fd351, %fd354, %fd12, %p157;
$L__BB10_15:
	add.s64 	%rd389, %rd384, 4096;
	// begin inline asm
	ld.global.nc.u64 %rd388, [%rd389];
	// end inline asm
	add.s64 	%rd391, %rd384, 4104;
	// begin inline asm
	ld.global.nc.u64 %rd390, [%rd391];
	// end inline asm
	mov.b64 	%fd17, %rd388;
	abs.f64 	%fd18, %fd351;
	abs.f64 	%fd19, %fd17;
	setp.lt.f64 	%p158, %fd18, %fd19;
	mov.u64 	%rd430, %rd390;
	mov.f64 	%fd352, %fd17;
	@%p158 bra 	$L__BB10_18;
	setp.lt.f64 	%p159, %fd19, %fd18;
	mov.u64 	%rd430, %rd429;
	mov.f64 	%fd352, %fd351;
	@%p159 bra 	$L__BB10_18;
	setp.lt.s64 	%p160, %rd429, %rd390;
	min.s64 	%rd430, %rd429, %rd390;
	selp.f64 	%fd352, %fd351, %fd17, %p160;
$L__BB10_18:
	add.s64 	%rd393, %rd384, 8192;
	// begin inline asm
	ld.global.nc.u64 %rd392, [%rd393];
	// end inline asm
	add.s64 	%rd395, %rd384, 8200;
	// begin inline asm
	ld.global.nc.u64 %rd394, [%rd395];
	// end inline asm
	mov.b64 	%fd22, %rd392;
	abs.f64 	%fd23, %fd352;
	abs.f64 	%fd24, %fd22;
	setp.lt.f64 	%p161, %fd23, %fd24;
	mov.u64 	%rd431, %rd394;
	mov.f64 	%fd353, %fd22;
	@%p161 bra 	$L__BB10_21;
	setp.lt.f64 	%p162, %fd24, %fd23;
	mov.u64 	%rd431, %rd430;
	mov.f64 	%fd353, %fd352;
	@%p162 bra 	$L__BB10_21;
	setp.lt.s64 	%p163, %rd430, %rd394;
	min.s64 	%rd431, %rd430, %rd394;
	selp.f64 	%fd353, %fd352, %fd22, %p163;
$L__BB10_21:
	add.s64 	%rd397, %rd384, 12288;
	// begin inline asm
	ld.global.nc.u64 %rd396, [%rd397];
	// end inline asm
	add.s64 	%rd399, %rd384, 12296;
	// begin inline asm
	ld.global.nc.u64 %rd398, [%rd399];
	// end inline asm
	mov.b64 	%fd27, %rd396;
	abs.f64 	%fd28, %fd353;
	abs.f64 	%fd29, %fd27;
	setp.lt.f64 	%p164, %fd28, %fd29;
	mov.u64 	%rd432, %rd398;
	mov.f64 	%fd354, %fd27;
	@%p164 bra 	$L__BB10_24;
	setp.lt.f64 	%p165, %fd29, %fd28;
	mov.u64 	%rd432, %rd431;
	mov.f64 	%fd354, %fd353;
	@%p165 bra 	$L__BB10_24;
	setp.lt.s64 	%p166, %rd431, %rd398;
	min.s64 	%rd432, %rd431, %rd398;
	selp.f64 	%fd354, %fd353, %fd27, %p166;
$L__BB10_24:
	add.s32 	%r368, %r368, 1024;
	setp.lt.s32 	%p167, %r368, %r29;
	@%p167 bra 	$L__BB10_12;
$L__BB10_25:
	setp.lt.s32 	%p168, %r29, 256;
	@%p168 bra 	$L__BB10_70;
	// begin inline asm
	mov.u32 %r259, %laneid;
	// end inline asm
	mov.b64 	%rd410, %fd354;
	mov.b64 	{%r261, %r266}, %rd410;
	mov.b32 	%r277, 1;
	mov.b32 	%r278, 31;
	mov.b32 	%r279, -1;
	// begin inline asm
	shfl.sync.down.b32 %r260, %r261, %r277, %r278, %r279;
	// end inline asm
	// begin inline asm
	shfl.sync.down.b32 %r265, %r266, %r277, %r278, %r279;
	// end inline asm
	mov.b64 	%rd411, {%r260, %r265};
	mov.b64 	%fd33, %rd411;
	mov.b64 	{%r271, %r276}, %rd432;
	// begin inline asm
	shfl.sync.down.b32 %r270, %r271, %r277, %r278, %r279;
	// end inline asm
	// begin inline asm
	shfl.sync.down.b32 %r275, %r276, %r277, %r278, %r279;
	// end inline asm
	mov.b64 	%rd28, {%r270, %r275};
	setp.gt.s32 	%p220, %r259, 30;
	mov.u64 	%rd434, %rd432;
	mov.f64 	%fd356, %fd354;
	@%p220 bra 	$L__BB10_30;
	abs.f64 	%fd34, %fd354;
	abs.f64 	%fd35, %fd33;
	setp.lt.f64 	%p221, %fd34, %fd35;
	mov.u64 	%rd434, %rd28;
	mov.f64 	%fd356, %fd33;
	@%p221 bra 	$L__BB10_30;
	setp.lt.f64 	%p222, %fd35, %fd34;
	mov.u64 	%rd434, %rd432;
	mov.f64 	%fd356, %fd354;
	@%p222 bra 	$L__BB10_30;
	setp.lt.s64 	%p223, %rd432, %rd28;
	min.s64 	%rd434, %rd432, %rd28;
	selp.f64 	%fd356, %fd354, %fd33, %p223;
$L__BB10_30:
	mov.b64 	%rd412, %fd356;
	mov.b64 	{%r281, %r286}, %rd412;
	mov.b32 	%r297, 2;
	mov.b32 	%r298, 31;
	mov.b32 	%r299, -1;
	// begin inline asm
	shfl.sync.down.b32 %r280, %r281, %r297, %r298, %r299;
	// end inline asm
	// begin inline asm
	shfl.sync.down.b32 %r285, %r286, %r297, %r298, %r299;
	// end inline asm
	mov.b64 	%rd413, {%r280, %r285};
	mov.b64 	%fd38, %rd413;
	mov.b64 	{%r291, %r296}, %rd434;
	// begin inline asm
	shfl.sync.down.b32 %r290, %r291, %r297, %r298, %r299;
	// end inline asm
	// begin inline asm
	shfl.sync.down.b32 %r295, %r296, %r297, %r298, %r299;
	// end inline asm
	mov.b64 	%rd31, {%r290, %r295};
	setp.gt.s32 	%p224, %r259, 29;
	mov.u64 	%rd435, %rd434;
	mov.f64 	%fd357, %fd356;
	@%p224 bra 	$L__BB10_34;
	abs.f64 	%fd39, %fd356;
	abs.f64 	%fd40, %fd38;
	setp.lt.f64 	%p225, %fd39, %fd40;
	mov.u64 	%rd435, %rd31;
	mov.f64 	%fd357, %fd38;
	@%p225 bra 	$L__BB10_34;
	setp.lt.f64 	%p226, %fd40, %fd39;
	mov.u64 	%rd435, %rd434;
	mov.f64 	%fd357, %fd356;
	@%p226 bra 	$L__BB10_34;
	setp.lt.s64 	%p227, %rd434, %rd31;
	min.s64 	%rd435, %rd434, %rd31;
	selp.f64 	%fd357, %fd356, %fd38, %p227;
$L__BB10_34:
	mov.b64 	%rd414, %fd357;
	mov.b64 	{%r301, %r306}, %rd414;
	mov.b32 	%r317, 4;
	mov.b32 	%r318, 31;
	mov.b32 	%r319, -1;
	// begin inline asm
	shfl.sync.down.b32 %r300, %r301, %r317, %r318, %r319;
	// end inline asm
	// begin inline asm
	shfl.sync.down.b32 %r305, %r306, %r317, %r318, %r319;
	// end inline asm
	mov.b64 	%rd415, {%r300, %r305};
	mov.b64 	%fd43, %rd415;
	mov.b64 	{%r311, %r316}, %rd435;
	// begin inline asm
	shfl.sync.down.b32 %r310, %r311, %r317, %r318, %r319;
	// end inline asm
	// begin inline asm
	shfl.sync.down.b32 %r315, %r316, %r317, %r318, %r319;
	// end inline asm
	mov.b64 	%rd34, {%r310, %r315};
	setp.gt.s32 	%p228, %r259, 27;
	mov.u64 	%rd436, %rd435;
	mov.f64 	%fd358, %fd357;
	@%p228 bra 	$L__BB10_38;
	abs.f64 	%fd44, %fd357;
	abs.f64 	%fd45, %fd43;
	setp.lt.f64 	%p229, %fd44, %fd45;
	mov.u64 	%rd436, %rd34;
	mov.f64 	%fd358, %fd43;
	@%p229 bra 	$L__BB10_38;
	setp.lt.f64 	%p230, %fd45, %fd44;
	mov.u64 	%rd436, %rd435;
	mov.f64 	%fd358, %fd357;
	@%p230 bra 	$L__BB10_38;
	setp.lt.s64 	%p231, %rd435, %rd34;
	min.s64 	%rd436, %rd435, %rd34;
	selp.f64 	%fd358, %fd357, %fd43, %p231;
$L__BB10_38:
	mov.b64 	%rd416, %fd358;
	mov.b64 	{%r321, %r326}, %rd416;
	mov.b32 	%r337, 8;
	mov.b32 	%r338, 31;
	mov.b32 	%r339, -1;
	// begin inline asm
	shfl.sync.down.b32 %r320, %r321, %r337, %r338, %r339;
	// end inline asm
	// begin inline asm
	shfl.sync.down.b32 %r325, %r326, %r337, %r338, %r339;
	// end inline asm
	mov.b64 	%rd417, {%r320, %r325};
	mov.b64 	%fd48, %rd417;
	mov.b64 	{%r331, %r336}, %rd436;
	// begin inline asm
	shfl.sync.down.b32 %r330, %r331, %r337, %r338, %r339;
	// end inline asm
	// begin inline asm
	shfl.sync.down.b32 %r335, %r336, %r337, %r338, %r339;
	// end inline asm
	mov.b64 	%rd37, {%r330, %r335};
	setp.gt.s32 	%p232, %r259, 23;
	mov.u64 	%rd437, %rd436;
	mov.f64 	%fd359, %fd358;
	@%p232 bra 	$L__BB10_42;
	abs.f64 	%fd49, %fd358;
	abs.f64 	%fd50, %fd48;
	setp.lt.f64 	%p233, %fd49, %fd50;
	mov.u64 	%rd437, %rd37;
	mov.f64 	%fd359, %fd48;
	@%p233 bra 	$L__BB10_42;
	setp.lt.f64 	%p234, %fd50, %fd49;
	mov.u64 	%rd437, %rd436;
	mov.f64 	%fd359, %fd358;
	@%p234 bra 	$L__BB10_42;
	setp.lt.s64 	%p235, %rd436, %rd37;
	min.s64 	%rd437, %rd436, %rd37;
	selp.f64 	%fd359, %fd358, %fd48, %p235;
$L__BB10_42:
	mov.b64 	%rd418, %fd359;
	mov.b64 	{%r341, %r346}, %rd418;
	mov.b32 	%r357, 16;
	mov.b32 	%r358, 31;
	mov.b32 	%r359, -1;
	// begin inline asm
	shfl.sync.down.b32 %r340, %r341, %r357, %r358, %r359;
	// end inline asm
	// begin inline asm
	shfl.sync.down.b32 %r345, %r346, %r357, %r358, %r359;
	// end inline asm
	mov.b64 	%rd419, {%r340, %r345};
	mov.b64 	%fd53, %rd419;
	mov.b64 	{%r351, %r356}, %rd437;
	// begin inline asm
	shfl.sync.down.b32 %r350, %r351, %r357, %r358, %r359;
	// end inline asm
	// begin inline asm
	shfl.sync.down.b32 %r355, %r356, %r357, %r358, %r359;
	// end inline asm
	mov.b64 	%rd40, {%r350, %r355};
	setp.gt.s32 	%p236, %r259, 15;
	mov.u64 	%rd508, %rd437;
	mov.f64 	%fd422, %fd359;
	@%p236 bra 	$L__BB10_46;
	abs.f64 	%fd54, %fd359;
	abs.f64 	%fd55, %fd53;
	setp.lt.f64 	%p237, %fd54, %fd55;
	mov.u64 	%rd508, %rd40;
	mov.f64 	%fd422, %fd53;
	@%p237 bra 	$L__BB10_46;
	setp.lt.f64 	%p238, %fd55, %fd54;
	mov.u64 	%rd508, %rd437;
	mov.f64 	%fd422, %fd359;
	@%p238 bra 	$L__BB10_46;
	setp.lt.s64 	%p239, %rd437, %rd40;
	min.s64 	%rd508, %rd437, %rd40;
	selp.f64 	%fd422, %fd359, %fd53, %p239;
$L__BB10_46:
	setp.ne.s32 	%p240, %r259, 0;
	@%p240 bra 	$L__BB10_48;
	shr.u32 	%r360, %r1, 1;
	and.b32  	%r361, %r360, 496;
	mov.u32 	%r362, _ZN6thrust24THRUST_300001_SM_1000_NS8cuda_cub4core6detail5shmemE;
	add.s32 	%r363, %r362, %r361;
	st.shared.f64 	[%r363+8], %fd422;
	st.shared.u64 	[%r363+16], %rd508;
$L__BB10_48:
	bar.sync 	0;
	setp.ne.s32 	%p241, %r1, 0;
	@%p241 bra 	$L__BB10_232;
	ld.shared.f64 	%fd58, [_ZN6thrust24THRUST_300001_SM_1000_NS8cuda_cub4core6detail5shmemE+24];
	ld.shared.u64 	%rd43, [_ZN6thrust24THRUST_300001_SM_1000_NS8cuda_cub4core6detail5shmemE+32];
	abs.f64 	%fd59, %fd422;
	abs.f64 	%fd60, %fd58;
	setp.lt.f64 	%p242, %fd59, %fd60;
	mov.u64 	%rd439, %rd43;
	mov.f64 	%fd361, %fd58;
	@%p242 bra 	$L__BB10_52;
	setp.lt.f64 	%p243, %fd60, %fd59;
	mov.u64 	%rd439, %rd508;
	mov.f64 	%fd361, %fd422;
	@%p243 bra 	$L__BB10_52;
	setp.lt.s64 	%p244, %rd508, %rd43;
	min.s64 	%rd439, %rd508, %rd43;
	selp.f64 	%fd361, %fd422, %fd58, %p244;
$L__BB10_52:
	ld.shared.f64 	%fd63, [_ZN6thrust24THRUST_300001_SM_1000_NS8cuda_cub4core6detail5shmemE+40];
	ld.shared.u64 	%rd46, [_ZN6thrust24THRUST_300001_SM_1000_NS8cuda_cub4core6detail5shmemE+48];
	abs.f64 	%fd64, %fd361;
	abs.f64 	%fd65, %fd63;
	setp.lt.f64 	%p245, %fd64, %fd65;
	mov.u64 	%rd440, %rd46;
	mov.f64 	%fd362, %fd63;
	@%p245 bra 	$L__BB10_55;
	setp.lt.f64 	%p246, %fd65, %fd64;
	mov.u64 	%rd440, %rd439;
	mov.f64 	%fd362, %fd361;
	@%p246 bra 	$L__BB10_55;
	setp.lt.s64 	%p247, %rd439, %rd46;
	min.s64 	%rd440, %rd439, %rd46;
	selp.f64 	%fd362, %fd361, %fd63, %p247;
$L__BB10_55:
	ld.shared.f64 	%fd68, [_ZN6thrust24THRUST_300001_SM_1000_NS8cuda_cub4core6detail5shmemE+56];
	ld.shared.u64 	%rd49, [_ZN6thrust24THRUST_300001_SM_1000_NS8cuda_cub4core6detail5shmemE+64];
	abs.f64 	%fd69, %fd362;
	abs.f64 	%fd70, %fd68;
	setp.lt.f64 	%p248, %fd69, %fd70;
	mov.u64 	%rd441, %rd49;
	mov.f64 	%fd363, %fd68;
	@%p248 bra 	$L__BB10_58;
	setp.lt.f64 	%p249, %fd70, %fd69;
	mov.u64 	%rd441, %rd440;
	mov.f64 	%fd363, %fd362;
	@%p249 bra 	$L__BB10_58;
	setp.lt.s64 	%p250, %rd440, %rd49;
	min.s64 	%rd441, %rd440, %rd49;
	selp.f64 	%fd363, %fd362, %fd68, %p250;
$L__BB10_58:
	ld.shared.f64 	%fd73, [_ZN6thrust24THRUST_300001_SM_1000_NS8cuda_cub4core6detail5shmemE+72];
	ld.shared.u64 	%rd52, [_ZN6thrust24THRUST_300001_SM_1000_NS8cuda_cub4core6detail5shmemE+80];
	abs.f64 	%fd74, %fd363;
	abs.f64 	%fd75, %fd73;
	setp.lt.f64 	%p251, %fd74, %fd75;
	mov.u64 	%rd442, %rd52;
	mov.f64 	%fd364, %fd73;
	@%p251 bra 	$L__BB10_61;
	setp.lt.f64 	%p252, %fd75, %fd74;
	mov.u64 	%rd442, %rd441;
	mov.f64 	%fd364, %fd363;
	@%p252 bra 	$L__BB10_61;
	setp.lt.s64 	%p253, %rd441, %rd52;
	min.s64 	%rd442, %rd441, %rd52;
	selp.f64 	%fd364, %fd363, %fd73, %p253;
$L__BB10_61:
	ld.shared.f64 	%fd78, [_ZN6thrust24THRUST_300001_SM_1000_NS8cuda_cub4core6detail5shmemE+88];
	ld.shared.u64 	%rd55, [_ZN6thrust24THRUST_300001_SM_1000_NS8cuda_cub4core6detail5shmemE+96];
	abs.f64 	%fd79, %fd364;
	abs.f64 	%fd80, %fd78;
	setp.lt.f64 	%p254, %fd79, %fd80;
	mov.u64 	%rd443, %rd55;
	mov.f64 	%fd365, %fd78;
	@%p254 bra 	$L__BB10_64;
	setp.lt.f64 	%p255, %fd80, %fd79;
	mov.u64 	%rd443, %rd442;
	mov.f64 	%fd365, %fd364;
	@%p255 bra 	$L__BB10_64;
	setp.lt.s64 	%p256, %rd442, %rd55;
	min.s64 	%rd443, %rd442, %rd55;
	selp.f64 	%fd365, %fd364, %fd78, %p256;
$L__BB10_64:
	ld.shared.f64 	%fd83, [_ZN6thrust24THRUST_300001_SM_1000_NS8cuda_cub4core6detail5shmemE+104];
	ld.shared.u64 	%rd58, [_ZN6thrust24THRUST_300001_SM_1000_NS8cuda_cub4core6detail5shmemE+112];
	abs.f64 	%fd84, %fd365;
	abs.f64 	%fd85, %fd83;
	setp.lt.f64 	%p257, %fd84, %fd85;
	mov.u64 	%rd444, %rd58;
	mov.f64 	%fd366, %fd83;
	@%p257 bra 	$L__BB10_67;
	setp.lt.f64 	%p258, %fd85, %fd84;
	mov.u64 	%rd444, %rd443;
	mov.f64 	%fd366, %fd365;
	@%p258 bra 	$L__BB10_67;
	setp.lt.s64 	%p259, %rd443, %rd58;
	min.s64 	%rd444, %rd443, %rd58;
	selp.f64 	%fd366, %fd365, %fd83, %p259;
$L__BB10_67:
	ld.shared.f64 	%fd88, [_ZN6thrust24THRUST_300001_SM_1000_NS8cuda_cub4core6detail5shmemE+120];
	ld.shared.u64 	%rd61, [_ZN6thrust24THRUST_300001_SM_1000_NS8cuda_cub4core6detail5shmemE+128];
	abs.f64 	%fd89, %fd366;
	abs.f64 	%fd90, %fd88;
	setp.lt.f64 	%p260, %fd89, %fd90;
	mov.u64 	%rd508, %rd61;
	mov.f64 	%fd422, %fd88;
	@%p260 bra 	$L__BB10_232;
	setp.lt.f64 	%p261, %fd90, %fd89;
	mov.u64 	%rd508, %rd444;
	mov.f64 	%fd422, %fd366;
	@%p261 bra 	$L__BB10_232;
	setp.lt.s64 	%p262, %rd444, %rd61;
	min.s64 	%rd508, %rd444, %rd61;
	selp.f64 	%fd422, %fd366, %fd88, %p262;
	bra.uni 	$L__BB10_232;
$L__BB10_70:
	// begin inline asm
	mov.u32 %r146, %laneid;
	// end inline asm
	and.b32  	%r167, %r1, 992;
	add.s32 	%r168, %r167, 32;
	setp.gt.s32 	%p169, %r168, %r29;
	not.b32 	%r169, %r167;
	add.s32 	%r170, %r29, %r169;
	selp.b32 	%r165, %r170, 31, %p169;
	mov.b64 	%rd400, %fd354;
	mov.b64 	{%r148, %r153}, %rd400;
	mov.b32 	%r164, 1;
	mov.b32 	%r166, -1;
	// begin inline asm
	shfl.sync.down.b32 %r147, %r148, %r164, %r165, %r166;
	// end inline asm
	// begin inline asm
	shfl.sync.down.b32 %r152, %r153, %r164, %r165, %r166;
	// end inline asm
	mov.b64 	%rd401, {%r147, %r152};
	mov.b64 	%fd92, %rd401;
	mov.b64 	{%r158, %r163}, %rd432;
	// begin inline asm
	shfl.sync.down.b32 %r157, %r158, %r164, %r165, %r166;
	// end inline asm
	// begin inline asm
	shfl.sync.down.b32 %r162, %r163, %r164, %r165, %r166;
	// end inline asm
	mov.b64 	%rd63, {%r157, %r162};
	setp.ge.s32 	%p170, %r146, %r165;
	mov.u64 	%rd445, %rd432;
	mov.f64 	%fd367, %fd354;
	@%p170 bra 	$L__BB10_74;
	abs.f64 	%fd93, %fd354;
	abs.f64 	%fd94, %fd92;
	setp.lt.f64 	%p171, %fd93, %fd94;
	mov.u64 	%rd445, %rd63;
	mov.f64 	%fd367, %fd92;
	@%p171 bra 	$L__BB10_74;
	setp.lt.f64 	%p172, %fd94, %fd93;
	mov.u64 	%rd445, %rd432;
	mov.f64 	%fd367, %fd354;
	@%p172 bra 	$L__BB10_74;
	setp.lt.s64 	%p173, %rd432, %rd63;
	min.s64 	%rd445, %rd432, %rd63;
	selp.f64 	%fd367, %fd354, %fd92, %p173;
$L__BB10_74:
	mov.b64 	%rd402, %fd367;
	mov.b64 	{%r172, %r177}, %rd402;
	mov.b32 	%r188, 2;
	mov.b32 	%r190, -1;
	// begin inline asm
	shfl.sync.down.b32 %r171, %r172, %r188, %r165, %r190;
	// end inline asm
	// begin inline asm
	shfl.sync.down.b32 %r176, %r177, %r188, %r165, %r190;
	// end inline asm
	mov.b64 	%rd403, {%r171, %r176};
	mov.b64 	%fd97, %rd403;
	mov.b64 	{%r182, %r187}, %rd445;
	// begin inline asm
	shfl.sync.down.b32 %r181, %r182, %r188, %r165, %r190;
	// end inline asm
	// begin inline asm
	shfl.sync.down.b32 %r186, %r187, %r188, %r165, %r190;
	// end inline asm
	mov.b64 	%rd66, {%r181, %r186};
	add.s32 	%r191, %r146, 2;
	setp.gt.s32 	%p174, %r191, %r165;
	mov.u64 	%rd446, %rd445;
	mov.f64 	%fd368, %fd367;
	@%p174 bra 	$L__BB10_78;
	abs.f64 	%fd98, %fd367;
	abs.f64 	%fd99, %fd97;
	setp.lt.f64 	%p175, %fd98, %fd99;
	mov.u64 	%rd446, %rd66;
	mov.f64 	%fd368, %fd97;
	@%p175 bra 	$L__BB10_78;
	setp.lt.f64 	%p176, %fd99, %fd98;
	mov.u64 	%rd446, %rd445;
	mov.f64 	%fd368, %fd367;
	@%p176 bra 	$L__BB10_78;
	setp.lt.s64 	%p177, %rd445, %rd66;
	min.s64 	%rd446, %rd445, %rd66;
	selp.f64 	%fd368, %fd367, %fd97, %p177;
$L__BB10_78:
	mov.b64 	%rd404, %fd368;
	mov.b64 	{%r193, %r198}, %rd404;
	mov.b32 	%r209, 4;
	mov.b32 	%r211, -1;
	// begin inline asm
	shfl.sync.down.b32 %r192, %r193, %r209, %r165, %r211;
	// end inline asm
	// begin inline asm
	shfl.sync.down.b32 %r197, %r198, %r209, %r165, %r211;
	// end inline asm
	mov.b64 	%rd405, {%r192, %r197};
	mov.b64 	%fd102, %rd405;
	mov.b64 	{%r203, %r208}, %rd446;
	// begin inline asm
	shfl.sync.down.b32 %r202, %r203, %r209, %r165, %r211;
	// end inline asm
	// begin inline asm
	shfl.sync.down.b32 %r207, %r208, %r209, %r165, %r211;
	// end inline asm
	mov.b64 	%rd69, {%r202, %r207};
	add.s32 	%r212, %r146, 4;
	setp.gt.s32 	%p178, %r212, %r165;
	mov.u64 	%rd447, %rd446;
	mov.f64 	%fd369, %fd368;
	@%p178 bra 	$L__BB10_82;
	abs.f64 	%fd103, %fd368;
	abs.f64 	%fd104, %fd102;
	setp.lt.f64 	%p179, %fd103, %fd104;
	mov.u64 	%rd447, %rd69;
	mov.f64 	%fd369, %fd102;
	@%p179 bra 	$L__BB10_82;
	setp.lt.f64 	%p180, %fd104, %fd103;
	mov.u64 	%rd447, %rd446;
	mov.f64 	%fd369, %fd368;
	@%p180 bra 	$L__BB10_82;
	setp.lt.s64 	%p181, %rd446, %rd69;
	min.s64 	%rd447, %rd446, %rd69;
	selp.f64 	%fd369, %fd368, %fd102, %p181;
$L__BB10_82:
	mov.b64 	%rd406, %fd369;
	mov.b64 	{%r214, %r219}, %rd406;
	mov.b32 	%r230, 8;
	mov.b32 	%r232, -1;
	// begin inline asm
	shfl.sync.down.b32 %r213, %r214, %r230, %r165, %r232;
	// end inline asm
	// begin inline asm
	shfl.sync.down.b32 %r218, %r219, %r230, %r165, %r232;
	// end inline asm
	mov.b64 	%rd407, {%r213, %r218};
	mov.b64 	%fd107, %rd407;
	mov.b64 	{%r224, %r229}, %rd447;
	// begin inline asm
	shfl.sync.down.b32 %r223, %r224, %r230, %r165, %r232;
	// end inline asm
	// begin inline asm
	shfl.sync.down.b32 %r228, %r229, %r230, %r165, %r232;
	// end inline asm
	mov.b64 	%rd72, {%r223, %r228};
	add.s32 	%r233, %r146, 8;
	setp.gt.s32 	%p182, %r233, %r165;
	mov.u64 	%rd448, %rd447;
	mov.f64 	%fd370, %fd369;
	@%p182 bra 	$L__BB10_86;
	abs.f64 	%fd108, %fd369;
	abs.f64 	%fd109, %fd107;
	setp.lt.f64 	%p183, %fd108, %fd109;
	mov.u64 	%rd448, %rd72;
	mov.f64 	%fd370, %fd107;
	@%p183 bra 	$L__BB10_86;
	setp.lt.f64 	%p184, %fd109, %fd108;
	mov.u64 	%rd448, %rd447;
	mov.f64 	%fd370, %fd369;
	@%p184 bra 	$L__BB10_86;
	setp.lt.s64 	%p185, %rd447, %rd72;
	min.s64 	%rd448, %rd447, %rd72;
	selp.f64 	%fd370, %fd369, %fd107, %p185;
$L__BB10_86:
	mov.b64 	%rd408, %fd370;
	mov.b64 	{%r235, %r240}, %rd408;
	mov.b32 	%r251, 16;
	mov.b32 	%r253, -1;
	// begin inline asm
	shfl.sync.down.b32 %r234, %r235, %r251, %r165, %r253;
	// end inline asm
	// begin inline asm
	shfl.sync.down.b32 %r239, %r240, %r251, %r165, %r253;
	// end inline asm
	mov.b64 	%rd409, {%r234, %r239};
	mov.b64 	%fd112, %rd409;
	mov.b64 	{%r245, %r250}, %rd448;
	// begin inline asm
	shfl.sync.down.b32 %r244, %r245, %r251, %r165, %r253;
	// end inline asm
	// begin inline asm
	shfl.sync.down.b32 %r249, %r250, %r251, %r165, %r253;
	// end inline asm
	mov.b64 	%rd75, {%r244, %r249};
	add.s32 	%r254, %r146, 16;
	setp.gt.s32 	%p186, %r254, %r165;
	mov.u64 	%rd508, %rd448;
	mov.f64 	%fd422, %fd370;
	@%p186 bra 	$L__BB10_90;
	abs.f64 	%fd113, %fd370;
	abs.f64 	%fd114, %fd112;
	setp.lt.f64 	%p187, %fd113, %fd114;
	mov.u64 	%rd508, %rd75;
	mov.f64 	%fd422, %fd112;
	@%p187 bra 	$L__BB10_90;
	setp.lt.f64 	%p188, %fd114, %fd113;
	mov.u64 	%rd508, %rd448;
	mov.f64 	%fd422, %fd370;
	@%p188 bra 	$L__BB10_90;
	setp.lt.s64 	%p189, %rd448, %rd75;
	min.s64 	%rd508, %rd448, %rd75;
	selp.f64 	%fd422, %fd370, %fd112, %p189;
$L__BB10_90:
	setp.ne.s32 	%p190, %r146, 0;
	@%p190 bra 	$L__BB10_92;
	shr.u32 	%r255, %r1, 1;
	and.b32  	%r256, %r255, 496;
	mov.u32 	%r257, _ZN6thrust24THRUST_300001_SM_1000_NS8cuda_cub4core6detail5shmemE;
	add.s32 	%r258, %r257, %r256;
	st.shared.f64 	[%r258+8], %fd422;
	st.shared.u64 	[%r258+16], %rd508;
$L__BB10_92:
	bar.sync 	0;
	setp.ne.s32 	%p191, %r1, 0;
	@%p191 bra 	$L__BB10_232;
	setp.lt.s32 	%p192, %r29, 33;
	mov.f64 	%fd372, %fd422;
	mov.u64 	%rd450, %rd508;
	@%p192 bra 	$L__BB10_97;
	ld.shared.f64 	%fd117, [_ZN6thrust24THRUST_300001_SM_1000_NS8cuda_cub4core6detail5shmemE+24];
	ld.shared.u64 	%rd78, [_ZN6thrust24THRUST_300001_SM_1000_NS8cuda_cub4core6detail5shmemE+32];
	abs.f64 	%fd118, %fd422;
	abs.f64 	%fd119, %fd117;
	setp.lt.f64 	%p193, %fd118, %fd119;
	mov.f64 	%fd372, %fd117;
	mov.u64 	%rd450, %rd78;
	@%p193 bra 	$L__BB10_97;
	setp.lt.f64 	%p194, %fd119, %fd118;
	mov.f64 	%fd372, %fd422;
	mov.u64 	%rd450, %rd508;
	@%p194 bra 	$L__BB10_97;
	setp.lt.s64 	%p195, %rd508, %rd78;
	min.s64 	%rd450, %rd508, %rd78;
	selp.f64 	%fd372, %fd422, %fd117, %p195;
$L__BB10_97:
	setp.lt.s32 	%p196, %r29, 65;
	mov.f64 	%fd373, %fd372;
	mov.u64 	%rd451, %rd450;
	@%p196 bra 	$L__BB10_101;
	ld.shared.f64 	%fd122, [_ZN6thrust24THRUST_300001_SM_1000_NS8cuda_cub4core6detail5shmemE+40];
	ld.shared.u64 	%rd81, [_ZN6thrust24THRUST_300001_SM_1000_NS8cuda_cub4core6detail5shmemE+48];
	abs.f64 	%fd123, %fd372;
	abs.f64 	%fd124, %fd122;
	setp.lt.f64 	%p197, %fd123, %fd124;
	mov.f64 	%fd373, %fd122;
	mov.u64 	%rd451, %rd81;
	@%p197 bra 	$L__BB10_101;
	setp.lt.f64 	%p198, %fd124, %fd123;
	mov.f64 	%fd373, %fd372;
	mov.u64 	%rd451, %rd450;
	@%p198 bra 	$L__BB10_101;
	setp.lt.s64 	%p199, %rd450, %rd81;
	min.s64 	%rd451, %rd450, %rd81;
	selp.f64 	%fd373, %fd372, %fd122, %p199;
$L__BB10_101:
	setp.lt.s32 	%p200, %r29, 97;
	mov.f64 	%fd374, %fd373;
	mov.u64 	%rd452, %rd451;
	@%p200 bra 	$L__BB10_105;
	ld.shared.f64 	%fd127, [_ZN6thrust24THRUST_300001_SM_1000_NS8cuda_cub4core6detail5shmemE+56];
	ld.shared.u64 	%rd84, [_ZN6thrust24THRUST_300001_SM_1000_NS8cuda_cub4core6detail5shmemE+64];
	abs.f64 	%fd128, %fd373;
	abs.f64 	%fd129, %fd127;
	setp.lt.f64 	%p201, %fd128, %fd129;
	mov.f64 	%fd374, %fd127;
	mov.u64 	%rd452, %rd84;
	@%p201 bra 	$L__BB10_105;
	setp.lt.f64 	%p202, %fd129, %fd128;
	mov.f64 	%fd374, %fd373;
	mov.u64 	%rd452, %rd451;
	@%p202 bra 	$L__BB10_105;
	setp.lt.s64 	%p203, %rd451, %rd84;
	min.s64 	%rd452, %rd451, %rd84;
	selp.f64 	%fd374, %fd373, %fd127, %p203;
$L__BB10_105:
	setp.lt.s32 	%p204, %r29, 129;
	mov.f64 	%fd375, %fd374;
	mov.u64 	%rd453, %rd452;
	@%p204 bra 	$L__BB10_109;
	ld.shared.f64 	%fd132, [_ZN6thrust24THRUST_300001_SM_1000_NS8cuda_cub4core6detail5shmemE+72];
	ld.shared.u64 	%rd87, [_ZN6thrust24THRUST_300001_SM_1000_NS8cuda_cub4core6detail5shmemE+80];
	abs.f64 	%fd133, %fd374;
	abs.f64 	%fd134, %fd132;
	setp.lt.f64 	%p205, %fd133, %fd134;
	mov.f64 	%fd375, %fd132;
	mov.u64 	%rd453, %rd87;
	@%p205 bra 	$L__BB10_109;
	setp.lt.f64 	%p206, %fd134, %fd133;
	mov.f64 	%fd375, %fd374;
	mov.u64 	%rd453, %rd452;
	@%p206 bra 	$L__BB10_109;
	setp.lt.s64 	%p207, %rd452, %rd87;
	min.s64 	%rd453, %rd452, %rd87;
	selp.f64 	%fd375, %fd374, %fd132, %p207;
$L__BB10_109:
	setp.lt.s32 	%p208, %r29, 161;
	mov.f64 	%fd376, %fd375;
	mov.u64 	%rd454, %rd453;
	@%p208 bra 	$L__BB10_113;
	ld.shared.f64 	%fd137, [_ZN6thrust24THRUST_300001_SM_1000_NS8cuda_cub4core6detail5shmemE+88];
	ld.shared.u64 	%rd90, [_ZN6thrust24THRUST_300001_SM_1000_NS8cuda_cub4core6detail5shmemE+96];
	abs.f64 	%fd138, %fd375;
	abs.f64 	%fd139, %fd137;
	setp.lt.f64 	%p209, %fd138, %fd139;
	mov.f64 	%fd376, %fd137;
	mov.u64 	%rd454, %rd90;
	@%p209 bra 	$L__BB10_113;
	setp.lt.f64 	%p210, %fd139, %fd138;
	mov.f64 	%fd376, %fd375;
	mov.u64 	%rd454, %rd453;
	@%p210 bra 	$L__BB10_113;
	setp.lt.s64 	%p211, %rd453, %rd90;
	min.s64 	%rd454, %rd453, %rd90;
	selp.f64 	%fd376, %fd375, %fd137, %p211;
$L__BB10_113:
	setp.lt.s32 	%p212, %r29, 193;
	mov.f64 	%fd377, %fd376;
	mov.u64 	%rd455, %rd454;
	@%p212 bra 	$L__BB10_117;
	ld.shared.f64 	%fd142, [_ZN6thrust24THRUST_300001_SM_1000_NS8cuda_cub4core6detail5shmemE+104];
	ld.shared.u64 	%rd93, [_ZN6thrust24THRUST_300001_SM_1000_NS8cuda_cub4core6detail5shmemE+112];
	abs.f64 	%fd143, %fd376;
	abs.f64 	%fd144, %fd142;
	setp.lt.f64 	%p213, %fd143, %fd144;
	mov.f64 	%fd377, %fd142;
	mov.u64 	%rd455, %rd93;
	@%p213 bra 	$L__BB10_117;
	setp.lt.f64 	%p214, %fd144, %fd143;
	mov.f64 	%fd377, %fd376;
	mov.u64 	%rd455, %rd454;
	@%p214 bra 	$L__BB10_117;
	setp.lt.s64 	%p215, %rd454, %rd93;
	min.s64 	%rd455, %rd454, %rd93;
	selp.f64 	%fd377, %fd376, %fd142, %p215;
$L__BB10_117:
	setp.lt.s32 	%p216, %r29, 225;
	mov.u64 	%rd508, %rd455;
	mov.f64 	%fd422, %fd377;
	@%p216 bra 	$L__BB10_232;
	ld.shared.f64 	%fd147, [_ZN6thrust24THRUST_300001_SM_1000_NS8cuda_cub4core6detail5shmemE+120];
	ld.shared.u64 	%rd96, [_ZN6thrust24THRUST_300001_SM_1000_NS8cuda_cub4core6detail5shmemE+128];
	abs.f64 	%fd148, %fd377;
	abs.f64 	%fd149, %fd147;
	setp.lt.f64 	%p217, %fd148, %fd149;
	mov.u64 	%rd508, %rd96;
	mov.f64 	%fd422, %fd147;
	@%p217 bra 	$L__BB10_232;
	setp.lt.f64 	%p218, %fd149, %fd148;
	mov.u64 	%rd508, %rd455;
	mov.f64 	%fd422, %fd377;
	@%p218 bra 	$L__BB10_232;
	setp.lt.s64 	%p219, %rd455, %rd96;
	min.s64 	%rd508, %rd455, %rd96;
	selp.f64 	%fd422, %fd377, %fd147, %p219;
	bra.uni 	$L__BB10_232;
$L__BB10_121:
	mov.u32 	%r16, %tid.x;
	cvt.u64.u32 	%rd98, %r16;
	mul.wide.u32 	%rd258, %r16, 16;
	add.s64 	%rd239, %rd236, %rd258;
	// begin inline asm
	ld.global.nc.u64 %rd238, [%rd239];
	// end inline asm
	add.s64 	%rd241, %rd239, 8;
	// begin inline asm
	ld.global.nc.u64 %rd240, [%rd241];
	// end inline asm
	mov.b64 	%fd151, %rd238;
	add.s64 	%rd243, %rd239, 4096;
	// begin inline asm
	ld.global.nc.u64 %rd242, [%rd243];
	// end inline asm
	add.s64 	%rd245, %rd239, 4104;
	// begin inline asm
	ld.global.nc.u64 %rd456, [%rd245];
	// end inline asm
	mov.b64 	%fd378, %rd242;
	add.s64 	%rd247, %rd239, 8192;
	// begin inline asm
	ld.global.nc.u64 %rd246, [%rd247];
	// end inline asm
	add.s64 	%rd249, %rd239, 8200;
	// begin inline asm
	ld.global.nc.u64 %rd457, [%rd249];
	// end inline asm
	mov.b64 	%fd379, %rd246;
	add.s64 	%rd251, %rd239, 12288;
	// begin inline asm
	ld.global.nc.u64 %rd250, [%rd251];
	// end inline asm
	add.s64 	%rd253, %rd239, 12296;
	// begin inline asm
	ld.global.nc.u64 %rd458, [%rd253];
	// end inline asm
	mov.b64 	%fd380, %rd250;
	add.s64 	%rd255, %rd239, 16384;
	// begin inline asm
	ld.global.nc.u64 %rd254, [%rd255];
	// end inline asm
	add.s64 	%rd257, %rd239, 16392;
	// begin inline asm
	ld.global.nc.u64 %rd495, [%rd257];
	// end inline asm
	mov.b64 	%fd409, %rd254;
	abs.f64 	%fd156, %fd151;
	abs.f64 	%fd157, %fd378;
	setp.lt.f64 	%p3, %fd156, %fd157;
	@%p3 bra 	$L__BB10_123;
	setp.lt.f64 	%p4, %fd157, %fd156;
	setp.lt.s64 	%p5, %rd240, %rd456;
	or.pred  	%p6, %p4, %p5;
	selp.b64 	%rd456, %rd240, %rd456, %p6;
	selp.f64 	%fd378, %fd151, %fd378, %p6;
$L__BB10_123:
	abs.f64 	%fd160, %fd378;
	abs.f64 	%fd161, %fd379;
	setp.lt.f64 	%p7, %fd160, %fd161;
	@%p7 bra 	$L__BB10_125;
	setp.lt.f64 	%p8, %fd161, %fd160;
	setp.lt.s64 	%p9, %rd456, %rd457;
	or.pred  	%p10, %p8, %p9;
	selp.b64 	%rd457, %rd456, %rd457, %p10;
	selp.f64 	%fd379, %fd378, %fd379, %p10;
$L__BB10_125:
	abs.f64 	%fd164, %fd379;
	abs.f64 	%fd165, %fd380;
	setp.lt.f64 	%p11, %fd164, %fd165;
	@%p11 bra 	$L__BB10_127;
	setp.lt.f64 	%p12, %fd165, %fd164;
	setp.lt.s64 	%p13, %rd457, %rd458;
	or.pred  	%p14, %p12, %p13;
	selp.b64 	%rd458, %rd457, %rd458, %p14;
	selp.f64 	%fd380, %fd379, %fd380, %p14;
$L__BB10_127:
	abs.f64 	%fd168, %fd380;
	abs.f64 	%fd169, %fd409;
	setp.lt.f64 	%p15, %fd168, %fd169;
	@%p15 bra 	$L__BB10_129;
	setp.lt.f64 	%p16, %fd169, %fd168;
	setp.lt.s64 	%p17, %rd458, %rd495;
	or.pred  	%p18, %p16, %p17;
	selp.b64 	%rd495, %rd458, %rd495, %p18;
	selp.f64 	%fd409, %fd380, %fd409, %p18;
$L__BB10_129:
	setp.lt.u32 	%p19, %r29, 2560;
	mov.b64 	%rd474, 1280;
	@%p19 bra 	$L__BB10_165;
	add.s64 	%rd262, %rd1, -2560;
	mul.hi.u64 	%rd263, %rd262, -3689348814741910323;
	shr.u64 	%rd112, %rd263, 10;
	setp.lt.u64 	%p20, %rd262, 1280;
	mov.b64 	%rd474, 1280;
	@%p20 bra 	$L__BB10_153;
	add.s64 	%rd265, %rd112, 1;
	and.b64  	%rd460, %rd265, 36028797018963966;
	shl.b64 	%rd266, %rd98, 4;
	add.s64 	%rd267, %rd266, %rd236;
	add.s64 	%rd461, %rd267, 57352;
	mov.b64 	%rd474, 1280;
$L__BB10_132:
	add.s64 	%rd269, %rd461, -36872;
	// begin inline asm
	ld.global.nc.u64 %rd268, [%rd269];
	// end inline asm
	add.s64 	%rd271, %rd461, -36864;
	// begin inline asm
	ld.global.nc.u64 %rd464, [%rd271];
	// end inline asm
	mov.b64 	%fd383, %rd268;
	add.s64 	%rd273, %rd461, -32776;
	// begin inline asm
	ld.global.nc.u64 %rd272, [%rd273];
	// end inline asm
	add.s64 	%rd275, %rd461, -32768;
	// begin inline asm
	ld.global.nc.u64 %rd465, [%rd275];
	// end inline asm
	mov.b64 	%fd384, %rd272;
	add.s64 	%rd277, %rd461, -28680;
	// begin inline asm
	ld.global.nc.u64 %rd276, [%rd277];
	// end inline asm
	add.s64 	%rd279, %rd461, -28672;
	// begin inline asm
	ld.global.nc.u64 %rd466, [%rd279];
	// end inline asm
	mov.b64 	%fd385, %rd276;
	add.s64 	%rd281, %rd461, -24584;
	// begin inline asm
	ld.global.nc.u64 %rd280, [%rd281];
	// end inline asm
	add.s64 	%rd283, %rd461, -24576;
	// begin inline asm
	ld.global.nc.u64 %rd467, [%rd283];
	// end inline asm
	mov.b64 	%fd386, %rd280;
	add.s64 	%rd285, %rd461, -20488;
	// begin inline asm
	ld.global.nc.u64 %rd284, [%rd285];
	// end inline asm
	add.s64 	%rd287, %rd461, -20480;
	// begin inline asm
	ld.global.nc.u64 %rd468, [%rd287];
	// end inline asm
	mov.b64 	%fd387, %rd284;
	abs.f64 	%fd178, %fd409;
	abs.f64 	%fd179, %fd383;
	setp.lt.f64 	%p21, %fd178, %fd179;
	@%p21 bra 	$L__BB10_134;
	setp.lt.f64 	%p22, %fd179, %fd178;
	setp.lt.s64 	%p23, %rd495, %rd464;
	or.pred  	%p24, %p22, %p23;
	selp.b64 	%rd464, %rd495, %rd464, %p24;
	selp.f64 	%fd383, %fd409, %fd383, %p24;
$L__BB10_134:
	abs.f64 	%fd182, %fd383;
	abs.f64 	%fd183, %fd384;
	setp.lt.f64 	%p25, %fd182, %fd183;
	@%p25 bra 	$L__BB10_136;
	setp.lt.f64 	%p26, %fd183, %fd182;
	setp.lt.s64 	%p27, %rd464, %rd465;
	or.pred  	%p28, %p26, %p27;
	selp.b64 	%rd465, %rd464, %rd465, %p28;
	selp.f64 	%fd384, %fd383, %fd384, %p28;
$L__BB10_136:
	abs.f64 	%fd186, %fd384;
	abs.f64 	%fd187, %fd385;
	setp.lt.f64 	%p29, %fd186, %fd187;
	@%p29 bra 	$L__BB10_138;
	setp.lt.f64 	%p30, %fd187, %fd186;
	setp.lt.s64 	%p31, %rd465, %rd466;
	or.pred  	%p32, %p30, %p31;
	selp.b64 	%rd466, %rd465, %rd466, %p32;
	selp.f64 	%fd385, %fd384, %fd385, %p32;
$L__BB10_138:
	abs.f64 	%fd190, %fd385;
	abs.f64 	%fd191, %fd386;
	setp.lt.f64 	%p33, %fd190, %fd191;
	@%p33 bra 	$L__BB10_140;
	setp.lt.f64 	%p34, %fd191, %fd190;
	setp.lt.s64 	%p35, %rd466, %rd467;
	or.pred  	%p36, %p34, %p35;
	selp.b64 	%rd467, %rd466, %rd467, %p36;
	selp.f64 	%fd386, %fd385, %fd386, %p36;
$L__BB10_140:
	abs.f64 	%fd194, %fd386;
	abs.f64 	%fd195, %fd387;
	setp.lt.f64 	%p37, %fd194, %fd195;
	@%p37 bra 	$L__BB10_142;
	setp.lt.f64 	%p38, %fd195, %fd194;
	setp.lt.s64 	%p39, %rd467, %rd468;
	or.pred  	%p40, %p38, %p39;
	selp.b64 	%rd468, %rd467, %rd468, %p40;
	selp.f64 	%fd387, %fd386, %fd387, %p40;
$L__BB10_142:
	add.s64 	%rd289, %rd461, -16392;
	// begin inline asm
	ld.global.nc.u64 %rd288, [%rd289];
	// end inline asm
	add.s64 	%rd291, %rd461, -16384;
	// begin inline asm
	ld.global.nc.u64 %rd469, [%rd291];
	// end inline asm
	mov.b64 	%fd388, %rd288;
	add.s64 	%rd293, %rd461, -12296;
	// begin inline asm
	ld.global.nc.u64 %rd292, [%rd293];
	// end inline asm
	add.s64 	%rd295, %rd461, -12288;
	// begin inline asm
	ld.global.nc.u64 %rd470, [%rd295];
	// end inline asm
	mov.b64 	%fd389, %rd292;
	add.s64 	%rd297, %rd461, -8200;
	// begin inline asm
	ld.global.nc.u64 %rd296, [%rd297];
	// end inline asm
	add.s64 	%rd299, %rd461, -8192;
	// begin inline asm
	ld.global.nc.u64 %rd471, [%rd299];
	// end inline asm
	mov.b64 	%fd390, %rd296;
	add.s64 	%rd301, %rd461, -4104;
	// begin inline asm
	ld.global.nc.u64 %rd300, [%rd301];
	// end inline asm
	add.s64 	%rd303, %rd461, -4096;
	// begin inline asm
	ld.global.nc.u64 %rd472, [%rd303];
	// end inline asm
	mov.b64 	%fd391, %rd300;
	add.s64 	%rd305, %rd461, -8;
	// begin inline asm
	ld.global.nc.u64 %rd304, [%rd305];
	// end inline asm
	// begin inline asm
	ld.global.nc.u64 %rd495, [%rd461];
	// end inline asm
	mov.b64 	%fd409, %rd304;
	abs.f64 	%fd203, %fd387;
	abs.f64 	%fd204, %fd388;
	setp.lt.f64 	%p41, %fd203, %fd204;
	@%p41 bra 	$L__BB10_144;
	setp.lt.f64 	%p42, %fd204, %fd203;
	setp.lt.s64 	%p43, %rd468, %rd469;
	or.pred  	%p44, %p42, %p43;
	selp.b64 	%rd469, %rd468, %rd469, %p44;
	selp.f64 	%fd388, %fd387, %fd388, %p44;
$L__BB10_144:
	abs.f64 	%fd207, %fd388;
	abs.f64 	%fd208, %fd389;
	setp.lt.f64 	%p45, %fd207, %fd208;
	@%p45 bra 	$L__BB10_146;
	setp.lt.f64 	%p46, %fd208, %fd207;
	setp.lt.s64 	%p47, %rd469, %rd470;
	or.pred  	%p48, %p46, %p47;
	selp.b64 	%rd470, %rd469, %rd470, %p48;
	selp.f64 	%fd389, %fd388, %fd389, %p48;
$L__BB10_146:
	abs.f64 	%fd211, %fd389;
	abs.f64 	%fd212, %fd390;
	setp.lt.f64 	%p49, %fd211, %fd212;
	@%p49 bra 	$L__BB10_148;
	setp.lt.f64 	%p50, %fd212, %fd211;
	setp.lt.s64 	%p51, %rd470, %rd471;
	or.pred  	%p52, %p50, %p51;
	selp.b64 	%rd471, %rd470, %rd471, %p52;
	selp.f64 	%fd390, %fd389, %fd390, %p52;
$L__BB10_148:
	abs.f64 	%fd215, %fd390;
	abs.f64 	%fd216, %fd391;
	setp.lt.f64 	%p53, %fd215, %fd216;
	@%p53 bra 	$L__BB10_150;
	setp.lt.f64 	%p54, %fd216, %fd215;
	setp.lt.s64 	%p55, %rd471, %rd472;
	or.pred  	%p56, %p54, %p55;
	selp.b64 	%rd472, %rd471, %rd472, %p56;
	selp.f64 	%fd391, %fd390, %fd391, %p56;
$L__BB10_150:
	abs.f64 	%fd219, %fd391;
	abs.f64 	%fd220, %fd409;
	setp.lt.f64 	%p57, %fd219, %fd220;
	@%p57 bra 	$L__BB10_152;
	setp.lt.f64 	%p58, %fd220, %fd219;
	setp.lt.s64 	%p59, %rd472, %rd495;
	or.pred  	%p60, %p58, %p59;
	selp.b64 	%rd495, %rd472, %rd495, %p60;
	selp.f64 	%fd409, %fd391, %fd409, %p60;
$L__BB10_152:
	add.s64 	%rd474, %rd474, 2560;
	add.s64 	%rd461, %rd461, 40960;
	add.s64 	%rd460, %rd460, -2;
	setp.ne.s64 	%p61, %rd460, 0;
	@%p61 bra 	$L__BB10_132;
$L__BB10_153:
	and.b64  	%rd308, %rd112, 1;
	setp.eq.b64 	%p62, %rd308, 1;
	@%p62 bra 	$L__BB10_165;
	shl.b64 	%rd329, %rd474, 4;
	mul.wide.u32 	%rd330, %r16, 16;
	add.s64 	%rd331, %rd236, %rd330;
	add.s64 	%rd310, %rd331, %rd329;
	// begin inline asm
	ld.global.nc.u64 %rd309, [%rd310];
	// end inline asm
	add.s64 	%rd312, %rd310, 8;
	// begin inline asm
	ld.global.nc.u64 %rd478, [%rd312];
	// end inline asm
	mov.b64 	%fd395, %rd309;
	add.s64 	%rd314, %rd310, 4096;
	// begin inline asm
	ld.global.nc.u64 %rd313, [%rd314];
	// end inline asm
	add.s64 	%rd316, %rd310, 4104;
	// begin inline asm
	ld.global.nc.u64 %rd479, [%rd316];
	// end inline asm
	mov.b64 	%fd396, %rd313;
	add.s64 	%rd318, %rd310, 8192;
	// begin inline asm
	ld.global.nc.u64 %rd317, [%rd318];
	// end inline asm
	add.s64 	%rd320, %rd310, 8200;
	// begin inline asm
	ld.global.nc.u64 %rd480, [%rd320];
	// end inline asm
	mov.b64 	%fd397, %rd317;
	add.s64 	%rd322, %rd310, 12288;
	// begin inline asm
	ld.global.nc.u64 %rd321, [%rd322];
	// end inline asm
	add.s64 	%rd324, %rd310, 12296;
	// begin inline asm
	ld.global.nc.u64 %rd481, [%rd324];
	// end inline asm
	mov.b64 	%fd398, %rd321;
	add.s64 	%rd326, %rd310, 16384;
	// begin inline asm
	ld.global.nc.u64 %rd325, [%rd326];
	// end inline asm
	add.s64 	%rd328, %rd310, 16392;
	// begin inline asm
	ld.global.nc.u64 %rd482, [%rd328];
	// end inline asm
	mov.b64 	%fd399, %rd325;
	abs.f64 	%fd230, %fd409;
	abs.f64 	%fd231, %fd395;
	setp.lt.f64 	%p63, %fd230, %fd231;
	@%p63 bra 	$L__BB10_156;
	setp.lt.f64 	%p64, %fd231, %fd230;
	setp.lt.s64 	%p65, %rd495, %rd478;
	or.pred  	%p66, %p64, %p65;
	selp.b64 	%rd478, %rd495, %rd478, %p66;
	selp.f64 	%fd395, %fd409, %fd395, %p66;
$L__BB10_156:
	abs.f64 	%fd234, %fd395;
	abs.f64 	%fd235, %fd396;
	setp.lt.f64 	%p67, %fd234, %fd235;
	@%p67 bra 	$L__BB10_158;
	setp.lt.f64 	%p68, %fd235, %fd234;
	setp.lt.s64 	%p69, %rd478, %rd479;
	or.pred  	%p70, %p68, %p69;
	selp.b64 	%rd479, %rd478, %rd479, %p70;
	selp.f64 	%fd396, %fd395, %fd396, %p70;
$L__BB10_158:
	abs.f64 	%fd238, %fd396;
	abs.f64 	%fd239, %fd397;
	setp.lt.f64 	%p71, %fd238, %fd239;
	@%p71 bra 	$L__BB10_160;
	setp.lt.f64 	%p72, %fd239, %fd238;
	setp.lt.s64 	%p73, %rd479, %rd480;
	or.pred  	%p74, %p72, %p73;
	selp.b64 	%rd480, %rd479, %rd480, %p74;
	selp.f64 	%fd397, %fd396, %fd397, %p74;
$L__BB10_160:
	abs.f64 	%fd242, %fd397;
	abs.f64 	%fd243, %fd398;
	setp.lt.f64 	%p75, %fd242, %fd243;
	@%p75 bra 	$L__BB10_162;
	setp.lt.f64 	%p76, %fd243, %fd242;
	setp.lt.s64 	%p77, %rd480, %rd481;
	or.pred  	%p78, %p76, %p77;
	selp.b64 	%rd481, %rd480, %rd481, %p78;
	selp.f64 	%fd398, %fd397, %fd398, %p78;
$L__BB10_162:
	abs.f64 	%fd246, %fd398;
	abs.f64 	%fd247, %fd399;
	setp.lt.f64 	%p79, %fd246, %fd247;
	@%p79 bra 	$L__BB10_164;
	setp.lt.f64 	%p80, %fd247, %fd246;
	setp.lt.s64 	%p81, %rd481, %rd482;
	or.pred  	%p82, %p80, %p81;
	selp.b64 	%rd482, %rd481, %rd482, %p82;
	selp.f64 	%fd399, %fd398, %fd399, %p82;
$L__BB10_164:
	add.s64 	%rd474, %rd474, 1280;
	mov.u64 	%rd495, %rd482;
	mov.f64 	%fd409, %fd399;
$L__BB10_165:
	cvt.s64.s32 	%rd332, %r29;
	setp.ge.s64 	%p83, %rd474, %rd332;
	@%p83 bra 	$L__BB10_188;
	cvt.u32.u64 	%r17, %rd474;
	sub.s32 	%r18, %r29, %r17;
	setp.ge.s32 	%p84, %r16, %r18;
	@%p84 bra 	$L__BB10_188;
	not.b32 	%r30, %r16;
	add.s32 	%r31, %r29, %r30;
	sub.s32 	%r19, %r31, %r17;
	and.b32  	%r32, %r19, 768;
	setp.eq.s32 	%p85, %r32, 768;
	mov.u32 	%r372, %r16;
	@%p85 bra 	$L__BB10_173;
	cvt.u64.u32 	%rd334, %r16;
	add.s64 	%rd335, %rd474, %rd334;
	shl.b64 	%rd336, %rd335, 4;
	add.s64 	%rd485, %rd236, %rd336;
	shr.u32 	%r33, %r19, 8;
	add.s32 	%r34, %r33, 1;
	and.b32  	%r35, %r34, 3;
	neg.s32 	%r370, %r35;
	mov.u32 	%r372, %r16;
$L__BB10_169:
	.pragma "nounroll";
	mov.u64 	%rd176, %rd495;
	mov.f64 	%fd251, %fd409;
	// begin inline asm
	ld.global.nc.u64 %rd337, [%rd485];
	// end inline asm
	add.s64 	%rd340, %rd485, 8;
	// begin inline asm
	ld.global.nc.u64 %rd339, [%rd340];
	// end inline asm
	mov.b64 	%fd252, %rd337;
	abs.f64 	%fd253, %fd251;
	abs.f64 	%fd254, %fd252;
	setp.lt.f64 	%p86, %fd253, %fd254;
	mov.f64 	%fd409, %fd252;
	mov.u64 	%rd495, %rd339;
	@%p86 bra 	$L__BB10_172;
	setp.lt.f64 	%p87, %fd254, %fd253;
	mov.f64 	%fd409, %fd251;
	mov.u64 	%rd495, %rd176;
	@%p87 bra 	$L__BB10_172;
	setp.lt.s64 	%p88, %rd176, %rd339;
	selp.f64 	%fd409, %fd251, %fd252, %p88;
	min.s64 	%rd495, %rd176, %rd339;
$L__BB10_172:
	add.s32 	%r372, %r372, 256;
	add.s64 	%rd485, %rd485, 4096;
	add.s32 	%r370, %r370, 1;
	setp.ne.s32 	%p89, %r370, 0;
	@%p89 bra 	$L__BB10_169;
$L__BB10_173:
	setp.lt.u32 	%p90, %r19, 768;
	@%p90 bra 	$L__BB10_188;
	cvt.u64.u32 	%rd341, %r372;
	add.s64 	%rd342, %rd474, %rd341;
	shl.b64 	%rd343, %rd342, 4;
	add.s64 	%rd344, %rd343, %rd236;
	add.s64 	%rd490, %rd344, 12296;
$L__BB10_175:
	add.s64 	%rd346, %rd490, -12296;
	// begin inline asm
	ld.global.nc.u64 %rd345, [%rd346];
	// end inline asm
	add.s64 	%rd348, %rd490, -12288;
	// begin inline asm
	ld.global.nc.u64 %rd347, [%rd348];
	// end inline asm
	mov.b64 	%fd260, %rd345;
	abs.f64 	%fd261, %fd409;
	abs.f64 	%fd262, %fd260;
	setp.lt.f64 	%p91, %fd261, %fd262;
	mov.f64 	%fd406, %fd260;
	mov.u64 	%rd492, %rd347;
	@%p91 bra 	$L__BB10_178;
	setp.lt.f64 	%p92, %fd262, %fd261;
	mov.f64 	%fd406, %fd409;
	mov.u64 	%rd492, %rd495;
	@%p92 bra 	$L__BB10_178;
	setp.lt.s64 	%p93, %rd495, %rd347;
	selp.f64 	%fd406, %fd409, %fd260, %p93;
	min.s64 	%rd492, %rd495, %rd347;
$L__BB10_178:
	add.s64 	%rd350, %rd490, -8200;
	// begin inline asm
	ld.global.nc.u64 %rd349, [%rd350];
	// end inline asm
	add.s64 	%rd352, %rd490, -8192;
	// begin inline asm
	ld.global.nc.u64 %rd351, [%rd352];
	// end inline asm
	mov.b64 	%fd265, %rd349;
	abs.f64 	%fd266, %fd406;
	abs.f64 	%fd267, %fd265;
	setp.lt.f64 	%p94, %fd266, %fd267;
	mov.f64 	%fd407, %fd265;
	mov.u64 	%rd493, %rd351;
	@%p94 bra 	$L__BB10_181;
	setp.lt.f64 	%p95, %fd267, %fd266;
	mov.f64 	%fd407, %fd406;
	mov.u64 	%rd493, %rd492;
	@%p95 bra 	$L__BB10_181;
	setp.lt.s64 	%p96, %rd492, %rd351;
	selp.f64 	%fd407, %fd406, %fd265, %p96;
	min.s64 	%rd493, %rd492, %rd351;
$L__BB10_181:
	add.s64 	%rd354, %rd490, -4104;
	// begin inline asm
	ld.global.nc.u64 %rd353, [%rd354];
	// end inline asm
	add.s64 	%rd356, %rd490, -4096;
	// begin inline asm
	ld.global.nc.u64 %rd355, [%rd356];
	// end inline asm
	mov.b64 	%fd270, %rd353;
	abs.f64 	%fd271, %fd407;
	abs.f64 	%fd272, %fd270;
	setp.lt.f64 	%p97, %fd271, %fd272;
	mov.f64 	%fd408, %fd270;
	mov.u64 	%rd494, %rd355;
	@%p97 bra 	$L__BB10_184;
	setp.lt.f64 	%p98, %fd272, %fd271;
	mov.f64 	%fd408, %fd407;
	mov.u64 	%rd494, %rd493;
	@%p98 bra 	$L__BB10_184;
	setp.lt.s64 	%p99, %rd493, %rd355;
	selp.f64 	%fd408, %fd407, %fd270, %p99;
	min.s64 	%rd494, %rd493, %rd355;
$L__BB10_184:
	add.s64 	%rd358, %rd490, -8;
	// begin inline asm
	ld.global.nc.u64 %rd357, [%rd358];
	// end inline asm
	// begin inline asm
	ld.global.nc.u64 %rd359, [%rd490];
	// end inline asm
	mov.b64 	%fd275, %rd357;
	abs.f64 	%fd276, %fd408;
	abs.f64 	%fd277, %fd275;
	setp.lt.f64 	%p100, %fd276, %fd277;
	mov.f64 	%fd409, %fd275;
	mov.u64 	%rd495, %rd359;
	@%p100 bra 	$L__BB10_187;
	setp.lt.f64 	%p101, %fd277, %fd276;
	mov.f64 	%fd409, %fd408;
	mov.u64 	%rd495, %rd494;
	@%p101 bra 	$L__BB10_187;
	setp.lt.s64 	%p102, %rd494, %rd359;
	selp.f64 	%fd409, %fd408, %fd275, %p102;
	min.s64 	%rd495, %rd494, %rd359;
$L__BB10_187:
	add.s32 	%r372, %r372, 1024;
	add.s64 	%rd490, %rd490, 16384;
	setp.lt.s32 	%p103, %r372, %r18;
	@%p103 bra 	$L__BB10_175;
$L__BB10_188:
	// begin inline asm
	mov.u32 %r36, %laneid;
	// end inline asm
	mov.b64 	%rd361, %fd409;
	mov.b64 	{%r38, %r43}, %rd361;
	mov.b32 	%r54, 1;
	mov.b32 	%r55, 31;
	mov.b32 	%r56, -1;
	// begin inline asm
	shfl.sync.down.b32 %r37, %r38, %r54, %r55, %r56;
	// end inline asm
	// begin inline asm
	shfl.sync.down.b32 %r42, %r43, %r54, %r55, %r56;
	// end inline asm
	mov.b64 	%rd362, {%r37, %r42};
	mov.b64 	%fd281, %rd362;
	mov.b64 	{%r48, %r53}, %rd495;
	// begin inline asm
	shfl.sync.down.b32 %r47, %r48, %r54, %r55, %r56;
	// end inline asm
	// begin inline asm
	shfl.sync.down.b32 %r52, %r53, %r54, %r55, %r56;
	// end inline asm
	mov.b64 	%rd200, {%r47, %r52};
	setp.gt.s32 	%p104, %r36, 30;
	mov.f64 	%fd411, %fd409;
	mov.u64 	%rd497, %rd495;
	@%p104 bra 	$L__BB10_192;
	abs.f64 	%fd282, %fd409;
	abs.f64 	%fd283, %fd281;
	setp.lt.f64 	%p105, %fd282, %fd283;
	mov.f64 	%fd411, %fd281;
	mov.u64 	%rd497, %rd200;
	@%p105 bra 	$L__BB10_192;
	setp.lt.f64 	%p106, %fd283, %fd282;
	mov.f64 	%fd411, %fd409;
	mov.u64 	%rd497, %rd495;
	@%p106 bra 	$L__BB10_192;
	setp.lt.s64 	%p107, %rd495, %rd200;
	selp.f64 	%fd411, %fd409, %fd281, %p107;
	min.s64 	%rd497, %rd495, %rd200;
$L__BB10_192:
	mov.b64 	%rd363, %fd411;
	mov.b64 	{%r58, %r63}, %rd363;
	mov.b32 	%r74, 2;
	mov.b32 	%r75, 31;
	mov.b32 	%r76, -1;
	// begin inline asm
	shfl.sync.down.b32 %r57, %r58, %r74, %r75, %r76;
	// end inline asm
	// begin inline asm
	shfl.sync.down.b32 %r62, %r63, %r74, %r75, %r76;
	// end inline asm
	mov.b64 	%rd364, {%r57, %r62};
	mov.b64 	%fd286, %rd364;
	mov.b64 	{%r68, %r73}, %rd497;
	// begin inline asm
	shfl.sync.down.b32 %r67, %r68, %r74, %r75, %r76;
	// end inline asm
	// begin inline asm
	shfl.sync.down.b32 %r72, %r73, %r74, %r75, %r76;
	// end inline asm
	mov.b64 	%rd203, {%r67, %r72};
	setp.gt.s32 	%p108, %r36, 29;
	mov.f64 	%fd412, %fd411;
	mov.u64 	%rd498, %rd497;
	@%p108 bra 	$L__BB10_196;
	abs.f64 	%fd287, %fd411;
	abs.f64 	%fd288, %fd286;
	setp.lt.f64 	%p109, %fd287, %fd288;
	mov.f64 	%fd412, %fd286;
	mov.u64 	%rd498, %rd203;
	@%p109 bra 	$L__BB10_196;
	setp.lt.f64 	%p110, %fd288, %fd287;
	mov.f64 	%fd412, %fd411;
	mov.u64 	%rd498, %rd497;
	@%p110 bra 	$L__BB10_196;
	setp.lt.s64 	%p111, %rd497, %rd203;
	selp.f64 	%fd412, %fd411, %fd286, %p111;
	min.s64 	%rd498, %rd497, %rd203;
$L__BB10_196:
	mov.b64 	%rd365, %fd412;
	mov.b64 	{%r78, %r83}, %rd365;
	mov.b32 	%r94, 4;
	mov.b32 	%r95, 31;
	mov.b32 	%r96, -1;
	// begin inline asm
	shfl.sync.down.b32 %r77, %r78, %r94, %r95, %r96;
	// end inline asm
	// begin inline asm
	shfl.sync.down.b32 %r82, %r83, %r94, %r95, %r96;
	// end inline asm
	mov.b64 	%rd366, {%r77, %r82};
	mov.b64 	%fd291, %rd366;
	mov.b64 	{%r88, %r93}, %rd498;
	// begin inline asm
	shfl.sync.down.b32 %r87, %r88, %r94, %r95, %r96;
	// end inline asm
	// begin inline asm
	shfl.sync.down.b32 %r92, %r93, %r94, %r95, %r96;
	// end inline asm
	mov.b64 	%rd206, {%r87, %r92};
	setp.gt.s32 	%p112, %r36, 27;
	mov.f64 	%fd413, %fd412;
	mov.u64 	%rd499, %rd498;
	@%p112 bra 	$L__BB10_200;
	abs.f64 	%fd292, %fd412;
	abs.f64 	%fd293, %fd291;
	setp.lt.f64 	%p113, %fd292, %fd293;
	mov.f64 	%fd413, %fd291;
	mov.u64 	%rd499, %rd206;
	@%p113 bra 	$L__BB10_200;
	setp.lt.f64 	%p114, %fd293, %fd292;
	mov.f64 	%fd413, %fd412;
	mov.u64 	%rd499, %rd498;
	@%p114 bra 	$L__BB10_200;
	setp.lt.s64 	%p115, %rd498, %rd206;
	selp.f64 	%fd413, %fd412, %fd291, %p115;
	min.s64 	%rd499, %rd498, %rd206;
$L__BB10_200:
	mov.b64 	%rd367, %fd413;
	mov.b64 	{%r98, %r103}, %rd367;
	mov.b32 	%r114, 8;
	mov.b32 	%r115, 31;
	mov.b32 	%r116, -1;
	// begin inline asm
	shfl.sync.down.b32 %r97, %r98, %r114, %r115, %r116;
	// end inline asm
	// begin inline asm
	shfl.sync.down.b32 %r102, %r103, %r114, %r115, %r116;
	// end inline asm
	mov.b64 	%rd368, {%r97, %r102};
	mov.b64 	%fd296, %rd368;
	mov.b64 	{%r108, %r113}, %rd499;
	// begin inline asm
	shfl.sync.down.b32 %r107, %r108, %r114, %r115, %r116;
	// end inline asm
	// begin inline asm
	shfl.sync.down.b32 %r112, %r113, %r114, %r115, %r116;
	// end inline asm
	mov.b64 	%rd209, {%r107, %r112};
	setp.gt.s32 	%p116, %r36, 23;
	mov.f64 	%fd414, %fd413;
	mov.u64 	%rd500, %rd499;
	@%p116 bra 	$L__BB10_204;
	abs.f64 	%fd297, %fd413;
	abs.f64 	%fd298, %fd296;
	setp.lt.f64 	%p117, %fd297, %fd298;
	mov.f64 	%fd414, %fd296;
	mov.u64 	%rd500, %rd209;
	@%p117 bra 	$L__BB10_204;
	setp.lt.f64 	%p118, %fd298, %fd297;
	mov.f64 	%fd414, %fd413;
	mov.u64 	%rd500, %rd499;
	@%p118 bra 	$L__BB10_204;
	setp.lt.s64 	%p119, %rd499, %rd209;
	selp.f64 	%fd414, %fd413, %fd296, %p119;
	min.s64 	%rd500, %rd499, %rd209;
$L__BB10_204:
	mov.b64 	%rd369, %fd414;
	mov.b64 	{%r118, %r123}, %rd369;
	mov.b32 	%r134, 16;
	mov.b32 	%r135, 31;
	mov.b32 	%r136, -1;
	// begin inline asm
	shfl.sync.down.b32 %r117, %r118, %r134, %r135, %r136;
	// end inline asm
	// begin inline asm
	shfl.sync.down.b32 %r122, %r123, %r134, %r135, %r136;
	// end inline asm
	mov.b64 	%rd370, {%r117, %r122};
	mov.b64 	%fd301, %rd370;
	mov.b64 	{%r128, %r133}, %rd500;
	// begin inline asm
	shfl.sync.down.b32 %r127, %r128, %r134, %r135, %r136;
	// end inline asm
	// begin inline asm
	shfl.sync.down.b32 %r132, %r133, %r134, %r135, %r136;
	// end inline asm
	mov.b64 	%rd212, {%r127, %r132};
	setp.gt.s32 	%p120, %r36, 15;
	mov.f64 	%fd422, %fd414;
	mov.u64 	%rd508, %rd500;
	@%p120 bra 	$L__BB10_208;
	abs.f64 	%fd302, %fd414;
	abs.f64 	%fd303, %fd301;
	setp.lt.f64 	%p121, %fd302, %fd303;
	mov.f64 	%fd422, %fd301;
	mov.u64 	%rd508, %rd212;
	@%p121 bra 	$L__BB10_208;
	setp.lt.f64 	%p122, %fd303, %fd302;
	mov.f64 	%fd422, %fd414;
	mov.u64 	%rd508, %rd500;
	@%p122 bra 	$L__BB10_208;
	setp.lt.s64 	%p123, %rd500, %rd212;
	selp.f64 	%fd422, %fd414, %fd301, %p123;
	min.s64 	%rd508, %rd500, %rd212;
$L__BB10_208:
	setp.ne.s32 	%p124, %r36, 0;
	@%p124 bra 	$L__BB10_210;
	shr.u32 	%r137, %r16, 1;
	and.b32  	%r138, %r137, 496;
	mov.u32 	%r139, _ZN6thrust24THRUST_300001_SM_1000_NS8cuda_cub4core6detail5shmemE;
	add.s32 	%r140, %r139, %r138;
	st.shared.f64 	[%r140+8], %fd422;
	st.shared.u64 	[%r140+16], %rd508;
$L__BB10_210:
	bar.sync 	0;
	setp.ne.s32 	%p125, %r16, 0;
	@%p125 bra 	$L__BB10_232;
	ld.shared.f64 	%fd306, [_ZN6thrust24THRUST_300001_SM_1000_NS8cuda_cub4core6detail5shmemE+24];
	ld.shared.u64 	%rd215, [_ZN6thrust24THRUST_300001_SM_1000_NS8cuda_cub4core6detail5shmemE+32];
	abs.f64 	%fd307, %fd422;
	abs.f64 	%fd308, %fd306;
	setp.lt.f64 	%p126, %fd307, %fd308;
	mov.f64 	%fd416, %fd306;
	mov.u64 	%rd502, %rd215;
	@%p126 bra 	$L__BB10_214;
	setp.lt.f64 	%p127, %fd308, %fd307;
	mov.f64 	%fd416, %fd422;
	mov.u64 	%rd502, %rd508;
	@%p127 bra 	$L__BB10_214;
	setp.lt.s64 	%p128, %rd508, %rd215;
	selp.f64 	%fd416, %fd422, %fd306, %p128;
	min.s64 	%rd502, %rd508, %rd215;
$L__BB10_214:
	ld.shared.f64 	%fd311, [_ZN6thrust24THRUST_300001_SM_1000_NS8cuda_cub4core6detail5shmemE+40];
	ld.shared.u64 	%rd218, [_ZN6thrust24THRUST_300001_SM_1000_NS8cuda_cub4core6detail5shmemE+48];
	abs.f64 	%fd312, %fd416;
	abs.f64 	%fd313, %fd311;
	setp.lt.f64 	%p129, %fd312, %fd313;
	mov.f64 	%fd417, %fd311;
	mov.u64 	%rd503, %rd218;
	@%p129 bra 	$L__BB10_217;
	setp.lt.f64 	%p130, %fd313, %fd312;
	mov.f64 	%fd417, %fd416;
	mov.u64 	%rd503, %rd502;
	@%p130 bra 	$L__BB10_217;
	setp.lt.s64 	%p131, %rd502, %rd218;
	selp.f64 	%fd417, %fd416, %fd311, %p131;
	min.s64 	%rd503, %rd502, %rd218;
$L__BB10_217:
	ld.shared.f64 	%fd316, [_ZN6thrust24THRUST_300001_SM_1000_NS8cuda_cub4core6detail5shmemE+56];
	ld.shared.u64 	%rd221, [_ZN6thrust24THRUST_300001_SM_1000_NS8cuda_cub4core6detail5shmemE+64];
	abs.f64 	%fd317, %fd417;
	abs.f64 	%fd318, %fd316;
	setp.lt.f64 	%p132, %fd317, %fd318;
	mov.f64 	%fd418, %fd316;
	mov.u64 	%rd504, %rd221;
	@%p132 bra 	$L__BB10_220;
	setp.lt.f64 	%p133, %fd318, %fd317;
	mov.f64 	%fd418, %fd417;
	mov.u64 	%rd504, %rd503;
	@%p133 bra 	$L__BB10_220;
	setp.lt.s64 	%p134, %rd503, %rd221;
	selp.f64 	%fd418, %fd417, %fd316, %p134;
	min.s64 	%rd504, %rd503, %rd221;
$L__BB10_220:
	ld.shared.f64 	%fd321, [_ZN6thrust24THRUST_300001_SM_1000_NS8cuda_cub4core6detail5shmemE+72];
	ld.shared.u64 	%rd224, [_ZN6thrust24THRUST_300001_SM_1000_NS8cuda_cub4core6detail5shmemE+80];
	abs.f64 	%fd322, %fd418;
	abs.f64 	%fd323, %fd321;
	setp.lt.f64 	%p135, %fd322, %fd323;
	mov.f64 	%fd419, %fd321;
	mov.u64 	%rd505, %rd224;
	@%p135 bra 	$L__BB10_223;
	setp.lt.f64 	%p136, %fd323, %fd322;
	mov.f64 	%fd419, %fd418;
	mov.u64 	%rd505, %rd504;
	@%p136 bra 	$L__BB10_223;
	setp.lt.s64 	%p137, %rd504, %rd224;
	selp.f64 	%fd419, %fd418, %fd321, %p137;
	min.s64 	%rd505, %rd504, %rd224;
$L__BB10_223:
	ld.shared.f64 	%fd326, [_ZN6thrust24THRUST_300001_SM_1000_NS8cuda_cub4core6detail5shmemE+88];
	ld.shared.u64 	%rd227, [_ZN6thrust24THRUST_300001_SM_1000_NS8cuda_cub4core6detail5shmemE+96];
	abs.f64 	%fd327, %fd419;
	abs.f64 	%fd328, %fd326;
	setp.lt.f64 	%p138, %fd327, %fd328;
	mov.f64 	%fd420, %fd326;
	mov.u64 	%rd506, %rd227;
	@%p138 bra 	$L__BB10_226;
	setp.lt.f64 	%p139, %fd328, %fd327;
	mov.f64 	%fd420, %fd419;
	mov.u64 	%rd506, %rd505;
	@%p139 bra 	$L__BB10_226;
	setp.lt.s64 	%p140, %rd505, %rd227;
	selp.f64 	%fd420, %fd419, %fd326, %p140;
	min.s64 	%rd506, %rd505, %rd227;
$L__BB10_226:
	ld.shared.f64 	%fd331, [_ZN6thrust24THRUST_300001_SM_1000_NS8cuda_cub4core6detail5shmemE+104];
	ld.shared.u64 	%rd230, [_ZN6thrust24THRUST_300001_SM_1000_NS8cuda_cub4core6detail5shmemE+112];
	abs.f64 	%fd332, %fd420;
	abs.f64 	%fd333, %fd331;
	setp.lt.f64 	%p141, %fd332, %fd333;
	mov.f64 	%fd421, %fd331;
	mov.u64 	%rd507, %rd230;
	@%p141 bra 	$L__BB10_229;
	setp.lt.f64 	%p142, %fd333, %fd332;
	mov.f64 	%fd421, %fd420;
	mov.u64 	%rd507, %rd506;
	@%p142 bra 	$L__BB10_229;
	setp.lt.s64 	%p143, %rd506, %rd230;
	selp.f64 	%fd421, %fd420, %fd331, %p143;
	min.s64 	%rd507, %rd506, %rd230;
$L__BB10_229:
	ld.shared.f64 	%fd336, [_ZN6thrust24THRUST_300001_SM_1000_NS8cuda_cub4core6detail5shmemE+120];
	ld.shared.u64 	%rd233, [_ZN6thrust24THRUST_300001_SM_1000_NS8cuda_cub4core6detail5shmemE+128];
	abs.f64 	%fd337, %fd421;
	abs.f64 	%fd338, %fd336;
	setp.lt.f64 	%p144, %fd337, %fd338;
	mov.u64 	%rd508, %rd233;
	mov.f64 	%fd422, %fd336;
	@%p144 bra 	$L__BB10_232;
	setp.lt.f64 	%p145, %fd338, %fd337;
	mov.u64 	%rd508, %rd507;
	mov.f64 	%fd422, %fd421;
	@%p145 bra 	$L__BB10_232;
	setp.lt.s64 	%p146, %rd507, %rd233;
	selp.f64 	%fd422, %fd421, %fd336, %p146;
	min.s64 	%rd508, %rd507, %rd233;
$L__BB10_232:
	mov.u32 	%r364, %tid.x;
	setp.ne.s32 	%p263, %r364, 0;
	@%p263 bra 	$L__BB10_234;
	ld.param.u64 	%rd421, [_ZN6thrust24THRUST_300001_SM_1000_NS8cuda_cub4core6detail13_kernel_agentINS1_8__reduce11ReduceAgentIPN4cuda3std3__45tupleIJdlEEESC_SB_lNS1_9__extrema9arg_max_fIdl10comparatorEEEEJSC_SC_iSG_EEEvDpT0__param_1];
	cvta.to.global.u64 	%rd420, %rd421;
	st.global.f64 	[%rd420], %fd422;
	st.global.u64 	[%rd420+8], %rd508;
$L__BB10_234:
	ret;

}
	// .globl	_ZN3cub18CUB_300001_SM_10006detail11EmptyKernelIvEEvv
.visible .entry _ZN3cub18CUB_300001_SM_10006detail11EmptyKernelIvEEvv()
{


	ret;

}


// ===== COMPILED SASS (sm_100) =====

	.target	sm_100

	.elftype	@"ET_EXEC"


//--------------------- .note.nv.tkinfo           --------------------------
	.section	.note.nv.tkinfo,"",@"SHT_NOTE"
	.sectionflags	@"SHF_NOTE_NV_TKINFO"
	.tkinfo
        /*0018*/ 	.word	0x00000002
        /*0030*/ 	.string	""
        /*0030*/ 	.string	"ptxas"
        /*0030*/ 	.string	"Cuda compilation tools, release 13.0, V13.0.88"
        /*0030*/ 	.string	"Build cuda_13.0.r13.0/compiler.36424714_0"
        /*0030*/ 	.string	"-arch sm_100 -m 64 "



//--------------------- .note.nv.cuinfo           --------------------------
	.section	.note.nv.cuinfo,"",@"SHT_NOTE"
	.sectionflags	@"SHF_NOTE_NV_CUINFO"
        /*0018*/ 	.short	0x0002
        /*001a*/ 	.short	0x0064
        /*001c*/ 	.short	0x0082
	.zero		2


//--------------------- .nv.info                  --------------------------
	.section	.nv.info,"",@"SHT_CUDA_INFO"
	.align	4


	//----- nvinfo : EIATTR_REGCOUNT
	.align		4
        /*0000*/ 	.byte	0x04, 0x2f
        /*0002*/ 	.short	(.L_46 - .L_45)
	.align		4
.L_45:
        /*0004*/ 	.word	index@(_Z8swap_genPdiiii)
        /*0008*/ 	.word	0x0000001c


	//----- nvinfo : EIATTR_FRAME_SIZE
	.align		4
.L_46:
        /*000c*/ 	.byte	0x04, 0x11
        /*000e*/ 	.short	(.L_48 - .L_47)
	.align		4
.L_47:
        /*0010*/ 	.word	index@(_Z8swap_genPdiiii)
        /*0014*/ 	.word	0x00000000


	//----- nvinfo : EIATTR_REGCOUNT
	.align		4
.L_48:
        /*0018*/ 	.byte	0x04, 0x2f
        /*001a*/ 	.short	(.L_50 - .L_49)
	.align		4
.L_49:
        /*001c*/ 	.word	index@(_Z4backPdPiiiiS_)
        /*0020*/ 	.word	0x0000001b


	//----- nvinfo : EIATTR_FRAME_SIZE
	.align		4
.L_50:
        /*0024*/ 	.byte	0x04, 0x11
        /*0026*/ 	.short	(.L_52 - .L_51)
	.align		4
.L_51:
        /*0028*/ 	.word	index@($__internal_1_$__cuda_sm20_div_rn_f64_full)
        /*002c*/ 	.word	0x00000000


	//----- nvinfo : EIATTR_FRAME_SIZE
	.align		4
.L_52:
        /*0030*/ 	.byte	0x04, 0x11
        /*0032*/ 	.short	(.L_54 - .L_53)
	.align		4
.L_53:
        /*0034*/ 	.word	index@(_Z4backPdPiiiiS_)
        /*0038*/ 	.word	0x00000000


	//----- nvinfo : EIATTR_REGCOUNT
	.align		4
.L_54:
        /*003c*/ 	.byte	0x04, 0x2f
        /*003e*/ 	.short	(.L_56 - .L_55)
	.align		4
.L_55:
        /*0040*/ 	.word	index@(_Z6kernelPdiiii)
        /*0044*/ 	.word	0x00000025


	//----- nvinfo : EIATTR_FRAME_SIZE
	.align		4
.L_56:
        /*0048*/ 	.byte	0x04, 0x11
        /*004a*/ 	.short	(.L_58 - .L_57)
	.align		4
.L_57:
        /*004c*/ 	.word	index@($__internal_0_$__cuda_sm20_div_rn_f64_full)
        /*0050*/ 	.word	0x00000000


	//----- nvinfo : EIATTR_FRAME_SIZE
	.align		4
.L_58:
        /*0054*/ 	.byte	0x04, 0x11
        /*0056*/ 	.short	(.L_60 - .L_59)
	.align		4
.L_59:
        /*0058*/ 	.word	index@(_Z6kernelPdiiii)
        /*005c*/ 	.word	0x00000000


	//----- nvinfo : EIATTR_REGCOUNT
	.align		4
.L_60:
        /*0060*/ 	.byte	0x04, 0x2f
        /*0062*/ 	.short	(.L_62 - .L_61)
	.align		4
.L_61:
        /*0064*/ 	.word	index@(_ZN6thrust24THRUST_300001_SM_1000_NS8cuda_cub4core6detail13_kernel_agentINS1_8__reduce11ReduceAgentINS0_12zip_iteratorIN4cuda3std3__45tupleIJNS0_10device_ptrIdEENS0_17counting_iteratorIlNS0_11use_defaultESF_SF_EEEEEEEPNSB_IJdlEEESJ_iNS1_9__extrema9arg_max_fIdl10comparatorEEEEJSI_SK_iSO_EEEvDpT0_)
        /*0068*/ 	.word	0x00000020


	//----- nvinfo : EIATTR_FRAME_SIZE
	.align		4
.L_62:
        /*006c*/ 	.byte	0x04, 0x11
        /*006e*/ 	.short	(.L_64 - .L_63)
	.align		4
.L_63:
        /*0070*/ 	.word	index@(_ZN6thrust24THRUST_300001_SM_1000_NS8cuda_cub4core6detail13_kernel_agentINS1_8__reduce11ReduceAgentINS0_12zip_iteratorIN4cuda3std3__45tupleIJNS0_10device_ptrIdEENS0_17counting_iteratorIlNS0_11use_defaultESF_SF_EEEEEEEPNSB_IJdlEEESJ_iNS1_9__extrema9arg_max_fIdl10comparatorEEEEJSI_SK_iSO_EEEvDpT0_)
        /*0074*/ 	.word	0x00000000


	//----- nvinfo : EIATTR_REGCOUNT
	.align		4
.L_64:
        /*0078*/ 	.byte	0x04, 0x2f
        /*007a*/ 	.short	(.L_66 - .L_65)
	.align		4
.L_65:
        /*007c*/ 	.word	index@(_ZN6thrust24THRUST_300001_SM_1000_NS8cuda_cub4core6detail13_kernel_agentINS1_8__reduce11ReduceAgentINS0_12zip_iteratorIN4cuda3std3__45tupleIJNS0_10device_ptrIdEENS0_17counting_iteratorIlNS0_11use_defaultESF_SF_EEEEEEEPNSB_IJdlEEESJ_iNS1_9__extrema9arg_max_fIdl10comparatorEEEEJSI_SK_iN3cub18CUB_300001_SM_100013GridEvenShareIiEENSR_9GridQueueIjEESO_EEEvDpT0_)
        /*0080*/ 	.word	0x00000028


	//----- nvinfo : EIATTR_FRAME_SIZE
	.align		4
.L_66:
        /*0084*/ 	.byte	0x04, 0x11
        /*0086*/ 	.short	(.L_68 - .L_67)
	.align		4
.L_67:
        /*0088*/ 	.word	index@(_ZN6thrust24THRUST_300001_SM_1000_NS8cuda_cub4core6detail13_kernel_agentINS1_8__reduce11ReduceAgentINS0_12zip_iteratorIN4cuda3std3__45tupleIJNS0_10device_ptrIdEENS0_17counting_iteratorIlNS0_11use_defaultESF_SF_EEEEEEEPNSB_IJdlEEESJ_iNS1_9__extrema9arg_max_fIdl10comparatorEEEEJSI_SK_iN3cub18CUB_300001_SM_100013GridEvenShareIiEENSR_9GridQueueIjEESO_EEEvDpT0_)
        /*008c*/ 	.word	0x00000000


	//----- nvinfo : EIATTR_REGCOUNT
	.align		4
.L_68:
        /*0090*/ 	.byte	0x04, 0x2f
        /*0092*/ 	.short	(.L_70 - .L_69)
	.align		4
.L_69:
        /*0094*/ 	.word	index@(_ZN6thrust24THRUST_300001_SM_1000_NS8cuda_cub4core6detail13_kernel_agentINS1_8__reduce10DrainAgentIiEEJN3cub18CUB_300001_SM_10009GridQueueIjEEiEEEvDpT0_)
        /*0098*/ 	.word	0x00000008


	//----- nvinfo : EIATTR_FRAME_SIZE
	.align		4
.L_70:
        /*009c*/ 	.byte	0x04, 0x11
        /*009e*/ 	.short	(.L_72 - .L_71)
	.align		4
.L_71:
        /*00a0*/ 	.word	index@(_ZN6thrust24THRUST_300001_SM_1000_NS8cuda_cub4core6detail13_kernel_agentINS1_8__reduce10DrainAgentIiEEJN3cub18CUB_300001_SM_10009GridQueueIjEEiEEEvDpT0_)
        /*00a4*/ 	.word	0x00000000


	//----- nvinfo : EIATTR_REGCOUNT
	.align		4
.L_72:
        /*00a8*/ 	.byte	0x04, 0x2f
        /*00aa*/ 	.short	(.L_74 - .L_73)
	.align		4
.L_73:
        /*00ac*/ 	.word	index@(_ZN6thrust24THRUST_300001_SM_1000_NS8cuda_cub4core6detail13_kernel_agentINS1_8__reduce11ReduceAgentIPN4cuda3std3__45tupleIJdlEEESC_SB_iNS1_9__extrema9arg_max_fIdl10comparatorEEEEJSC_SC_iSG_EEEvDpT0_)
        /*00b0*/ 	.word	0x00000020


	//----- nvinfo : EIATTR_FRAME_SIZE
	.align		4
.L_74:
        /*00b4*/ 	.byte	0x04, 0x11
        /*00b6*/ 	.short	(.L_76 - .L_75)
	.align		4
.L_75:
        /*00b8*/ 	.word	index@(_ZN6thrust24THRUST_300001_SM_1000_NS8cuda_cub4core6detail13_kernel_agentINS1_8__reduce11ReduceAgentIPN4cuda3std3__45tupleIJdlEEESC_SB_iNS1_9__extrema9arg_max_fIdl10comparatorEEEEJSC_SC_iSG_EEEvDpT0_)
        /*00bc*/ 	.word	0x00000000


	//----- nvinfo : EIATTR_REGCOUNT
	.align		4
.L_76:
        /*00c0*/ 	.byte	0x04, 0x2f
        /*00c2*/ 	.short	(.L_78 - .L_77)
	.align		4
.L_77:
        /*00c4*/ 	.word	index@(_ZN6thrust24THRUST_300001_SM_1000_NS8cuda_cub4core6detail13_kernel_agentINS1_8__reduce11ReduceAgentINS0_12zip_iteratorIN4cuda3std3__45tupleIJNS0_10device_ptrIdEENS0_17counting_iteratorIlNS0_11use_defaultESF_SF_EEEEEEEPNSB_IJdlEEESJ_lNS1_9__extrema9arg_max_fIdl10comparatorEEEEJSI_SK_lSO_EEEvDpT0_)
        /*00c8*/ 	.word	0x00000020


	//----- nvinfo : EIATTR_FRAME_SIZE
	.align		4
.L_78:
        /*00cc*/ 	.byte	0x04, 0x11
        /*00ce*/ 	.short	(.L_80 - .L_79)
	.align		4
.L_79:
        /*00d0*/ 	.word	index@(_ZN6thrust24THRUST_300001_SM_1000_NS8cuda_cub4core6detail13_kernel_agentINS1_8__reduce11ReduceAgentINS0_12zip_iteratorIN4cuda3std3__45tupleIJNS0_10device_ptrIdEENS0_17counting_iteratorIlNS0_11use_defaultESF_SF_EEEEEEEPNSB_IJdlEEESJ_lNS1_9__extrema9arg_max_fIdl10comparatorEEEEJSI_SK_lSO_EEEvDpT0_)
        /*00d4*/ 	.word	0x00000000


	//----- nvinfo : EIATTR_REGCOUNT
	.align		4
.L_80:
        /*00d8*/ 	.byte	0x04, 0x2f
        /*00da*/ 	.short	(.L_82 - .L_81)
	.align		4
.L_81:
        /*00dc*/ 	.word	index@(_ZN6thrust24THRUST_300001_SM_1000_NS8cuda_cub4core6detail13_kernel_agentINS1_8__reduce11ReduceAgentINS0_12zip_iteratorIN4cuda3std3__45tupleIJNS0_10device_ptrIdEENS0_17counting_iteratorIlNS0_11use_defaultESF_SF_EEEEEEEPNSB_IJdlEEESJ_lNS1_9__extrema9arg_max_fIdl10comparatorEEEEJSI_SK_lN3cub18CUB_300001_SM_100013GridEvenShareIlEENSR_9GridQueueIyEESO_EEEvDpT0_)
        /*00e0*/ 	.word	0x00000020


	//----- nvinfo : EIATTR_FRAME_SIZE
	.align		4
.L_82:
        /*00e4*/ 	.byte	0x04, 0x11
        /*00e6*/ 	.short	(.L_84 - .L_83)
	.align		4
.L_83:
        /*00e8*/ 	.word	index@(_ZN6thrust24THRUST_300001_SM_1000_NS8cuda_cub4core6detail13_kernel_agentINS1_8__reduce11ReduceAgentINS0_12zip_iteratorIN4cuda3std3__45tupleIJNS0_10device_ptrIdEENS0_17counting_iteratorIlNS0_11use_defaultESF_SF_EEEEEEEPNSB_IJdlEEESJ_lNS1_9__extrema9arg_max_fIdl10comparatorEEEEJSI_SK_lN3cub18CUB_300001_SM_100013GridEvenShareIlEENSR_9GridQueueIyEESO_EEEvDpT0_)
        /*00ec*/ 	.word	0x00000000


	//----- nvinfo : EIATTR_REGCOUNT
	.align		4
.L_84:
        /*00f0*/ 	.byte	0x04, 0x2f
        /*00f2*/ 	.short	(.L_86 - .L_85)
	.align		4
.L_85:
        /*00f4*/ 	.word	index@(_ZN6thrust24THRUST_300001_SM_1000_NS8cuda_cub4core6detail13_kernel_agentINS1_8__reduce10DrainAgentIlEEJN3cub18CUB_300001_SM_10009GridQueueIyEElEEEvDpT0_)
        /*00f8*/ 	.word	0x00000008


	//----- nvinfo : EIATTR_FRAME_SIZE
	.align		4
.L_86:
        /*00fc*/ 	.byte	0x04, 0x11
        /*00fe*/ 	.short	(.L_88 - .L_87)
	.align		4
.L_87:
        /*0100*/ 	.word	index@(_ZN6thrust24THRUST_300001_SM_1000_NS8cuda_cub4core6detail13_kernel_agentINS1_8__reduce10DrainAgentIlEEJN3cub18CUB_300001_SM_10009GridQueueIyEElEEEvDpT0_)
        /*0104*/ 	.word	0x00000000


	//----- nvinfo : EIATTR_REGCOUNT
	.align		4
.L_88:
        /*0108*/ 	.byte	0x04, 0x2f
        /*010a*/ 	.short	(.L_90 - .L_89)
	.align		4
.L_89:
        /*010c*/ 	.word	index@(_ZN6thrust24THRUST_300001_SM_1000_NS8cuda_cub4core6detail13_kernel_agentINS1_8__reduce11ReduceAgentIPN4cuda3std3__45tupleIJdlEEESC_SB_lNS1_9__extrema9arg_max_fIdl10comparatorEEEEJSC_SC_iSG_EEEvDpT0_)
        /*0110*/ 	.word	0x00000020


	//----- nvinfo : EIATTR_FRAME_SIZE
	.align		4
.L_90:
        /*0114*/ 	.byte	0x04, 0x11
        /*0116*/ 	.short	(.L_92 - .L_91)
	.align		4
.L_91:
        /*0118*/ 	.word	index@(_ZN6thrust24THRUST_300001_SM_1000_NS8cuda_cub4core6detail13_kernel_agentINS1_8__reduce11ReduceAgentIPN4cuda3std3__45tupleIJdlEEESC_SB_lNS1_9__extrema9arg_max_fIdl10comparatorEEEEJSC_SC_iSG_EEEvDpT0_)
        /*011c*/ 	.word	0x00000000


	//----- nvinfo : EIATTR_REGCOUNT
	.align		4
.L_92:
        /*0120*/ 	.byte	0x04, 0x2f
        /*0122*/ 	.short	(.L_94 - .L_93)
	.align		4
.L_93:
        /*0124*/ 	.word	index@(_ZN3cub18CUB_300001_SM_10006detail11EmptyKernelIvEEvv)
        /*0128*/ 	.word	0x00000004


	//----- nvinfo : EIATTR_FRAME_SIZE
	.align		4
.L_94:
        /*012c*/ 	.byte	0x04, 0x11
        /*012e*/ 	.short	(.L_96 - .L_95)
	.align		4
.L_95:
        /*0130*/ 	.word	index@(_ZN3cub18CUB_300001_SM_10006detail11EmptyKernelIvEEvv)
        /*0134*/ 	.word	0x00000000


	//----- nvinfo : EIATTR_MIN_STACK_SIZE
	.align		4
.L_96:
        /*0138*/ 	.byte	0x04, 0x12
        /*013a*/ 	.short	(.L_98 - .L_97)
	.align		4
.L_97:
        /*013c*/ 	.word	index@(_ZN3cub18CUB_300001_SM_10006detail11EmptyKernelIvEEvv)
        /*0140*/ 	.word	0x00000000


	//----- nvinfo : EIATTR_MIN_STACK_SIZE
	.align		4
.L_98:
        /*0144*/ 	.byte	0x04, 0x12
        /*0146*/ 	.short	(.L_100 - .L_99)
	.align		4
.L_99:
        /*0148*/ 	.word	index@(_ZN6thrust24THRUST_300001_SM_1000_NS8cuda_cub4core6detail13_kernel_agentINS1_8__reduce11ReduceAgentIPN4cuda3std3__45tupleIJdlEEESC_SB_lNS1_9__extrema9arg_max_fIdl10comparatorEEEEJSC_SC_iSG_EEEvDpT0_)
        /*014c*/ 	.word	0x00000000


	//----- nvinfo : EIATTR_MIN_STACK_SIZE
	.align		4
.L_100:
        /*0150*/ 	.byte	0x04, 0x12
        /*0152*/ 	.short	(.L_102 - .L_101)
	.align		4
.L_101:
        /*0154*/ 	.word	index@(_ZN6thrust24THRUST_300001_SM_1000_NS8cuda_cub4core6detail13_kernel_agentINS1_8__reduce10DrainAgentIlEEJN3cub18CUB_300001_SM_10009GridQueueIyEElEEEvDpT0_)
        /*0158*/ 	.word	0x00000000


	//----- nvinfo : EIATTR_MIN_STACK_SIZE
	.align		4
.L_102:
        /*015c*/ 	.byte	0x04, 0x12
        /*015e*/ 	.short	(.L_104 - .L_103)
	.align		4
.L_103:
        /*0160*/ 	.word	index@(_ZN6thrust24THRUST_300001_SM_1000_NS8cuda_cub4core6detail13_kernel_agentINS1_8__reduce11ReduceAgentINS0_12zip_iteratorIN4cuda3std3__45tupleIJNS0_10device_ptrIdEENS0_17counting_iteratorIlNS0_11use_defaultESF_SF_EEEEEEEPNSB_IJdlEEESJ_lNS1_9__extrema9arg_max_fIdl10comparatorEEEEJSI_SK_lN3cub18CUB_300001_SM_100013GridEvenShareIlEENSR_9GridQueueIyEESO_EEEvDpT0_)
        /*0164*/ 	.word	0x00000000


	//----- nvinfo : EIATTR_MIN_STACK_SIZE
	.align		4
.L_104:
        /*0168*/ 	.byte	0x04, 0x12
        /*016a*/ 	.short	(.L_106 - .L_105)
	.align		4
.L_105:
        /*016c*/ 	.word	index@(_ZN6thrust24THRUST_300001_SM_1000_NS8cuda_cub4core6detail13_kernel_agentINS1_8__reduce11ReduceAgentINS0_12zip_iteratorIN4cuda3std3__45tupleIJNS0_10device_ptrIdEENS0_17counting_iteratorIlNS0_11use_defaultESF_SF_EEEEEEEPNSB_IJdlEEESJ_lNS1_9__extrema9arg_max_fIdl10comparatorEEEEJSI_SK_lSO_EEEvDpT0_)
        /*0170*/ 	.word	0x00000000


	//----- nvinfo : EIATTR_MIN_STACK_SIZE
	.align		4
.L_106:
        /*0174*/ 	.byte	0x04, 0x12
        /*0176*/ 	.short	(.L_108 - .L_107)
	.align		4
.L_107:
        /*0178*/ 	.word	index@(_ZN6thrust24THRUST_300001_SM_1000_NS8cuda_cub4core6detail13_kernel_agentINS1_8__reduce11ReduceAgentIPN4cuda3std3__45tupleIJdlEEESC_SB_iNS1_9__extrema9arg_max_fIdl10comparatorEEEEJSC_SC_iSG_EEEvDpT0_)
        /*017c*/ 	.word	0x00000000


	//----- nvinfo : EIATTR_MIN_STACK_SIZE
	.align		4
.L_108:
        /*0180*/ 	.byte	0x04, 0x12
        /*0182*/ 	.short	(.L_110 - .L_109)
	.align		4
.L_109:
        /*0184*/ 	.word	index@(_ZN6thrust24THRUST_300001_SM_1000_NS8cuda_cub4core6detail13_kernel_agentINS1_8__reduce10DrainAgentIiEEJN3cub18CUB_300001_SM_10009GridQueueIjEEiEEEvDpT0_)
        /*0188*/ 	.word	0x00000000


	//----- nvinfo : EIATTR_MIN_STACK_SIZE
	.align		4
.L_110:
        /*018c*/ 	.byte	0x04, 0x12
        /*018e*/ 	.short	(.L_112 - .L_111)
	.align		4
.L_111:
        /*0190*/ 	.word	index@(_ZN6thrust24THRUST_300001_SM_1000_NS8cuda_cub4core6detail13_kernel_agentINS1_8__reduce11ReduceAgentINS0_12zip_iteratorIN4cuda3std3__45tupleIJNS0_10device_ptrIdEENS0_17counting_iteratorIlNS0_11use_defaultESF_SF_EEEEEEEPNSB_IJdlEEESJ_iNS1_9__extrema9arg_max_fIdl10comparatorEEEEJSI_SK_iN3cub18CUB_300001_SM_100013GridEvenShareIiEENSR_9GridQueueIjEESO_EEEvDpT0_)
        /*0194*/ 	.word	0x00000000


	//----- nvinfo : EIATTR_MIN_STACK_SIZE
	.align		4
.L_112:
        /*0198*/ 	.byte	0x04, 0x12
        /*019a*/ 	.short	(.L_114 - .L_113)
	.align		4
.L_113:
        /*019c*/ 	.word	index@(_ZN6thrust24THRUST_300001_SM_1000_NS8cuda_cub4core6detail13_kernel_agentINS1_8__reduce11ReduceAgentINS0_12zip_iteratorIN4cuda3std3__45tupleIJNS0_10device_ptrIdEENS0_17counting_iteratorIlNS0_11use_defaultESF_SF_EEEEEEEPNSB_IJdlEEESJ_iNS1_9__extrema9arg_max_fIdl10comparatorEEEEJSI_SK_iSO_EEEvDpT0_)
        /*01a0*/ 	.word	0x00000000


	//----- nvinfo : EIATTR_MIN_STACK_SIZE
	.align		4
.L_114:
        /*01a4*/ 	.byte	0x04, 0x12
        /*01a6*/ 	.short	(.L_116 - .L_115)
	.align		4
.L_115:
        /*01a8*/ 	.word	index@(_Z6kernelPdiiii)
        /*01ac*/ 	.word	0x00000000


	//----- nvinfo : EIATTR_MIN_STACK_SIZE
	.align		4
.L_116:
        /*01b0*/ 	.byte	0x04, 0x12
        /*01b2*/ 	.short	(.L_118 - .L_117)
	.align		4
.L_117:
        /*01b4*/ 	.word	index@(_Z4backPdPiiiiS_)
        /*01b8*/ 	.word	0x00000000


	//----- nvinfo : EIATTR_MIN_STACK_SIZE
	.align		4
.L_118:
        /*01bc*/ 	.byte	0x04, 0x12
        /*01be*/ 	.short	(.L_120 - .L_119)
	.align		4
.L_119:
        /*01c0*/ 	.word	index@(_Z8swap_genPdiiii)
        /*01c4*/ 	.word	0x00000000
.L_120:


//--------------------- .nv.compat                --------------------------
	.section	.nv.compat,"",@"SHT_CUDA_COMPAT_INFO"
	.align	4
        /*0000*/ 	.byte	0x02, 0x09, 0x00, 0x00, 0x02, 0x02, 0x01, 0x00, 0x02, 0x05, 0x05, 0x00, 0x03, 0x07, 0x01, 0x01
        /*0010*/ 	.byte	0x02, 0x03, 0x00, 0x00, 0x02, 0x06, 0x01, 0x00, 0x04, 0x0b, 0x08, 0x00, 0x01, 0x00, 0x00, 0x00
        /*0020*/ 	.byte	0x00, 0x00, 0x00, 0x00


//--------------------- .nv.info._ZN3cub18CUB_300001_SM_10006detail11EmptyKernelIvEEvv --------------------------
	.section	.nv.info._ZN3cub18CUB_300001_SM_10006detail11EmptyKernelIvEEvv,"",@"SHT_CUDA_INFO"
	.sectionflags	@""
	.align	4


	//----- nvinfo : EIATTR_CUDA_API_VERSION
	.align		4
        /*0000*/ 	.byte	0x04, 0x37
        /*0002*/ 	.short	(.L_122 - .L_121)
.L_121:
        /*0004*/ 	.word	0x00000082


	//----- nvinfo : EIATTR_SPARSE_MMA_MASK
	.align		4
.L_122:
        /*0008*/ 	.byte	0x03, 0x50
        /*000a*/ 	.short	0x0000


	//----- nvinfo : EIATTR_MAXREG_COUNT
	.align		4
        /*000c*/ 	.byte	0x03, 0x1b
        /*000e*/ 	.short	0x00ff


	//----- nvinfo : EIATTR_MERCURY_ISA_VERSION
	.align		4
        /*0010*/ 	.byte	0x03, 0x5f
        /*0012*/ 	.short	0x0101


	//----- nvinfo : EIATTR_VRC_CTA_INIT_COUNT
	.align		4
        /*0014*/ 	.byte	0x02, 0x4a
	.zero		1
	.zero		1


	//----- nvinfo : EIATTR_EXIT_INSTR_OFFSETS
	.align		4
        /*0018*/ 	.byte	0x04, 0x1c
        /*001a*/ 	.short	(.L_124 - .L_123)


	//   ....[0]....
.L_123:
        /*001c*/ 	.word	0x00000010


	//----- nvinfo : EIATTR_SW_WAR
	.align		4
.L_124:
        /*0020*/ 	.byte	0x04, 0x36
        /*0022*/ 	.short	(.L_126 - .L_125)
.L_125:
        /*0024*/ 	.word	0x00000008
.L_126:


//--------------------- .nv.info._ZN6thrust24THRUST_300001_SM_1000_NS8cuda_cub4core6detail13_kernel_agentINS1_8__reduce11ReduceAgentIPN4cuda3std3__45tupleIJdlEEESC_SB_lNS1_9__extrema9arg_max_fIdl10comparatorEEEEJSC_SC_iSG_EEEvDpT0_ --------------------------
	.section	.nv.info._ZN6thrust24THRUST_300001_SM_1000_NS8cuda_cub4core6detail13_kernel_agentINS1_8__reduce11ReduceAgentIPN4cuda3std3__45tupleIJdlEEESC_SB_lNS1_9__extrema9arg_max_fIdl10comparatorEEEEJSC_SC_iSG_EEEvDpT0_,"",@"SHT_CUDA_INFO"
	.sectionflags	@""
	.align	4


	//----- nvinfo : EIATTR_CUDA_API_VERSION
	.align		4
        /*0000*/ 	.byte	0x04, 0x37
        /*0002*/ 	.short	(.L_128 - .L_127)
.L_127:
        /*0004*/ 	.word	0x00000082


	//----- nvinfo : EIATTR_KPARAM_INFO
	.align		4
.L_128:
        /*0008*/ 	.byte	0x04, 0x17
        /*000a*/ 	.short	(.L_130 - .L_129)
.L_129:
        /*000c*/ 	.word	0x00000000
        /*0010*/ 	.short	0x0003
        /*0012*/ 	.short	0x0014
        /*0014*/ 	.byte	0x00, 0xf0, 0x05, 0x00


	//----- nvinfo : EIATTR_KPARAM_INFO
	.align		4
.L_130:
        /*0018*/ 	.byte	0x04, 0x17
        /*001a*/ 	.short	(.L_132 - .L_131)
.L_131:
        /*001c*/ 	.word	0x00000000
        /*0020*/ 	.short	0x0002
        /*0022*/ 	.short	0x0010
        /*0024*/ 	.byte	0x00, 0xf0, 0x11, 0x00


	//----- nvinfo : EIATTR_KPARAM_INFO
	.align		4
.L_132:
        /*0028*/ 	.byte	0x04, 0x17
        /*002a*/ 	.short	(.L_134 - .L_133)
.L_133:
        /*002c*/ 	.word	0x00000000
        /*0030*/ 	.short	0x0001
        /*0032*/ 	.short	0x0008
        /*0034*/ 	.byte	0x00, 0xf5, 0x21, 0x00


	//----- nvinfo : EIATTR_KPARAM_INFO
	.align		4
.L_134:
        /*0038*/ 	.byte	0x04, 0x17
        /*003a*/ 	.short	(.L_136 - .L_135)
.L_135:
        /*003c*/ 	.word	0x00000000
        /*0040*/ 	.short	0x0000
        /*0042*/ 	.short	0x0000
        /*0044*/ 	.byte	0x00, 0xf5, 0x21, 0x00


	//----- nvinfo : EIATTR_SPARSE_MMA_MASK
	.align		4
.L_136:
        /*0048*/ 	.byte	0x03, 0x50
        /*004a*/ 	.short	0x0000


	//----- nvinfo : EIATTR_MAXREG_COUNT
	.align		4
        /*004c*/ 	.byte	0x03, 0x1b
        /*004e*/ 	.short	0x00ff


	//----- nvinfo : EIATTR_NUM_BARRIERS
	.align		4
        /*0050*/ 	.byte	0x02, 0x4c
        /*0052*/ 	.byte	0x01
	.zero		1


	//----- nvinfo : EIATTR_MERCURY_ISA_VERSION
	.align		4
        /*0054*/ 	.byte	0x03, 0x5f
        /*0056*/ 	.short	0x0101


	//----- nvinfo : EIATTR_COOP_GROUP_MASK_REGIDS
	.align		4
        /*0058*/ 	.byte	0x04, 0x29
        /*005a*/ 	.short	(.L_138 - .L_137)


	//   ....[0]....
.L_137:
        /*005c*/ 	.word	0xffffffff


	//   ....[1]....
        /*0060*/ 	.word	0xffffffff


	//   ....[2]....
        /*0064*/ 	.word	0xffffffff


	//   ....[3]....
        /*0068*/ 	.word	0xffffffff


	//   ....[4]....
        /*006c*/ 	.word	0xffffffff


	//   ....[5]....
        /*0070*/ 	.word	0xffffffff


	//   ....[6]....
        /*0074*/ 	.word	0xffffffff


	//   ....[7]....
        /*0078*/ 	.word	0xffffffff


	//   ....[8]....
        /*007c*/ 	.word	0xffffffff


	//   ....[9]....
        /*0080*/ 	.word	0xffffffff


	//   ....[10]....
        /*0084*/ 	.word	0xffffffff


	//   ....[11]....
        /*0088*/ 	.word	0xffffffff


	//   ....[12]....
        /*008c*/ 	.word	0xffffffff


	//   ....[13]....
        /*0090*/ 	.word	0xffffffff


	//   ....[14]....
        /*0094*/ 	.word	0xffffffff


	//   ....[15]....
        /*0098*/ 	.word	0xffffffff


	//   ....[16]....
        /*009c*/ 	.word	0xffffffff


	//   ....[17]....
        /*00a0*/ 	.word	0xffffffff


	//   ....[18]....
        /*00a4*/ 	.word	0xffffffff


	//   ....[19]....
        /*00a8*/ 	.word	0xffffffff


	//   ....[20]....
        /*00ac*/ 	.word	0xffffffff


	//   ....[21]....
        /*00b0*/ 	.word	0xffffffff


	//   ....[22]....
        /*00b4*/ 	.word	0xffffffff


	//   ....[23]....
        /*00b8*/ 	.word	0xffffffff


	//   ....[24]....
        /*00bc*/ 	.word	0xffffffff


	//   ....[25]....
        /*00c0*/ 	.word	0xffffffff


	//   ....[26]....
        /*00c4*/ 	.word	0xffffffff


	//   ....[27]....
        /*00c8*/ 	.word	0xffffffff


	//   ....[28]....
        /*00cc*/ 	.word	0xffffffff


	//   ....[29]....
        /*00d0*/ 	.word	0xffffffff


	//   ....[30]....
        /*00d4*/ 	.word	0xffffffff


	//   ....[31]....
        /*00d8*/ 	.word	0xffffffff


	//   ....[32]....
        /*00dc*/ 	.word	0xffffffff


	//   ....[33]....
        /*00e0*/ 	.word	0xffffffff


	//   ....[34]....
        /*00e4*/ 	.word	0xffffffff


	//   ....[35]....
        /*00e8*/ 	.word	0xffffffff


	//   ....[36]....
        /*00ec*/ 	.word	0xffffffff


	//   ....[37]....
        /*00f0*/ 	.word	0xffffffff


	//   ....[38]....
        /*00f4*/ 	.word	0xffffffff


	//   ....[39]....
        /*00f8*/ 	.word	0xffffffff


	//   ....[40]....
        /*00fc*/ 	.word	0xffffffff


	//   ....[41]....
        /*0100*/ 	.word	0xffffffff


	//   ....[42]....
        /*0104*/ 	.word	0xffffffff


	//   ....[43]....
        /*0108*/ 	.word	0xffffffff


	//   ....[44]....
        /*010c*/ 	.word	0xffffffff


	//   ....[45]....
        /*0110*/ 	.word	0xffffffff


	//   ....[46]....
        /*0114*/ 	.word	0xffffffff


	//   ....[47]....
        /*0118*/ 	.word	0xffffffff


	//   ....[48]....
        /*011c*/ 	.word	0xffffffff


	//   ....[49]....
        /*0120*/ 	.word	0xffffffff


	//   ....[50]....
        /*0124*/ 	.word	0xffffffff


	//   ....[51]....
        /*0128*/ 	.word	0xffffffff


	//   ....[52]....
        /*012c*/ 	.word	0xffffffff


	//   ....[53]....
        /*0130*/ 	.word	0xffffffff


	//   ....[54]....
        /*0134*/ 	.word	0xffffffff


	//   ....[55]....
        /*0138*/ 	.word	0xffffffff


	//   ....[56]....
        /*013c*/ 	.word	0xffffffff


	//   ....[57]....
        /*0140*/ 	.word	0xffffffff


	//   ....[58]....
        /*0144*/ 	.word	0xffffffff


	//   ....[59]....
        /*0148*/ 	.word	0xffffffff


	//----- nvinfo : EIATTR_COOP_GROUP_INSTR_OFFSETS
	.align		4
.L_138:
        /*014c*/ 	.byte	0x04, 0x28
        /*014e*/ 	.short	(.L_140 - .L_139)


	//   ....[0]....
.L_139:
        /*0150*/ 	.word	0x00000b70


	//   ....[1]....
        /*0154*/ 	.word	0x00000ba0


	//   ....[2]....
        /*0158*/ 	.word	0x00000bc0


	//   ....[3]....
        /*015c*/ 	.word	0x00000bd0


	//   ....[4]....
        /*0160*/ 	.word	0x00000d60


	//   ....[5]....
        /*0164*/ 	.word	0x00000d90


	//   ....[6]....
        /*0168*/ 	.word	0x00000dc0


	//   ....[7]....
        /*016c*/ 	.word	0x00000de0


	//   ....[8]....
        /*0170*/ 	.word	0x00000f60


	//   ....[9]....
        /*0174*/ 	.word	0x00000f90


	//   ....[10]....
        /*0178*/ 	.word	0x00000fc0


	//   ....[11]....
        /*017c*/ 	.word	0x00000fe0


	//   ....[12]....
        /*0180*/ 	.word	0x00001160


	//   ....[13]....
        /*0184*/ 	.word	0x00001190


	//   ....[14]....
        /*0188*/ 	.word	0x000011c0


	//   ....[15]....
        /*018c*/ 	.word	0x000011e0


	//   ....[16]....
        /*0190*/ 	.word	0x00001360


	//   ....[17]....
        /*0194*/ 	.word	0x00001390


	//   ....[18]....
        /*0198*/ 	.word	0x000013c0


	//   ....[19]....
        /*019c*/ 	.word	0x000013e0


	//   ....[20]....
        /*01a0*/ 	.word	0x00002140


	//   ....[21]....
        /*01a4*/ 	.word	0x00002150


	//   ....[22]....
        /*01a8*/ 	.word	0x00002160


	//   ....[23]....
        /*01ac*/ 	.word	0x00002180


	//   ....[24]....
        /*01b0*/ 	.word	0x00002300


	//   ....[25]....
        /*01b4*/ 	.word	0x00002340


	//   ....[26]....
        /*01b8*/ 	.word	0x00002370


	//   ....[27]....
        /*01bc*/ 	.word	0x00002390


	//   ....[28]....
        /*01c0*/ 	.word	0x00002510


	//   ....[29]....
        /*01c4*/ 	.word	0x00002550


	//   ....[30]....
        /*01c8*/ 	.word	0x00002580


	//   ....[31]....
        /*01cc*/ 	.word	0x000025a0


	//   ....[32]....
        /*01d0*/ 	.word	0x00002720


	//   ....[33]....
        /*01d4*/ 	.word	0x00002760


	//   ....[34]....
        /*01d8*/ 	.word	0x00002790


	//   ....[35]....
        /*01dc*/ 	.word	0x000027b0


	//   ....[36]....
        /*01e0*/ 	.word	0x00002930


	//   ....[37]....
        /*01e4*/ 	.word	0x00002970


	//   ....[38]....
        /*01e8*/ 	.word	0x000029a0


	//   ....[39]....
        /*01ec*/ 	.word	0x000029c0


	//   ....[40]....
        /*01f0*/ 	.word	0x00005760


	//   ....[41]....
        /*01f4*/ 	.word	0x00005790


	//   ....[42]....
        /*01f8*/ 	.word	0x000057b0


	//   ....[43]....
        /*01fc*/ 	.word	0x000057c0


	//   ....[44]....
        /*0200*/ 	.word	0x00005950


	//   ....[45]....
        /*0204*/ 	.word	0x00005980


	//   ....[46]....
        /*0208*/ 	.word	0x000059b0


	//   ....[47]....
        /*020c*/ 	.word	0x000059d0


	//   ....[48]....
        /*0210*/ 	.word	0x00005b50


	//   ....[49]....
        /*0214*/ 	.word	0x00005b80


	//   ....[50]....
        /*0218*/ 	.word	0x00005bb0


	//   ....[51]....
        /*021c*/ 	.word	0x00005bd0


	//   ....[52]....
        /*0220*/ 	.word	0x00005d50


	//   ....[53]....
        /*0224*/ 	.word	0x00005d80


	//   ....[54]....
        /*0228*/ 	.word	0x00005db0


	//   ....[55]....
        /*022c*/ 	.word	0x00005dd0


	//   ....[56]....
        /*0230*/ 	.word	0x00005f50


	//   ....[57]....
        /*0234*/ 	.word	0x00005f80


	//   ....[58]....
        /*0238*/ 	.word	0x00005fb0


	//   ....[59]....
        /*023c*/ 	.word	0x00005fd0


	//----- nvinfo : EIATTR_VRC_CTA_INIT_COUNT
	.align		4
.L_140:
        /*0240*/ 	.byte	0x02, 0x4a
	.zero		1
	.zero		1


	//----- nvinfo : EIATTR_EXIT_INSTR_OFFSETS
	.align		4
        /*0244*/ 	.byte	0x04, 0x1c
        /*0246*/ 	.short	(.L_142 - .L_141)


	//   ....[0]....
.L_141:
        /*0248*/ 	.word	0x00000030


	//   ....[1]....
        /*024c*/ 	.word	0x00006c70


	//   ....[2]....
        /*0250*/ 	.word	0x00006cb0


	//----- nvinfo : EIATTR_MAX_THREADS
	.align		4
.L_142:
        /*0254*/ 	.byte	0x04, 0x05
        /*0256*/ 	.short	(.L_144 - .L_143)
.L_143:
        /*0258*/ 	.word	0x00000100
        /*025c*/ 	.word	0x00000001
        /*0260*/ 	.word	0x00000001


	//----- nvinfo : EIATTR_CRS_STACK_SIZE
	.align		4
.L_144:
        /*0264*/ 	.byte	0x04, 0x1e
        /*0266*/ 	.short	(.L_146 - .L_145)
.L_145:
        /*0268*/ 	.word	0x00000000


	//----- nvinfo : EIATTR_CBANK_PARAM_SIZE
	.align		4
.L_146:
        /*026c*/ 	.byte	0x03, 0x19
        /*026e*/ 	.short	0x0015


	//----- nvinfo : EIATTR_PARAM_CBANK
	.align		4
        /*0270*/ 	.byte	0x04, 0x0a
        /*0272*/ 	.short	(.L_148 - .L_147)
	.align		4
.L_147:
        /*0274*/ 	.word	index@(.nv.constant0._ZN6thrust24THRUST_300001_SM_1000_NS8cuda_cub4core6detail13_kernel_agentINS1_8__reduce11ReduceAgentIPN4cuda3std3__45tupleIJdlEEESC_SB_lNS1_9__extrema9arg_max_fIdl10comparatorEEEEJSC_SC_iSG_EEEvDpT0_)
        /*0278*/ 	.short	0x0380
        /*027a*/ 	.short	0x0015


	//----- nvinfo : EIATTR_SW_WAR
	.align		4
.L_148:
        /*027c*/ 	.byte	0x04, 0x36
        /*027e*/ 	.short	(.L_150 - .L_149)
.L_149:
        /*0280*/ 	.word	0x00000008
.L_150:


//--------------------- .nv.info._ZN6thrust24THRUST_300001_SM_1000_NS8cuda_cub4core6detail13_kernel_agentINS1_8__reduce10DrainAgentIlEEJN3cub18CUB_300001_SM_10009GridQueueIyEElEEEvDpT0_ --------------------------
	.section	.nv.info._ZN6thrust24THRUST_300001_SM_1000_NS8cuda_cub4core6detail13_kernel_agentINS1_8__reduce10DrainAgentIlEEJN3cub18CUB_300001_SM_10009GridQueueIyEElEEEvDpT0_,"",@"SHT_CUDA_INFO"
	.sectionflags	@""
	.align	4


	//----- nvinfo : EIATTR_CUDA_API_VERSION
	.align		4
        /*0000*/ 	.byte	0x04, 0x37
        /*0002*/ 	.short	(.L_152 - .L_151)
.L_151:
        /*0004*/ 	.word	0x00000082


	//----- nvinfo : EIATTR_KPARAM_INFO
	.align		4
.L_152:
        /*0008*/ 	.byte	0x04, 0x17
        /*000a*/ 	.short	(.L_154 - .L_153)
.L_153:
        /*000c*/ 	.word	0x00000000
        /*0010*/ 	.short	0x0001
        /*0012*/ 	.short	0x0008
        /*0014*/ 	.byte	0x00, 0xf0, 0x21, 0x00


	//----- nvinfo : EIATTR_KPARAM_INFO
	.align		4
.L_154:
        /*0018*/ 	.byte	0x04, 0x17
        /*001a*/ 	.short	(.L_156 - .L_155)
.L_155:
        /*001c*/ 	.word	0x00000000
        /*0020*/ 	.short	0x0000
        /*0022*/ 	.short	0x0000
        /*0024*/ 	.byte	0x00, 0xf0, 0x21, 0x00


	//----- nvinfo : EIATTR_SPARSE_MMA_MASK
	.align		4
.L_156:
        /*0028*/ 	.byte	0x03, 0x50
        /*002a*/ 	.short	0x0000


	//----- nvinfo : EIATTR_MAXREG_COUNT
	.align		4
        /*002c*/ 	.byte	0x03, 0x1b
        /*002e*/ 	.short	0x00ff


	//----- nvinfo : EIATTR_MERCURY_ISA_VERSION
	.align		4
        /*0030*/ 	.byte	0x03, 0x5f
        /*0032*/ 	.short	0x0101


	//----- nvinfo : EIATTR_VRC_CTA_INIT_COUNT
	.align		4
        /*0034*/ 	.byte	0x02, 0x4a
	.zero		1
	.zero		1


	//----- nvinfo : EIATTR_EXIT_INSTR_OFFSETS
	.align		4
        /*0038*/ 	.byte	0x04, 0x1c
        /*003a*/ 	.short	(.L_158 - .L_157)


	//   ....[0]....
.L_157:
        /*003c*/ 	.word	0x00000060


	//----- nvinfo : EIATTR_MAX_THREADS
	.align		4
.L_158:
        /*0040*/ 	.byte	0x04, 0x05
        /*0042*/ 	.short	(.L_160 - .L_159)
.L_159:
        /*0044*/ 	.word	0x00000001
        /*0048*/ 	.word	0x00000001
        /*004c*/ 	.word	0x00000001


	//----- nvinfo : EIATTR_CBANK_PARAM_SIZE
	.align		4
.L_160:
        /*0050*/ 	.byte	0x03, 0x19
        /*0052*/ 	.short	0x0010


	//----- nvinfo : EIATTR_PARAM_CBANK
	.align		4
        /*0054*/ 	.byte	0x04, 0x0a
        /*0056*/ 	.short	(.L_162 - .L_161)
	.align		4
.L_161:
        /*0058*/ 	.word	index@(.nv.constant0._ZN6thrust24THRUST_300001_SM_1000_NS8cuda_cub4core6detail13_kernel_agentINS1_8__reduce10DrainAgentIlEEJN3cub18CUB_300001_SM_10009GridQueueIyEElEEEvDpT0_)
        /*005c*/ 	.short	0x0380
        /*005e*/ 	.short	0x0010


	//----- nvinfo : EIATTR_SW_WAR
	.align		4
.L_162:
        /*0060*/ 	.byte	0x04, 0x36
        /*0062*/ 	.short	(.L_164 - .L_163)
.L_163:
        /*0064*/ 	.word	0x00000008
.L_164:


//--------------------- .nv.info._ZN6thrust24THRUST_300001_SM_1000_NS8cuda_cub4core6detail13_kernel_agentINS1_8__reduce11ReduceAgentINS0_12zip_iteratorIN4cuda3std3__45tupleIJNS0_10device_ptrIdEENS0_17counting_iteratorIlNS0_11use_defaultESF_SF_EEEEEEEPNSB_IJdlEEESJ_lNS1_9__extrema9arg_max_fIdl10comparatorEEEEJSI_SK_lN3cub18CUB_300001_SM_100013GridEvenShareIlEENSR_9GridQueueIyEESO_EEEvDpT0_ --------------------------
	.section	.nv.info._ZN6thrust24THRUST_300001_SM_1000_NS8cuda_cub4core6detail13_kernel_agentINS1_8__reduce11ReduceAgentINS0_12zip_iteratorIN4cuda3std3__45tupleIJNS0_10device_ptrIdEENS0_17counting_iteratorIlNS0_11use_defaultESF_SF_EEEEEEEPNSB_IJdlEEESJ_lNS1_9__extrema9arg_max_fIdl10comparatorEEEEJSI_SK_lN3cub18CUB_300001_SM_100013GridEvenShareIlEENSR_9GridQueueIyEESO_EEEvDpT0_,"",@"SHT_CUDA_INFO"
	.sectionflags	@""
	.align	4


	//----- nvinfo : EIATTR_CUDA_API_VERSION
	.align		4
        /*0000*/ 	.byte	0x04, 0x37
        /*0002*/ 	.short	(.L_166 - .L_165)
.L_165:
        /*0004*/ 	.word	0x00000082


	//----- nvinfo : EIATTR_KPARAM_INFO
	.align		4
.L_166:
        /*0008*/ 	.byte	0x04, 0x17
        /*000a*/ 	.short	(.L_168 - .L_167)
.L_167:
        /*000c*/ 	.word	0x00000000
        /*0010*/ 	.short	0x0005
        /*0012*/ 	.short	0x0070
        /*0014*/ 	.byte	0x00, 0xf0, 0x05, 0x00


	//----- nvinfo : EIATTR_KPARAM_INFO
	.align		4
.L_168:
        /*0018*/ 	.byte	0x04, 0x17
        /*001a*/ 	.short	(.L_170 - .L_169)
.L_169:
        /*001c*/ 	.word	0x00000000
        /*0020*/ 	.short	0x0004
        /*0022*/ 	.short	0x0068
        /*0024*/ 	.byte	0x00, 0xf0, 0x21, 0x00


	//----- nvinfo : EIATTR_KPARAM_INFO
	.align		4
.L_170:
        /*0028*/ 	.byte	0x04, 0x17
        /*002a*/ 	.short	(.L_172 - .L_171)
.L_171:
        /*002c*/ 	.word	0x00000000
        /*0030*/ 	.short	0x0003
        /*0032*/ 	.short	0x0020
        /*0034*/ 	.byte	0x00, 0xf0, 0x21, 0x01


	//----- nvinfo : EIATTR_KPARAM_INFO
	.align		4
.L_172:
        /*0038*/ 	.byte	0x04, 0x17
        /*003a*/ 	.short	(.L_174 - .L_173)
.L_173:
        /*003c*/ 	.word	0x00000000
        /*0040*/ 	.short	0x0002
        /*0042*/ 	.short	0x0018
        /*0044*/ 	.byte	0x00, 0xf0, 0x21, 0x00


	//----- nvinfo : EIATTR_KPARAM_INFO
	.align		4
.L_174:
        /*0048*/ 	.byte	0x04, 0x17
        /*004a*/ 	.short	(.L_176 - .L_175)
.L_175:
        /*004c*/ 	.word	0x00000000
        /*0050*/ 	.short	0x0001
        /*0052*/ 	.short	0x0010
        /*0054*/ 	.byte	0x00, 0xf5, 0x21, 0x00


	//----- nvinfo : EIATTR_KPARAM_INFO
	.align		4
.L_176:
        /*0058*/ 	.byte	0x04, 0x17
        /*005a*/ 	.short	(.L_178 - .L_177)
.L_177:
        /*005c*/ 	.word	0x00000000
        /*0060*/ 	.short	0x0000
        /*0062*/ 	.short	0x0000
        /*0064*/ 	.byte	0x00, 0xf0, 0x41, 0x00


	//----- nvinfo : EIATTR_SPARSE_MMA_MASK
	.align		4
.L_178:
        /*0068*/ 	.byte	0x03, 0x50
        /*006a*/ 	.short	0x0000


	//----- nvinfo : EIATTR_MAXREG_COUNT
	.align		4
        /*006c*/ 	.byte	0x03, 0x1b
        /*006e*/ 	.short	0x00ff


	//----- nvinfo : EIATTR_NUM_BARRIERS
	.align		4
        /*0070*/ 	.byte	0x02, 0x4c
        /*0072*/ 	.byte	0x01
	.zero		1


	//----- nvinfo : EIATTR_MERCURY_ISA_VERSION
	.align		4
        /*0074*/ 	.byte	0x03, 0x5f
        /*0076*/ 	.short	0x0101


	//----- nvinfo : EIATTR_COOP_GROUP_MASK_REGIDS
	.align		4
        /*0078*/ 	.byte	0x04, 0x29
        /*007a*/ 	.short	(.L_180 - .L_179)


	//   ....[0]....
.L_179:
        /*007c*/ 	.word	0xffffffff


	//   ....[1]....
        /*0080*/ 	.word	0xffffffff


	//   ....[2]....
        /*0084*/ 	.word	0xffffffff


	//   ....[3]....
        /*0088*/ 	.word	0xffffffff


	//   ....[4]....
        /*008c*/ 	.word	0xffffffff


	//   ....[5]....
        /*0090*/ 	.word	0xffffffff


	//   ....[6]....
        /*0094*/ 	.word	0xffffffff


	//   ....[7]....
        /*0098*/ 	.word	0xffffffff


	//   ....[8]....
        /*009c*/ 	.word	0xffffffff


	//   ....[9]....
        /*00a0*/ 	.word	0xffffffff


	//   ....[10]....
        /*00a4*/ 	.word	0xffffffff


	//   ....[11]....
        /*00a8*/ 	.word	0xffffffff


	//   ....[12]....
        /*00ac*/ 	.word	0xffffffff


	//   ....[13]....
        /*00b0*/ 	.word	0xffffffff


	//   ....[14]....
        /*00b4*/ 	.word	0xffffffff


	//   ....[15]....
        /*00b8*/ 	.word	0xffffffff


	//   ....[16]....
        /*00bc*/ 	.word	0xffffffff


	//   ....[17]....
        /*00c0*/ 	.word	0xffffffff


	//   ....[18]....
        /*00c4*/ 	.word	0xffffffff


	//   ....[19]....
        /*00c8*/ 	.word	0xffffffff


	//   ....[20]....
        /*00cc*/ 	.word	0xffffffff


	//   ....[21]....
        /*00d0*/ 	.word	0xffffffff


	//   ....[22]....
        /*00d4*/ 	.word	0xffffffff


	//   ....[23]....
        /*00d8*/ 	.word	0xffffffff


	//   ....[24]....
        /*00dc*/ 	.word	0xffffffff


	//   ....[25]....
        /*00e0*/ 	.word	0xffffffff


	//   ....[26]....
        /*00e4*/ 	.word	0xffffffff


	//   ....[27]....
        /*00e8*/ 	.word	0xffffffff


	//   ....[28]....
        /*00ec*/ 	.word	0xffffffff


	//   ....[29]....
        /*00f0*/ 	.word	0xffffffff


	//   ....[30]....
        /*00f4*/ 	.word	0xffffffff


	//   ....[31]....
        /*00f8*/ 	.word	0xffffffff


	//   ....[32]....
        /*00fc*/ 	.word	0xffffffff


	//   ....[33]....
        /*0100*/ 	.word	0xffffffff


	//   ....[34]....
        /*0104*/ 	.word	0xffffffff


	//   ....[35]....
        /*0108*/ 	.word	0xffffffff


	//   ....[36]....
        /*010c*/ 	.word	0xffffffff


	//   ....[37]....
        /*0110*/ 	.word	0xffffffff


	//   ....[38]....
        /*0114*/ 	.word	0xffffffff


	//   ....[39]....
        /*0118*/ 	.word	0xffffffff


	//   ....[40]....
        /*011c*/ 	.word	0xffffffff


	//   ....[41]....
        /*0120*/ 	.word	0xffffffff


	//   ....[42]....
        /*0124*/ 	.word	0xffffffff


	//   ....[43]....
        /*0128*/ 	.word	0xffffffff


	//   ....[44]....
        /*012c*/ 	.word	0xffffffff


	//   ....[45]....
        /*0130*/ 	.word	0xffffffff


	//   ....[46]....
        /*0134*/ 	.word	0xffffffff


	//   ....[47]....
        /*0138*/ 	.word	0xffffffff


	//   ....[48]....
        /*013c*/ 	.word	0xffffffff


	//   ....[49]....
        /*0140*/ 	.word	0xffffffff


	//   ....[50]....
        /*0144*/ 	.word	0xffffffff


	//   ....[51]....
        /*0148*/ 	.word	0xffffffff


	//   ....[52]....
        /*014c*/ 	.word	0xffffffff


	//   ....[53]....
        /*0150*/ 	.word	0xffffffff


	//   ....[54]....
        /*0154*/ 	.word	0xffffffff


	//   ....[55]....
        /*0158*/ 	.word	0xffffffff


	//   ....[56]....
        /*015c*/ 	.word	0xffffffff


	//   ....[57]....
        /*0160*/ 	.word	0xffffffff


	//   ....[58]....
        /*0164*/ 	.word	0xffffffff


	//   ....[59]....
        /*0168*/ 	.word	0xffffffff


	//----- nvinfo : EIATTR_COOP_GROUP_INSTR_OFFSETS
	.align		4
.L_180:
        /*016c*/ 	.byte	0x04, 0x28
        /*016e*/ 	.short	(.L_182 - .L_181)


	//   ....[0]....
.L_181:
        /*0170*/ 	.word	0x00000d70


	//   ....[1]....
        /*0174*/ 	.word	0x00000da0


	//   ....[2]....
        /*0178*/ 	.word	0x00000dc0


	//   ....[3]....
        /*017c*/ 	.word	0x00000dd0


	//   ....[4]....
        /*0180*/ 	.word	0x00000f60


	//   ....[5]....
        /*0184*/ 	.word	0x00000f90


	//   ....[6]....
        /*0188*/ 	.word	0x00000fc0


	//   ....[7]....
        /*018c*/ 	.word	0x00000fe0


	//   ....[8]....
        /*0190*/ 	.word	0x00001160


	//   ....[9]....
        /*0194*/ 	.word	0x00001190


	//   ....[10]....
        /*0198*/ 	.word	0x000011c0


	//   ....[11]....
        /*019c*/ 	.word	0x000011e0


	//   ....[12]....
        /*01a0*/ 	.word	0x00001360


	//   ....[13]....
        /*01a4*/ 	.word	0x00001390


	//   ....[14]....
        /*01a8*/ 	.word	0x000013c0


	//   ....[15]....
        /*01ac*/ 	.word	0x000013e0


	//   ....[16]....
        /*01b0*/ 	.word	0x00001560


	//   ....[17]....
        /*01b4*/ 	.word	0x00001590


	//   ....[18]....
        /*01b8*/ 	.word	0x000015c0


	//   ....[19]....
        /*01bc*/ 	.word	0x000015e0


	//   ....[20]....
        /*01c0*/ 	.word	0x00002340


	//   ....[21]....
        /*01c4*/ 	.word	0x00002350


	//   ....[22]....
        /*01c8*/ 	.word	0x00002360


	//   ....[23]....
        /*01cc*/ 	.word	0x00002380


	//   ....[24]....
        /*01d0*/ 	.word	0x00002500


	//   ....[25]....
        /*01d4*/ 	.word	0x00002540


	//   ....[26]....
        /*01d8*/ 	.word	0x00002570


	//   ....[27]....
        /*01dc*/ 	.word	0x00002590


	//   ....[28]....
        /*01e0*/ 	.word	0x00002710


	//   ....[29]....
        /*01e4*/ 	.word	0x00002750


	//   ....[30]....
        /*01e8*/ 	.word	0x00002780


	//   ....[31]....
        /*01ec*/ 	.word	0x000027a0


	//   ....[32]....
        /*01f0*/ 	.word	0x00002920


	//   ....[33]....
        /*01f4*/ 	.word	0x00002960


	//   ....[34]....
        /*01f8*/ 	.word	0x00002990


	//   ....[35]....
        /*01fc*/ 	.word	0x000029b0


	//   ....[36]....
        /*0200*/ 	.word	0x00002b30


	//   ....[37]....
        /*0204*/ 	.word	0x00002b70


	//   ....[38]....
        /*0208*/ 	.word	0x00002ba0


	//   ....[39]....
        /*020c*/ 	.word	0x00002bc0


	//   ....[40]....
        /*0210*/ 	.word	0x000053c0


	//   ....[41]....
        /*0214*/ 	.word	0x000053f0


	//   ....[42]....
        /*0218*/ 	.word	0x00005410


	//   ....[43]....
        /*021c*/ 	.word	0x00005420


	//   ....[44]....
        /*0220*/ 	.word	0x000055b0


	//   ....[45]....
        /*0224*/ 	.word	0x000055e0


	//   ....[46]....
        /*0228*/ 	.word	0x00005610


	//   ....[47]....
        /*022c*/ 	.word	0x00005630


	//   ....[48]....
        /*0230*/ 	.word	0x000057b0


	//   ....[49]....
        /*0234*/ 	.word	0x000057e0


	//   ....[50]....
        /*0238*/ 	.word	0x00005810


	//   ....[51]....
        /*023c*/ 	.word	0x00005830


	//   ....[52]....
        /*0240*/ 	.word	0x000059b0


	//   ....[53]....
        /*0244*/ 	.word	0x000059e0


	//   ....[54]....
        /*0248*/ 	.word	0x00005a10


	//   ....[55]....
        /*024c*/ 	.word	0x00005a30


	//   ....[56]....
        /*0250*/ 	.word	0x00005bb0


	//   ....[57]....
        /*0254*/ 	.word	0x00005be0


	//   ....[58]....
        /*0258*/ 	.word	0x00005c10


	//   ....[59]....
        /*025c*/ 	.word	0x00005c30


	//----- nvinfo : EIATTR_VRC_CTA_INIT_COUNT
	.align		4
.L_182:
        /*0260*/ 	.byte	0x02, 0x4a
	.zero		1
	.zero		1


	//----- nvinfo : EIATTR_EXIT_INSTR_OFFSETS
	.align		4
        /*0264*/ 	.byte	0x04, 0x1c
        /*0266*/ 	.short	(.L_184 - .L_183)


	//   ....[0]....
.L_183:
        /*0268*/ 	.word	0x000068d0


	//   ....[1]....
        /*026c*/ 	.word	0x00006920


	//----- nvinfo : EIATTR_MAX_THREADS
	.align		4
.L_184:
        /*0270*/ 	.byte	0x04, 0x05
        /*0272*/ 	.short	(.L_186 - .L_185)
.L_185:
        /*0274*/ 	.word	0x00000100
        /*0278*/ 	.word	0x00000001
        /*027c*/ 	.word	0x00000001


	//----- nvinfo : EIATTR_CRS_STACK_SIZE
	.align		4
.L_186:
        /*0280*/ 	.byte	0x04, 0x1e
        /*0282*/ 	.short	(.L_188 - .L_187)
.L_187:
        /*0284*/ 	.word	0x00000000


	//----- nvinfo : EIATTR_CBANK_PARAM_SIZE
	.align		4
.L_188:
        /*0288*/ 	.byte	0x03, 0x19
        /*028a*/ 	.short	0x0071


	//----- nvinfo : EIATTR_PARAM_CBANK
	.align		4
        /*028c*/ 	.byte	0x04, 0x0a
        /*028e*/ 	.short	(.L_190 - .L_189)
	.align		4
.L_189:
        /*0290*/ 	.word	index@(.nv.constant0._ZN6thrust24THRUST_300001_SM_1000_NS8cuda_cub4core6detail13_kernel_agentINS1_8__reduce11ReduceAgentINS0_12zip_iteratorIN4cuda3std3__45tupleIJNS0_10device_ptrIdEENS0_17counting_iteratorIlNS0_11use_defaultESF_SF_EEEEEEEPNSB_IJdlEEESJ_lNS1_9__extrema9arg_max_fIdl10comparatorEEEEJSI_SK_lN3cub18CUB_300001_SM_100013GridEvenShareIlEENSR_9GridQueueIyEESO_EEEvDpT0_)
        /*0294*/ 	.short	0x0380
        /*0296*/ 	.short	0x0071


	//----- nvinfo : EIATTR_SW_WAR
	.align		4
.L_190:
        /*0298*/ 	.byte	0x04, 0x36
        /*029a*/ 	.short	(.L_192 - .L_191)
.L_191:
        /*029c*/ 	.word	0x00000008
.L_192:


//--------------------- .nv.info._ZN6thrust24THRUST_300001_SM_1000_NS8cuda_cub4core6detail13_kernel_agentINS1_8__reduce11ReduceAgentINS0_12zip_iteratorIN4cuda3std3__45tupleIJNS0_10device_ptrIdEENS0_17counting_iteratorIlNS0_11use_defaultESF_SF_EEEEEEEPNSB_IJdlEEESJ_lNS1_9__extrema9arg_max_fIdl10comparatorEEEEJSI_SK_lSO_EEEvDpT0_ --------------------------
	.section	.nv.info._ZN6thrust24THRUST_300001_SM_1000_NS8cuda_cub4core6detail13_kernel_agentINS1_8__reduce11ReduceAgentINS0_12zip_iteratorIN4cuda3std3__45tupleIJNS0_10device_ptrIdEENS0_17counting_iteratorIlNS0_11use_defaultESF_SF_EEEEEEEPNSB_IJdlEEESJ_lNS1_9__extrema9arg_max_fIdl10comparatorEEEEJSI_SK_lSO_EEEvDpT0_,"",@"SHT_CUDA_INFO"
	.sectionflags	@""
	.align	4


	//----- nvinfo : EIATTR_CUDA_API_VERSION
	.align		4
        /*0000*/ 	.byte	0x04, 0x37
        /*0002*/ 	.short	(.L_194 - .L_193)
.L_193:
        /*0004*/ 	.word	0x00000082


	//----- nvinfo : EIATTR_KPARAM_INFO
	.align		4
.L_194:
        /*0008*/ 	.byte	0x04, 0x17
        /*000a*/ 	.short	(.L_196 - .L_195)
.L_195:
        /*000c*/ 	.word	0x00000000
        /*0010*/ 	.short	0x0003
        /*0012*/ 	.short	0x0020
        /*0014*/ 	.byte	0x00, 0xf0, 0x05, 0x00


	//----- nvinfo : EIATTR_KPARAM_INFO
	.align		4
.L_196:
        /*0018*/ 	.byte	0x04, 0x17
        /*001a*/ 	.short	(.L_198 - .L_197)
.L_197:
        /*001c*/ 	.word	0x00000000
        /*0020*/ 	.short	0x0002
        /*0022*/ 	.short	0x0018
        /*0024*/ 	.byte	0x00, 0xf0, 0x21, 0x00


	//----- nvinfo : EIATTR_KPARAM_INFO
	.align		4
.L_198:
        /*0028*/ 	.byte	0x04, 0x17
        /*002a*/ 	.short	(.L_200 - .L_199)
.L_199:
        /*002c*/ 	.word	0x00000000
        /*0030*/ 	.short	0x0001
        /*0032*/ 	.short	0x0010
        /*0034*/ 	.byte	0x00, 0xf5, 0x21, 0x00


	//----- nvinfo : EIATTR_KPARAM_INFO
	.align		4
.L_200:
        /*0038*/ 	.byte	0x04, 0x17
        /*003a*/ 	.short	(.L_202 - .L_201)
.L_201:
        /*003c*/ 	.word	0x00000000
        /*0040*/ 	.short	0x0000
        /*0042*/ 	.short	0x0000
        /*0044*/ 	.byte	0x00, 0xf0, 0x41, 0x00


	//----- nvinfo : EIATTR_SPARSE_MMA_MASK
	.align		4
.L_202:
        /*0048*/ 	.byte	0x03, 0x50
        /*004a*/ 	.short	0x0000


	//----- nvinfo : EIATTR_MAXREG_COUNT
	.align		4
        /*004c*/ 	.byte	0x03, 0x1b
        /*004e*/ 	.short	0x00ff


	//----- nvinfo : EIATTR_NUM_BARRIERS
	.align		4
        /*0050*/ 	.byte	0x02, 0x4c
        /*0052*/ 	.byte	0x01
	.zero		1


	//----- nvinfo : EIATTR_MERCURY_ISA_VERSION
	.align		4
        /*0054*/ 	.byte	0x03, 0x5f
        /*0056*/ 	.short	0x0101


	//----- nvinfo : EIATTR_COOP_GROUP_MASK_REGIDS
	.align		4
        /*0058*/ 	.byte	0x04, 0x29
        /*005a*/ 	.short	(.L_204 - .L_203)


	//   ....[0]....
.L_203:
        /*005c*/ 	.word	0xffffffff


	//   ....[1]....
        /*0060*/ 	.word	0xffffffff


	//   ....[2]....
        /*0064*/ 	.word	0xffffffff


	//   ....[3]....
        /*0068*/ 	.word	0xffffffff


	//   ....[4]....
        /*006c*/ 	.word	0xffffffff


	//   ....[5]....
        /*0070*/ 	.word	0xffffffff


	//   ....[6]....
        /*0074*/ 	.word	0xffffffff


	//   ....[7]....
        /*0078*/ 	.word	0xffffffff


	//   ....[8]....
        /*007c*/ 	.word	0xffffffff


	//   ....[9]....
        /*0080*/ 	.word	0xffffffff


	//   ....[10]....
        /*0084*/ 	.word	0xffffffff


	//   ....[11]....
        /*0088*/ 	.word	0xffffffff


	//   ....[12]....
        /*008c*/ 	.word	0xffffffff


	//   ....[13]....
        /*0090*/ 	.word	0xffffffff


	//   ....[14]....
        /*0094*/ 	.word	0xffffffff


	//   ....[15]....
        /*0098*/ 	.word	0xffffffff


	//   ....[16]....
        /*009c*/ 	.word	0xffffffff


	//   ....[17]....
        /*00a0*/ 	.word	0xffffffff


	//   ....[18]....
        /*00a4*/ 	.word	0xffffffff


	//   ....[19]....
        /*00a8*/ 	.word	0xffffffff


	//   ....[20]....
        /*00ac*/ 	.word	0xffffffff


	//   ....[21]....
        /*00b0*/ 	.word	0xffffffff


	//   ....[22]....
        /*00b4*/ 	.word	0xffffffff


	//   ....[23]....
        /*00b8*/ 	.word	0xffffffff


	//   ....[24]....
        /*00bc*/ 	.word	0xffffffff


	//   ....[25]....
        /*00c0*/ 	.word	0xffffffff


	//   ....[26]....
        /*00c4*/ 	.word	0xffffffff


	//   ....[27]....
        /*00c8*/ 	.word	0xffffffff


	//   ....[28]....
        /*00cc*/ 	.word	0xffffffff


	//   ....[29]....
        /*00d0*/ 	.word	0xffffffff


	//   ....[30]....
        /*00d4*/ 	.word	0xffffffff


	//   ....[31]....
        /*00d8*/ 	.word	0xffffffff


	//   ....[32]....
        /*00dc*/ 	.word	0xffffffff


	//   ....[33]....
        /*00e0*/ 	.word	0xffffffff


	//   ....[34]....
        /*00e4*/ 	.word	0xffffffff


	//   ....[35]....
        /*00e8*/ 	.word	0xffffffff


	//   ....[36]....
        /*00ec*/ 	.word	0xffffffff


	//   ....[37]....
        /*00f0*/ 	.word	0xffffffff


	//   ....[38]....
        /*00f4*/ 	.word	0xffffffff


	//   ....[39]....
        /*00f8*/ 	.word	0xffffffff


	//   ....[40]....
        /*00fc*/ 	.word	0xffffffff


	//   ....[41]....
        /*0100*/ 	.word	0xffffffff


	//   ....[42]....
        /*0104*/ 	.word	0xffffffff


	//   ....[43]....
        /*0108*/ 	.word	0xffffffff


	//   ....[44]....
        /*010c*/ 	.word	0xffffffff


	//   ....[45]....
        /*0110*/ 	.word	0xffffffff


	//   ....[46]....
        /*0114*/ 	.word	0xffffffff


	//   ....[47]....
        /*0118*/ 	.word	0xffffffff


	//   ....[48]....
        /*011c*/ 	.word	0xffffffff


	//   ....[49]....
        /*0120*/ 	.word	0xffffffff


	//   ....[50]....
        /*0124*/ 	.word	0xffffffff


	//   ....[51]....
        /*0128*/ 	.word	0xffffffff


	//   ....[52]....
        /*012c*/ 	.word	0xffffffff


	//   ....[53]....
        /*0130*/ 	.word	0xffffffff


	//   ....[54]....
        /*0134*/ 	.word	0xffffffff


	//   ....[55]....
        /*0138*/ 	.word	0xffffffff


	//   ....[56]....
        /*013c*/ 	.word	0xffffffff


	//   ....[57]....
        /*0140*/ 	.word	0xffffffff


	//   ....[58]....
        /*0144*/ 	.word	0xffffffff


	//   ....[59]....
        /*0148*/ 	.word	0xffffffff


	//----- nvinfo : EIATTR_COOP_GROUP_INSTR_OFFSETS
	.align		4
.L_204:
        /*014c*/ 	.byte	0x04, 0x28
        /*014e*/ 	.short	(.L_206 - .L_205)


	//   ....[0]....
.L_205:
        /*0150*/ 	.word	0x00000cb0


	//   ....[1]....
        /*0154*/ 	.word	0x00000ce0


	//   ....[2]....
        /*0158*/ 	.word	0x00000d00


	//   ....[3]....
        /*015c*/ 	.word	0x00000d10


	//   ....[4]....
        /*0160*/ 	.word	0x00000ea0


	//   ....[5]....
        /*0164*/ 	.word	0x00000ed0


	//   ....[6]....
        /*0168*/ 	.word	0x00000f00


	//   ....[7]....
        /*016c*/ 	.word	0x00000f20


	//   ....[8]....
        /*0170*/ 	.word	0x000010a0


	//   ....[9]....
        /*0174*/ 	.word	0x000010d0


	//   ....[10]....
        /*0178*/ 	.word	0x00001100


	//   ....[11]....
        /*017c*/ 	.word	0x00001120


	//   ....[12]....
        /*0180*/ 	.word	0x000012a0


	//   ....[13]....
        /*0184*/ 	.word	0x000012d0


	//   ....[14]....
        /*0188*/ 	.word	0x00001300


	//   ....[15]....
        /*018c*/ 	.word	0x00001320


	//   ....[16]....
        /*0190*/ 	.word	0x000014a0


	//   ....[17]....
        /*0194*/ 	.word	0x000014e0


	//   ....[18]....
        /*0198*/ 	.word	0x00001510


	//   ....[19]....
        /*019c*/ 	.word	0x00001520


	//   ....[20]....
        /*01a0*/ 	.word	0x00002280


	//   ....[21]....
        /*01a4*/ 	.word	0x00002290


	//   ....[22]....
        /*01a8*/ 	.word	0x000022a0


	//   ....[23]....
        /*01ac*/ 	.word	0x000022c0


	//   ....[24]....
        /*01b0*/ 	.word	0x00002440


	//   ....[25]....
        /*01b4*/ 	.word	0x00002480


	//   ....[26]....
        /*01b8*/ 	.word	0x000024b0


	//   ....[27]....
        /*01bc*/ 	.word	0x000024d0


	//   ....[28]....
        /*01c0*/ 	.word	0x00002650


	//   ....[29]....
        /*01c4*/ 	.word	0x00002690


	//   ....[30]....
        /*01c8*/ 	.word	0x000026c0


	//   ....[31]....
        /*01cc*/ 	.word	0x000026e0


	//   ....[32]....
        /*01d0*/ 	.word	0x00002860


	//   ....[33]....
        /*01d4*/ 	.word	0x000028a0


	//   ....[34]....
        /*01d8*/ 	.word	0x000028d0


	//   ....[35]....
        /*01dc*/ 	.word	0x000028f0


	//   ....[36]....
        /*01e0*/ 	.word	0x00002a70


	//   ....[37]....
        /*01e4*/ 	.word	0x00002ab0


	//   ....[38]....
        /*01e8*/ 	.word	0x00002ae0


	//   ....[39]....
        /*01ec*/ 	.word	0x00002b00


	//   ....[40]....
        /*01f0*/ 	.word	0x00004f40


	//   ....[41]....
        /*01f4*/ 	.word	0x00004f70


	//   ....[42]....
        /*01f8*/ 	.word	0x00004f90


	//   ....[43]....
        /*01fc*/ 	.word	0x00004fa0


	//   ....[44]....
        /*0200*/ 	.word	0x00005130


	//   ....[45]....
        /*0204*/ 	.word	0x00005160


	//   ....[46]....
        /*0208*/ 	.word	0x00005190


	//   ....[47]....
        /*020c*/ 	.word	0x000051b0


	//   ....[48]....
        /*0210*/ 	.word	0x00005330


	//   ....[49]....
        /*0214*/ 	.word	0x00005360


	//   ....[50]....
        /*0218*/ 	.word	0x00005390


	//   ....[51]....
        /*021c*/ 	.word	0x000053b0


	//   ....[52]....
        /*0220*/ 	.word	0x00005530


	//   ....[53]....
        /*0224*/ 	.word	0x00005560


	//   ....[54]....
        /*0228*/ 	.word	0x00005590


	//   ....[55]....
        /*022c*/ 	.word	0x000055b0


	//   ....[56]....
        /*0230*/ 	.word	0x00005730


	//   ....[57]....
        /*0234*/ 	.word	0x00005760


	//   ....[58]....
        /*0238*/ 	.word	0x00005790


	//   ....[59]....
        /*023c*/ 	.word	0x000057b0


	//----- nvinfo : EIATTR_VRC_CTA_INIT_COUNT
	.align		4
.L_206:
        /*0240*/ 	.byte	0x02, 0x4a
	.zero		1
	.zero		1


	//----- nvinfo : EIATTR_EXIT_INSTR_OFFSETS
	.align		4
        /*0244*/ 	.byte	0x04, 0x1c
        /*0246*/ 	.short	(.L_208 - .L_207)


	//   ....[0]....
.L_207:
        /*0248*/ 	.word	0x00000040


	//   ....[1]....
        /*024c*/ 	.word	0x00006450


	//   ....[2]....
        /*0250*/ 	.word	0x00006490


	//----- nvinfo : EIATTR_MAX_THREADS
	.align		4
.L_208:
        /*0254*/ 	.byte	0x04, 0x05
        /*0256*/ 	.short	(.L_210 - .L_209)
.L_209:
        /*0258*/ 	.word	0x00000100
        /*025c*/ 	.word	0x00000001
        /*0260*/ 	.word	0x00000001


	//----- nvinfo : EIATTR_CRS_STACK_SIZE
	.align		4
.L_210:
        /*0264*/ 	.byte	0x04, 0x1e
        /*0266*/ 	.short	(.L_212 - .L_211)
.L_211:
        /*0268*/ 	.word	0x00000000


	//----- nvinfo : EIATTR_CBANK_PARAM_SIZE
	.align		4
.L_212:
        /*026c*/ 	.byte	0x03, 0x19
        /*026e*/ 	.short	0x0021


	//----- nvinfo : EIATTR_PARAM_CBANK
	.align		4
        /*0270*/ 	.byte	0x04, 0x0a
        /*0272*/ 	.short	(.L_214 - .L_213)
	.align		4
.L_213:
        /*0274*/ 	.word	index@(.nv.constant0._ZN6thrust24THRUST_300001_SM_1000_NS8cuda_cub4core6detail13_kernel_agentINS1_8__reduce11ReduceAgentINS0_12zip_iteratorIN4cuda3std3__45tupleIJNS0_10device_ptrIdEENS0_17counting_iteratorIlNS0_11use_defaultESF_SF_EEEEEEEPNSB_IJdlEEESJ_lNS1_9__extrema9arg_max_fIdl10comparatorEEEEJSI_SK_lSO_EEEvDpT0_)
        /*0278*/ 	.short	0x0380
        /*027a*/ 	.short	0x0021


	//----- nvinfo : EIATTR_SW_WAR
	.align		4
.L_214:
        /*027c*/ 	.byte	0x04, 0x36
        /*027e*/ 	.short	(.L_216 - .L_215)
.L_215:
        /*0280*/ 	.word	0x00000008
.L_216:


//--------------------- .nv.info._ZN6thrust24THRUST_300001_SM_1000_NS8cuda_cub4core6detail13_kernel_agentINS1_8__reduce11ReduceAgentIPN4cuda3std3__45tupleIJdlEEESC_SB_iNS1_9__extrema9arg_max_fIdl10comparatorEEEEJSC_SC_iSG_EEEvDpT0_ --------------------------
	.section	.nv.info._ZN6thrust24THRUST_300001_SM_1000_NS8cuda_cub4core6detail13_kernel_agentINS1_8__reduce11ReduceAgentIPN4cuda3std3__45tupleIJdlEEESC_SB_iNS1_9__extrema9arg_max_fIdl10comparatorEEEEJSC_SC_iSG_EEEvDpT0_,"",@"SHT_CUDA_INFO"
	.sectionflags	@""
	.align	4


	//----- nvinfo : EIATTR_CUDA_API_VERSION
	.align		4
        /*0000*/ 	.byte	0x04, 0x37
        /*0002*/ 	.short	(.L_218 - .L_217)
.L_217:
        /*0004*/ 	.word	0x00000082


	//----- nvinfo : EIATTR_KPARAM_INFO
	.align		4
.L_218:
        /*0008*/ 	.byte	0x04, 0x17
        /*000a*/ 	.short	(.L_220 - .L_219)
.L_219:
        /*000c*/ 	.word	0x00000000
        /*0010*/ 	.short	0x0003
        /*0012*/ 	.short	0x0014
        /*0014*/ 	.byte	0x00, 0xf0, 0x05, 0x00


	//----- nvinfo : EIATTR_KPARAM_INFO
	.align		4
.L_220:
        /*0018*/ 	.byte	0x04, 0x17
        /*001a*/ 	.short	(.L_222 - .L_221)
.L_221:
        /*001c*/ 	.word	0x00000000
        /*0020*/ 	.short	0x0002
        /*0022*/ 	.short	0x0010
        /*0024*/ 	.byte	0x00, 0xf0, 0x11, 0x00


	//----- nvinfo : EIATTR_KPARAM_INFO
	.align		4
.L_222:
        /*0028*/ 	.byte	0x04, 0x17
        /*002a*/ 	.short	(.L_224 - .L_223)
.L_223:
        /*002c*/ 	.word	0x00000000
        /*0030*/ 	.short	0x0001
        /*0032*/ 	.short	0x0008
        /*0034*/ 	.byte	0x00, 0xf5, 0x21, 0x00


	//----- nvinfo : EIATTR_KPARAM_INFO
	.align		4
.L_224:
        /*0038*/ 	.byte	0x04, 0x17
        /*003a*/ 	.short	(.L_226 - .L_225)
.L_225:
        /*003c*/ 	.word	0x00000000
        /*0040*/ 	.short	0x0000
        /*0042*/ 	.short	0x0000
        /*0044*/ 	.byte	0x00, 0xf5, 0x21, 0x00


	//----- nvinfo : EIATTR_SPARSE_MMA_MASK
	.align		4
.L_226:
        /*0048*/ 	.byte	0x03, 0x50
        /*004a*/ 	.short	0x0000


	//----- nvinfo : EIATTR_MAXREG_COUNT
	.align		4
        /*004c*/ 	.byte	0x03, 0x1b
        /*004e*/ 	.short	0x00ff


	//----- nvinfo : EIATTR_NUM_BARRIERS
	.align		4
        /*0050*/ 	.byte	0x02, 0x4c
        /*0052*/ 	.byte	0x01
	.zero		1


	//----- nvinfo : EIATTR_MERCURY_ISA_VERSION
	.align		4
        /*0054*/ 	.byte	0x03, 0x5f
        /*0056*/ 	.short	0x0101


	//----- nvinfo : EIATTR_COOP_GROUP_MASK_REGIDS
	.align		4
        /*0058*/ 	.byte	0x04, 0x29
        /*005a*/ 	.short	(.L_228 - .L_227)


	//   ....[0]....
.L_227:
        /*005c*/ 	.word	0xffffffff


	//   ....[1]....
        /*0060*/ 	.word	0xffffffff


	//   ....[2]....
        /*0064*/ 	.word	0xffffffff


	//   ....[3]....
        /*0068*/ 	.word	0xffffffff


	//   ....[4]....
        /*006c*/ 	.word	0xffffffff


	//   ....[5]....
        /*0070*/ 	.word	0xffffffff


	//   ....[6]....
        /*0074*/ 	.word	0xffffffff


	//   ....[7]....
        /*0078*/ 	.word	0xffffffff


	//   ....[8]....
        /*007c*/ 	.word	0xffffffff


	//   ....[9]....
        /*0080*/ 	.word	0xffffffff


	//   ....[10]....
        /*0084*/ 	.word	0xffffffff


	//   ....[11]....
        /*0088*/ 	.word	0xffffffff


	//   ....[12]....
        /*008c*/ 	.word	0xffffffff


	//   ....[13]....
        /*0090*/ 	.word	0xffffffff


	//   ....[14]....
        /*0094*/ 	.word	0xffffffff


	//   ....[15]....
        /*0098*/ 	.word	0xffffffff


	//   ....[16]....
        /*009c*/ 	.word	0xffffffff


	//   ....[17]....
        /*00a0*/ 	.word	0xffffffff


	//   ....[18]....
        /*00a4*/ 	.word	0xffffffff


	//   ....[19]....
        /*00a8*/ 	.word	0xffffffff


	//   ....[20]....
        /*00ac*/ 	.word	0xffffffff


	//   ....[21]....
        /*00b0*/ 	.word	0xffffffff


	//   ....[22]....
        /*00b4*/ 	.word	0xffffffff


	//   ....[23]....
        /*00b8*/ 	.word	0xffffffff


	//   ....[24]....
        /*00bc*/ 	.word	0xffffffff


	//   ....[25]....
        /*00c0*/ 	.word	0xffffffff


	//   ....[26]....
        /*00c4*/ 	.word	0xffffffff


	//   ....[27]....
        /*00c8*/ 	.word	0xffffffff


	//   ....[28]....
        /*00cc*/ 	.word	0xffffffff


	//   ....[29]....
        /*00d0*/ 	.word	0xffffffff


	//   ....[30]....
        /*00d4*/ 	.word	0xffffffff


	//   ....[31]....
        /*00d8*/ 	.word	0xffffffff


	//   ....[32]....
        /*00dc*/ 	.word	0xffffffff


	//   ....[33]....
        /*00e0*/ 	.word	0xffffffff


	//   ....[34]....
        /*00e4*/ 	.word	0xffffffff


	//   ....[35]....
        /*00e8*/ 	.word	0xffffffff


	//   ....[36]....
        /*00ec*/ 	.word	0xffffffff


	//   ....[37]....
        /*00f0*/ 	.word	0xffffffff


	//   ....[38]....
        /*00f4*/ 	.word	0xffffffff


	//   ....[39]....
        /*00f8*/ 	.word	0xffffffff


	//   ....[40]....
        /*00fc*/ 	.word	0xffffffff


	//   ....[41]....
        /*0100*/ 	.word	0xffffffff


	//   ....[42]....
        /*0104*/ 	.word	0xffffffff


	//   ....[43]....
        /*0108*/ 	.word	0xffffffff


	//   ....[44]....
        /*010c*/ 	.word	0xffffffff


	//   ....[45]....
        /*0110*/ 	.word	0xffffffff


	//   ....[46]....
        /*0114*/ 	.word	0xffffffff


	//   ....[47]....
        /*0118*/ 	.word	0xffffffff


	//   ....[48]....
        /*011c*/ 	.word	0xffffffff


	//   ....[49]....
        /*0120*/ 	.word	0xffffffff


	//   ....[50]....
        /*0124*/ 	.word	0xffffffff


	//   ....[51]....
        /*0128*/ 	.word	0xffffffff


	//   ....[52]....
        /*012c*/ 	.word	0xffffffff


	//   ....[53]....
        /*0130*/ 	.word	0xffffffff


	//   ....[54]....
        /*0134*/ 	.word	0xffffffff


	//   ....[55]....
        /*0138*/ 	.word	0xffffffff


	//   ....[56]....
        /*013c*/ 	.word	0xffffffff


	//   ....[57]....
        /*0140*/ 	.word	0xffffffff


	//   ....[58]....
        /*0144*/ 	.word	0xffffffff


	//   ....[59]....
        /*0148*/ 	.word	0xffffffff


	//----- nvinfo : EIATTR_COOP_GROUP_INSTR_OFFSETS
	.align		4
.L_228:
        /*014c*/ 	.byte	0x04, 0x28
        /*014e*/ 	.short	(.L_230 - .L_229)


	//   ....[0]....
.L_229:
        /*0150*/ 	.word	0x00000b70


	//   ....[1]....
        /*0154*/ 	.word	0x00000ba0


	//   ....[2]....
        /*0158*/ 	.word	0x00000bc0


	//   ....[3]....
        /*015c*/ 	.word	0x00000bd0


	//   ....[4]....
        /*0160*/ 	.word	0x00000d60


	//   ....[5]....
        /*0164*/ 	.word	0x00000d90


	//   ....[6]....
        /*0168*/ 	.word	0x00000dc0


	//   ....[7]....
        /*016c*/ 	.word	0x00000de0


	//   ....[8]....
        /*0170*/ 	.word	0x00000f60


	//   ....[9]....
        /*0174*/ 	.word	0x00000f90


	//   ....[10]....
        /*0178*/ 	.word	0x00000fc0


	//   ....[11]....
        /*017c*/ 	.word	0x00000fe0


	//   ....[12]....
        /*0180*/ 	.word	0x00001160


	//   ....[13]....
        /*0184*/ 	.word	0x00001190


	//   ....[14]....
        /*0188*/ 	.word	0x000011c0


	//   ....[15]....
        /*018c*/ 	.word	0x000011e0


	//   ....[16]....
        /*0190*/ 	.word	0x00001360


	//   ....[17]....
        /*0194*/ 	.word	0x000013a0


	//   ....[18]....
        /*0198*/ 	.word	0x000013d0


	//   ....[19]....
        /*019c*/ 	.word	0x000013e0


	//   ....[20]....
        /*01a0*/ 	.word	0x00002140


	//   ....[21]....
        /*01a4*/ 	.word	0x00002150


	//   ....[22]....
        /*01a8*/ 	.word	0x00002160


	//   ....[23]....
        /*01ac*/ 	.word	0x00002180


	//   ....[24]....
        /*01b0*/ 	.word	0x00002300


	//   ....[25]....
        /*01b4*/ 	.word	0x00002340


	//   ....[26]....
        /*01b8*/ 	.word	0x00002370


	//   ....[27]....
        /*01bc*/ 	.word	0x00002390


	//   ....[28]....
        /*01c0*/ 	.word	0x00002510


	//   ....[29]....
        /*01c4*/ 	.word	0x00002550


	//   ....[30]....
        /*01c8*/ 	.word	0x00002580


	//   ....[31]....
        /*01cc*/ 	.word	0x000025a0


	//   ....[32]....
        /*01d0*/ 	.word	0x00002720


	//   ....[33]....
        /*01d4*/ 	.word	0x00002760


	//   ....[34]....
        /*01d8*/ 	.word	0x00002790


	//   ....[35]....
        /*01dc*/ 	.word	0x000027b0


	//   ....[36]....
        /*01e0*/ 	.word	0x00002930


	//   ....[37]....
        /*01e4*/ 	.word	0x00002970


	//   ....[38]....
        /*01e8*/ 	.word	0x000029b0


	//   ....[39]....
        /*01ec*/ 	.word	0x000029c0


	//   ....[40]....
        /*01f0*/ 	.word	0x00004d80


	//   ....[41]....
        /*01f4*/ 	.word	0x00004db0


	//   ....[42]....
        /*01f8*/ 	.word	0x00004dd0


	//   ....[43]....
        /*01fc*/ 	.word	0x00004de0


	//   ....[44]....
        /*0200*/ 	.word	0x00004f70


	//   ....[45]....
        /*0204*/ 	.word	0x00004fa0


	//   ....[46]....
        /*0208*/ 	.word	0x00004fd0


	//   ....[47]....
        /*020c*/ 	.word	0x00004ff0


	//   ....[48]....
        /*0210*/ 	.word	0x00005170


	//   ....[49]....
        /*0214*/ 	.word	0x000051a0


	//   ....[50]....
        /*0218*/ 	.word	0x000051d0


	//   ....[51]....
        /*021c*/ 	.word	0x000051f0


	//   ....[52]....
        /*0220*/ 	.word	0x00005370


	//   ....[53]....
        /*0224*/ 	.word	0x000053a0


	//   ....[54]....
        /*0228*/ 	.word	0x000053d0


	//   ....[55]....
        /*022c*/ 	.word	0x000053f0


	//   ....[56]....
        /*0230*/ 	.word	0x00005570


	//   ....[57]....
        /*0234*/ 	.word	0x000055a0


	//   ....[58]....
        /*0238*/ 	.word	0x000055d0


	//   ....[59]....
        /*023c*/ 	.word	0x000055f0


	//----- nvinfo : EIATTR_VRC_CTA_INIT_COUNT
	.align		4
.L_230:
        /*0240*/ 	.byte	0x02, 0x4a
	.zero		1
	.zero		1


	//----- nvinfo : EIATTR_EXIT_INSTR_OFFSETS
	.align		4
        /*0244*/ 	.byte	0x04, 0x1c
        /*0246*/ 	.short	(.L_232 - .L_231)


	//   ....[0]....
.L_231:
        /*0248*/ 	.word	0x00000030


	//   ....[1]....
        /*024c*/ 	.word	0x00006290


	//   ....[2]....
        /*0250*/ 	.word	0x000062d0


	//----- nvinfo : EIATTR_MAX_THREADS
	.align		4
.L_232:
        /*0254*/ 	.byte	0x04, 0x05
        /*0256*/ 	.short	(.L_234 - .L_233)
.L_233:
        /*0258*/ 	.word	0x00000100
        /*025c*/ 	.word	0x00000001
        /*0260*/ 	.word	0x00000001


	//----- nvinfo : EIATTR_CRS_STACK_SIZE
	.align		4
.L_234:
        /*0264*/ 	.byte	0x04, 0x1e
        /*0266*/ 	.short	(.L_236 - .L_235)
.L_235:
        /*0268*/ 	.word	0x00000000


	//----- nvinfo : EIATTR_CBANK_PARAM_SIZE
	.align		4
.L_236:
        /*026c*/ 	.byte	0x03, 0x19
        /*026e*/ 	.short	0x0015


	//----- nvinfo : EIATTR_PARAM_CBANK
	.align		4
        /*0270*/ 	.byte	0x04, 0x0a
        /*0272*/ 	.short	(.L_238 - .L_237)
	.align		4
.L_237:
        /*0274*/ 	.word	index@(.nv.constant0._ZN6thrust24THRUST_300001_SM_1000_NS8cuda_cub4core6detail13_kernel_agentINS1_8__reduce11ReduceAgentIPN4cuda3std3__45tupleIJdlEEESC_SB_iNS1_9__extrema9arg_max_fIdl10comparatorEEEEJSC_SC_iSG_EEEvDpT0_)
        /*0278*/ 	.short	0x0380
        /*027a*/ 	.short	0x0015


	//----- nvinfo : EIATTR_SW_WAR
	.align		4
.L_238:
        /*027c*/ 	.byte	0x04, 0x36
        /*027e*/ 	.short	(.L_240 - .L_239)
.L_239:
        /*0280*/ 	.word	0x00000008
.L_240:


//--------------------- .nv.info._ZN6thrust24THRUST_300001_SM_1000_NS8cuda_cub4core6detail13_kernel_agentINS1_8__reduce10DrainAgentIiEEJN3cub18CUB_300001_SM_10009GridQueueIjEEiEEEvDpT0_ --------------------------
	.section	.nv.info._ZN6thrust24THRUST_300001_SM_1000_NS8cuda_cub4core6detail13_kernel_agentINS1_8__reduce10DrainAgentIiEEJN3cub18CUB_300001_SM_10009GridQueueIjEEiEEEvDpT0_,"",@"SHT_CUDA_INFO"
	.sectionflags	@""
	.align	4


	//----- nvinfo : EIATTR_CUDA_API_VERSION
	.align		4
        /*0000*/ 	.byte	0x04, 0x37
        /*0002*/ 	.short	(.L_242 - .L_241)
.L_241:
        /*0004*/ 	.word	0x00000082


	//----- nvinfo : EIATTR_KPARAM_INFO
	.align		4
.L_242:
        /*0008*/ 	.byte	0x04, 0x17
        /*000a*/ 	.short	(.L_244 - .L_243)
.L_243:
        /*000c*/ 	.word	0x00000000
        /*0010*/ 	.short	0x0001
        /*0012*/ 	.short	0x0008
        /*0014*/ 	.byte	0x00, 0xf0, 0x11, 0x00


	//----- nvinfo : EIATTR_KPARAM_INFO
	.align		4
.L_244:
        /*0018*/ 	.byte	0x04, 0x17
        /*001a*/ 	.short	(.L_246 - .L_245)
.L_245:
        /*001c*/ 	.word	0x00000000
        /*0020*/ 	.short	0x0000
        /*0022*/ 	.short	0x0000
        /*0024*/ 	.byte	0x00, 0xf0, 0x21, 0x00


	//----- nvinfo : EIATTR_SPARSE_MMA_MASK
	.align		4
.L_246:
        /*0028*/ 	.byte	0x03, 0x50
        /*002a*/ 	.short	0x0000


	//----- nvinfo : EIATTR_MAXREG_COUNT
	.align		4
        /*002c*/ 	.byte	0x03, 0x1b
        /*002e*/ 	.short	0x00ff


	//----- nvinfo : EIATTR_MERCURY_ISA_VERSION
	.align		4
        /*0030*/ 	.byte	0x03, 0x5f
        /*0032*/ 	.short	0x0101


	//----- nvinfo : EIATTR_VRC_CTA_INIT_COUNT
	.align		4
        /*0034*/ 	.byte	0x02, 0x4a
	.zero		1
	.zero		1


	//----- nvinfo : EIATTR_EXIT_INSTR_OFFSETS
	.align		4
        /*0038*/ 	.byte	0x04, 0x1c
        /*003a*/ 	.short	(.L_248 - .L_247)


	//   ....[0]....
.L_247:
        /*003c*/ 	.word	0x00000060


	//----- nvinfo : EIATTR_MAX_THREADS
	.align		4
.L_248:
        /*0040*/ 	.byte	0x04, 0x05
        /*0042*/ 	.short	(.L_250 - .L_249)
.L_249:
        /*0044*/ 	.word	0x00000001
        /*0048*/ 	.word	0x00000001
        /*004c*/ 	.word	0x00000001


	//----- nvinfo : EIATTR_CBANK_PARAM_SIZE
	.align		4
.L_250:
        /*0050*/ 	.byte	0x03, 0x19
        /*0052*/ 	.short	0x000c


	//----- nvinfo : EIATTR_PARAM_CBANK
	.align		4
        /*0054*/ 	.byte	0x04, 0x0a
        /*0056*/ 	.short	(.L_252 - .L_251)
	.align		4
.L_251:
        /*0058*/ 	.word	index@(.nv.constant0._ZN6thrust24THRUST_300001_SM_1000_NS8cuda_cub4core6detail13_kernel_agentINS1_8__reduce10DrainAgentIiEEJN3cub18CUB_300001_SM_10009GridQueueIjEEiEEEvDpT0_)
        /*005c*/ 	.short	0x0380
        /*005e*/ 	.short	0x000c


	//----- nvinfo : EIATTR_SW_WAR
	.align		4
.L_252:
        /*0060*/ 	.byte	0x04, 0x36
        /*0062*/ 	.short	(.L_254 - .L_253)
.L_253:
        /*0064*/ 	.word	0x00000008
.L_254:


//--------------------- .nv.info._ZN6thrust24THRUST_300001_SM_1000_NS8cuda_cub4core6detail13_kernel_agentINS1_8__reduce11ReduceAgentINS0_12zip_iteratorIN4cuda3std3__45tupleIJNS0_10device_ptrIdEENS0_17counting_iteratorIlNS0_11use_defaultESF_SF_EEEEEEEPNSB_IJdlEEESJ_iNS1_9__extrema9arg_max_fIdl10comparatorEEEEJSI_SK_iN3cub18CUB_300001_SM_100013GridEvenShareIiEENSR_9GridQueueIjEESO_EEEvDpT0_ --------------------------
	.section	.nv.info._ZN6thrust24THRUST_300001_SM_1000_NS8cuda_cub4core6detail13_kernel_agentINS1_8__reduce11ReduceAgentINS0_12zip_iteratorIN4cuda3std3__45tupleIJNS0_10device_ptrIdEENS0_17counting_iteratorIlNS0_11use_defaultESF_SF_EEEEEEEPNSB_IJdlEEESJ_iNS1_9__extrema9arg_max_fIdl10comparatorEEEEJSI_SK_iN3cub18CUB_300001_SM_100013GridEvenShareIiEENSR_9GridQueueIjEESO_EEEvDpT0_,"",@"SHT_CUDA_INFO"
	.sectionflags	@""
	.align	4


	//----- nvinfo : EIATTR_CUDA_API_VERSION
	.align		4
        /*0000*/ 	.byte	0x04, 0x37
        /*0002*/ 	.short	(.L_256 - .L_255)
.L_255:
        /*0004*/ 	.word	0x00000082


	//----- nvinfo : EIATTR_KPARAM_INFO
	.align		4
.L_256:
        /*0008*/ 	.byte	0x04, 0x17
        /*000a*/ 	.short	(.L_258 - .L_257)
.L_257:
        /*000c*/ 	.word	0x00000000
        /*0010*/ 	.short	0x0005
        /*0012*/ 	.short	0x0050
        /*0014*/ 	.byte	0x00, 0xf0, 0x05, 0x00


	//----- nvinfo : EIATTR_KPARAM_INFO
	.align		4
.L_258:
        /*0018*/ 	.byte	0x04, 0x17
        /*001a*/ 	.short	(.L_260 - .L_259)
.L_259:
        /*001c*/ 	.word	0x00000000
        /*0020*/ 	.short	0x0004
        /*0022*/ 	.short	0x0048
        /*0024*/ 	.byte	0x00, 0xf0, 0x21, 0x00


	//----- nvinfo : EIATTR_KPARAM_INFO
	.align		4
.L_260:
        /*0028*/ 	.byte	0x04, 0x17
        /*002a*/ 	.short	(.L_262 - .L_261)
.L_261:
        /*002c*/ 	.word	0x00000000
        /*0030*/ 	.short	0x0003
        /*0032*/ 	.short	0x001c
        /*0034*/ 	.byte	0x00, 0xf0, 0xa1, 0x00


	//----- nvinfo : EIATTR_KPARAM_INFO
	.align		4
.L_262:
        /*0038*/ 	.byte	0x04, 0x17
        /*003a*/ 	.short	(.L_264 - .L_263)
.L_263:
        /*003c*/ 	.word	0x00000000
        /*0040*/ 	.short	0x0002
        /*0042*/ 	.short	0x0018
        /*0044*/ 	.byte	0x00, 0xf0, 0x11, 0x00


	//----- nvinfo : EIATTR_KPARAM_INFO
	.align		4
.L_264:
        /*0048*/ 	.byte	0x04, 0x17
        /*004a*/ 	.short	(.L_266 - .L_265)
.L_265:
        /*004c*/ 	.word	0x00000000
        /*0050*/ 	.short	0x0001
        /*0052*/ 	.short	0x0010
        /*0054*/ 	.byte	0x00, 0xf5, 0x21, 0x00


	//----- nvinfo : EIATTR_KPARAM_INFO
	.align		4
.L_266:
        /*0058*/ 	.byte	0x04, 0x17
        /*005a*/ 	.short	(.L_268 - .L_267)
.L_267:
        /*005c*/ 	.word	0x00000000
        /*0060*/ 	.short	0x0000
        /*0062*/ 	.short	0x0000
        /*0064*/ 	.byte	0x00, 0xf0, 0x41, 0x00


	//----- nvinfo : EIATTR_SPARSE_MMA_MASK
	.align		4
.L_268:
        /*0068*/ 	.byte	0x03, 0x50
        /*006a*/ 	.short	0x0000


	//----- nvinfo : EIATTR_MAXREG_COUNT
	.align		4
        /*006c*/ 	.byte	0x03, 0x1b
        /*006e*/ 	.short	0x00ff


	//----- nvinfo : EIATTR_NUM_BARRIERS
	.align		4
        /*0070*/ 	.byte	0x02, 0x4c
        /*0072*/ 	.byte	0x01
	.zero		1


	//----- nvinfo : EIATTR_MERCURY_ISA_VERSION
	.align		4
        /*0074*/ 	.byte	0x03, 0x5f
        /*0076*/ 	.short	0x0101


	//----- nvinfo : EIATTR_COOP_GROUP_MASK_REGIDS
	.align		4
        /*0078*/ 	.byte	0x04, 0x29
        /*007a*/ 	.short	(.L_270 - .L_269)


	//   ....[0]....
.L_269:
        /*007c*/ 	.word	0xffffffff


	//   ....[1]....
        /*0080*/ 	.word	0xffffffff


	//   ....[2]....
        /*0084*/ 	.word	0xffffffff


	//   ....[3]....
        /*0088*/ 	.word	0xffffffff


	//   ....[4]....
        /*008c*/ 	.word	0xffffffff


	//   ....[5]....
        /*0090*/ 	.word	0xffffffff


	//   ....[6]....
        /*0094*/ 	.word	0xffffffff


	//   ....[7]....
        /*0098*/ 	.word	0xffffffff


	//   ....[8]....
        /*009c*/ 	.word	0xffffffff


	//   ....[9]....
        /*00a0*/ 	.word	0xffffffff


	//   ....[10]....
        /*00a4*/ 	.word	0xffffffff


	//   ....[11]....
        /*00a8*/ 	.word	0xffffffff


	//   ....[12]....
        /*00ac*/ 	.word	0xffffffff


	//   ....[13]....
        /*00b0*/ 	.word	0xffffffff


	//   ....[14]....
        /*00b4*/ 	.word	0xffffffff


	//   ....[15]....
        /*00b8*/ 	.word	0xffffffff


	//   ....[16]....
        /*00bc*/ 	.word	0xffffffff


	//   ....[17]....
        /*00c0*/ 	.word	0xffffffff


	//   ....[18]....
        /*00c4*/ 	.word	0xffffffff


	//   ....[19]....
        /*00c8*/ 	.word	0xffffffff


	//   ....[20]....
        /*00cc*/ 	.word	0xffffffff


	//   ....[21]....
        /*00d0*/ 	.word	0xffffffff


	//   ....[22]....
        /*00d4*/ 	.word	0xffffffff


	//   ....[23]....
        /*00d8*/ 	.word	0xffffffff


	//   ....[24]....
        /*00dc*/ 	.word	0xffffffff


	//   ....[25]....
        /*00e0*/ 	.word	0xffffffff


	//   ....[26]....
        /*00e4*/ 	.word	0xffffffff


	//   ....[27]....
        /*00e8*/ 	.word	0xffffffff


	//   ....[28]....
        /*00ec*/ 	.word	0xffffffff


	//   ....[29]....
        /*00f0*/ 	.word	0xffffffff


	//   ....[30]....
        /*00f4*/ 	.word	0xffffffff


	//   ....[31]....
        /*00f8*/ 	.word	0xffffffff


	//   ....[32]....
        /*00fc*/ 	.word	0xffffffff


	//   ....[33]....
        /*0100*/ 	.word	0xffffffff


	//   ....[34]....
        /*0104*/ 	.word	0xffffffff


	//   ....[35]....
        /*0108*/ 	.word	0xffffffff


	//   ....[36]....
        /*010c*/ 	.word	0xffffffff


	//   ....[37]....
        /*0110*/ 	.word	0xffffffff


	//   ....[38]....
        /*0114*/ 	.word	0xffffffff


	//   ....[39]....
        /*0118*/ 	.word	0xffffffff


	//   ....[40]....
        /*011c*/ 	.word	0xffffffff


	//   ....[41]....
        /*0120*/ 	.word	0xffffffff


	//   ....[42]....
        /*0124*/ 	.word	0xffffffff


	//   ....[43]....
        /*0128*/ 	.word	0xffffffff


	//   ....[44]....
        /*012c*/ 	.word	0xffffffff


	//   ....[45]....
        /*0130*/ 	.word	0xffffffff


	//   ....[46]....
        /*0134*/ 	.word	0xffffffff


	//   ....[47]....
        /*0138*/ 	.word	0xffffffff


	//   ....[48]....
        /*013c*/ 	.word	0xffffffff


	//   ....[49]....
        /*0140*/ 	.word	0xffffffff


	//   ....[50]....
        /*0144*/ 	.word	0xffffffff


	//   ....[51]....
        /*0148*/ 	.word	0xffffffff


	//   ....[52]....
        /*014c*/ 	.word	0xffffffff


	//   ....[53]....
        /*0150*/ 	.word	0xffffffff


	//   ....[54]....
        /*0154*/ 	.word	0xffffffff


	//   ....[55]....
        /*0158*/ 	.word	0xffffffff


	//   ....[56]....
        /*015c*/ 	.word	0xffffffff


	//   ....[57]....
        /*0160*/ 	.word	0xffffffff


	//   ....[58]....
        /*0164*/ 	.word	0xffffffff


	//   ....[59]....
        /*0168*/ 	.word	0xffffffff


	//----- nvinfo : EIATTR_COOP_GROUP_INSTR_OFFSETS
	.align		4
.L_270:
        /*016c*/ 	.byte	0x04, 0x28
        /*016e*/ 	.short	(.L_272 - .L_271)


	//   ....[0]....
.L_271:
        /*0170*/ 	.word	0x00000cd0


	//   ....[1]....
        /*0174*/ 	.word	0x00000d00


	//   ....[2]....
        /*0178*/ 	.word	0x00000d20


	//   ....[3]....
        /*017c*/ 	.word	0x00000d30


	//   ....[4]....
        /*0180*/ 	.word	0x00000ec0


	//   ....[5]....
        /*0184*/ 	.word	0x00000ef0


	//   ....[6]....
        /*0188*/ 	.word	0x00000f20


	//   ....[7]....
        /*018c*/ 	.word	0x00000f40


	//   ....[8]....
        /*0190*/ 	.word	0x000010c0


	//   ....[9]....
        /*0194*/ 	.word	0x00001100


	//   ....[10]....
        /*0198*/ 	.word	0x00001130


	//   ....[11]....
        /*019c*/ 	.word	0x00001140


	//   ....[12]....
        /*01a0*/ 	.word	0x000012c0


	//   ....[13]....
        /*01a4*/ 	.word	0x000012f0


	//   ....[14]....
        /*01a8*/ 	.word	0x00001320


	//   ....[15]....
        /*01ac*/ 	.word	0x00001340


	//   ....[16]....
        /*01b0*/ 	.word	0x000014c0


	//   ....[17]....
        /*01b4*/ 	.word	0x000014f0


	//   ....[18]....
        /*01b8*/ 	.word	0x00001520


	//   ....[19]....
        /*01bc*/ 	.word	0x00001540


	//   ....[20]....
        /*01c0*/ 	.word	0x000022b0


	//   ....[21]....
        /*01c4*/ 	.word	0x000022c0


	//   ....[22]....
        /*01c8*/ 	.word	0x000022d0


	//   ....[23]....
        /*01cc*/ 	.word	0x000022f0


	//   ....[24]....
        /*01d0*/ 	.word	0x00002470


	//   ....[25]....
        /*01d4*/ 	.word	0x000024b0


	//   ....[26]....
        /*01d8*/ 	.word	0x000024e0


	//   ....[27]....
        /*01dc*/ 	.word	0x00002500


	//   ....[28]....
        /*01e0*/ 	.word	0x00002680


	//   ....[29]....
        /*01e4*/ 	.word	0x000026c0


	//   ....[30]....
        /*01e8*/ 	.word	0x000026f0


	//   ....[31]....
        /*01ec*/ 	.word	0x00002710


	//   ....[32]....
        /*01f0*/ 	.word	0x00002890


	//   ....[33]....
        /*01f4*/ 	.word	0x000028d0


	//   ....[34]....
        /*01f8*/ 	.word	0x00002900


	//   ....[35]....
        /*01fc*/ 	.word	0x00002920


	//   ....[36]....
        /*0200*/ 	.word	0x00002aa0


	//   ....[37]....
        /*0204*/ 	.word	0x00002ae0


	//   ....[38]....
        /*0208*/ 	.word	0x00002b10


	//   ....[39]....
        /*020c*/ 	.word	0x00002b30


	//   ....[40]....
        /*0210*/ 	.word	0x000051f0


	//   ....[41]....
        /*0214*/ 	.word	0x00005220


	//   ....[42]....
        /*0218*/ 	.word	0x00005240


	//   ....[43]....
        /*021c*/ 	.word	0x00005250


	//   ....[44]....
        /*0220*/ 	.word	0x000053e0


	//   ....[45]....
        /*0224*/ 	.word	0x00005410


	//   ....[46]....
        /*0228*/ 	.word	0x00005440


	//   ....[47]....
        /*022c*/ 	.word	0x00005460


	//   ....[48]....
        /*0230*/ 	.word	0x000055e0


	//   ....[49]....
        /*0234*/ 	.word	0x00005610


	//   ....[50]....
        /*0238*/ 	.word	0x00005640


	//   ....[51]....
        /*023c*/ 	.word	0x00005660


	//   ....[52]....
        /*0240*/ 	.word	0x000057e0


	//   ....[53]....
        /*0244*/ 	.word	0x00005810


	//   ....[54]....
        /*0248*/ 	.word	0x00005840


	//   ....[55]....
        /*024c*/ 	.word	0x00005860


	//   ....[56]....
        /*0250*/ 	.word	0x000059e0


	//   ....[57]....
        /*0254*/ 	.word	0x00005a10


	//   ....[58]....
        /*0258*/ 	.word	0x00005a40


	//   ....[59]....
        /*025c*/ 	.word	0x00005a60


	//----- nvinfo : EIATTR_VRC_CTA_INIT_COUNT
	.align		4
.L_272:
        /*0260*/ 	.byte	0x02, 0x4a
	.zero		1
	.zero		1


	//----- nvinfo : EIATTR_EXIT_INSTR_OFFSETS
	.align		4
        /*0264*/ 	.byte	0x04, 0x1c
        /*0266*/ 	.short	(.L_274 - .L_273)


	//   ....[0]....
.L_273:
        /*0268*/ 	.word	0x00006710


	//   ....[1]....
        /*026c*/ 	.word	0x00006770


	//----- nvinfo : EIATTR_MAX_THREADS
	.align		4
.L_274:
        /*0270*/ 	.byte	0x04, 0x05
        /*0272*/ 	.short	(.L_276 - .L_275)
.L_275:
        /*0274*/ 	.word	0x00000100
        /*0278*/ 	.word	0x00000001
        /*027c*/ 	.word	0x00000001


	//----- nvinfo : EIATTR_CRS_STACK_SIZE
	.align		4
.L_276:
        /*0280*/ 	.byte	0x04, 0x1e
        /*0282*/ 	.short	(.L_278 - .L_277)
.L_277:
        /*0284*/ 	.word	0x00000000


	//----- nvinfo : EIATTR_CBANK_PARAM_SIZE
	.align		4
.L_278:
        /*0288*/ 	.byte	0x03, 0x19
        /*028a*/ 	.short	0x0051


	//----- nvinfo : EIATTR_PARAM_CBANK
	.align		4
        /*028c*/ 	.byte	0x04, 0x0a
        /*028e*/ 	.short	(.L_280 - .L_279)
	.align		4
.L_279:
        /*0290*/ 	.word	index@(.nv.constant0._ZN6thrust24THRUST_300001_SM_1000_NS8cuda_cub4core6detail13_kernel_agentINS1_8__reduce11ReduceAgentINS0_12zip_iteratorIN4cuda3std3__45tupleIJNS0_10device_ptrIdEENS0_17counting_iteratorIlNS0_11use_defaultESF_SF_EEEEEEEPNSB_IJdlEEESJ_iNS1_9__extrema9arg_max_fIdl10comparatorEEEEJSI_SK_iN3cub18CUB_300001_SM_100013GridEvenShareIiEENSR_9GridQueueIjEESO_EEEvDpT0_)
        /*0294*/ 	.short	0x0380
        /*0296*/ 	.short	0x0051


	//----- nvinfo : EIATTR_SW_WAR
	.align		4
.L_280:
        /*0298*/ 	.byte	0x04, 0x36
        /*029a*/ 	.short	(.L_282 - .L_281)
.L_281:
        /*029c*/ 	.word	0x00000008
.L_282:


//--------------------- .nv.info._ZN6thrust24THRUST_300001_SM_1000_NS8cuda_cub4core6detail13_kernel_agentINS1_8__reduce11ReduceAgentINS0_12zip_iteratorIN4cuda3std3__45tupleIJNS0_10device_ptrIdEENS0_17counting_iteratorIlNS0_11use_defaultESF_SF_EEEEEEEPNSB_IJdlEEESJ_iNS1_9__extrema9arg_max_fIdl10comparatorEEEEJSI_SK_iSO_EEEvDpT0_ --------------------------
	.section	.nv.info._ZN6thrust24THRUST_300001_SM_1000_NS8cuda_cub4core6detail13_kernel_agentINS1_8__reduce11ReduceAgentINS0_12zip_iteratorIN4cuda3std3__45tupleIJNS0_10device_ptrIdEENS0_17counting_iteratorIlNS0_11use_defaultESF_SF_EEEEEEEPNSB_IJdlEEESJ_iNS1_9__extrema9arg_max_fIdl10comparatorEEEEJSI_SK_iSO_EEEvDpT0_,"",@"SHT_CUDA_INFO"
	.sectionflags	@""
	.align	4


	//----- nvinfo : EIATTR_CUDA_API_VERSION
	.align		4
        /*0000*/ 	.byte	0x04, 0x37
        /*0002*/ 	.short	(.L_284 - .L_283)
.L_283:
        /*0004*/ 	.word	0x00000082


	//----- nvinfo : EIATTR_KPARAM_INFO
	.align		4
.L_284:
        /*0008*/ 	.byte	0x04, 0x17
        /*000a*/ 	.short	(.L_286 - .L_285)
.L_285:
        /*000c*/ 	.word	0x00000000
        /*0010*/ 	.short	0x0003
        /*0012*/ 	.short	0x001c
        /*0014*/ 	.byte	0x00, 0xf0, 0x05, 0x00


	//----- nvinfo : EIATTR_KPARAM_INFO
	.align		4
.L_286:
        /*0018*/ 	.byte	0x04, 0x17
        /*001a*/ 	.short	(.L_288 - .L_287)
.L_287:
        /*001c*/ 	.word	0x00000000
        /*0020*/ 	.short	0x0002
        /*0022*/ 	.short	0x0018
        /*0024*/ 	.byte	0x00, 0xf0, 0x11, 0x00


	//----- nvinfo : EIATTR_KPARAM_INFO
	.align		4
.L_288:
        /*0028*/ 	.byte	0x04, 0x17
        /*002a*/ 	.short	(.L_290 - .L_289)
.L_289:
        /*002c*/ 	.word	0x00000000
        /*0030*/ 	.short	0x0001
        /*0032*/ 	.short	0x0010
        /*0034*/ 	.byte	0x00, 0xf5, 0x21, 0x00


	//----- nvinfo : EIATTR_KPARAM_INFO
	.align		4
.L_290:
        /*0038*/ 	.byte	0x04, 0x17
        /*003a*/ 	.short	(.L_292 - .L_291)
.L_291:
        /*003c*/ 	.word	0x00000000
        /*0040*/ 	.short	0x0000
        /*0042*/ 	.short	0x0000
        /*0044*/ 	.byte	0x00, 0xf0, 0x41, 0x00


	//----- nvinfo : EIATTR_SPARSE_MMA_MASK
	.align		4
.L_292:
        /*0048*/ 	.byte	0x03, 0x50
        /*004a*/ 	.short	0x0000


	//----- nvinfo : EIATTR_MAXREG_COUNT
	.align		4
        /*004c*/ 	.byte	0x03, 0x1b
        /*004e*/ 	.short	0x00ff


	//----- nvinfo : EIATTR_NUM_BARRIERS
	.align		4
        /*0050*/ 	.byte	0x02, 0x4c
        /*0052*/ 	.byte	0x01
	.zero		1


	//----- nvinfo : EIATTR_MERCURY_ISA_VERSION
	.align		4
        /*0054*/ 	.byte	0x03, 0x5f
        /*0056*/ 	.short	0x0101


	//----- nvinfo : EIATTR_COOP_GROUP_MASK_REGIDS
	.align		4
        /*0058*/ 	.byte	0x04, 0x29
        /*005a*/ 	.short	(.L_294 - .L_293)


	//   ....[0]....
.L_293:
        /*005c*/ 	.word	0xffffffff


	//   ....[1]....
        /*0060*/ 	.word	0xffffffff


	//   ....[2]....
        /*0064*/ 	.word	0xffffffff


	//   ....[3]....
        /*0068*/ 	.word	0xffffffff


	//   ....[4]....
        /*006c*/ 	.word	0xffffffff


	//   ....[5]....
        /*0070*/ 	.word	0xffffffff


	//   ....[6]....
        /*0074*/ 	.word	0xffffffff


	//   ....[7]....
        /*0078*/ 	.word	0xffffffff


	//   ....[8]....
        /*007c*/ 	.word	0xffffffff


	//   ....[9]....
        /*0080*/ 	.word	0xffffffff


	//   ....[10]....
        /*0084*/ 	.word	0xffffffff


	//   ....[11]....
        /*0088*/ 	.word	0xffffffff


	//   ....[12]....
        /*008c*/ 	.word	0xffffffff


	//   ....[13]....
        /*0090*/ 	.word	0xffffffff


	//   ....[14]....
        /*0094*/ 	.word	0xffffffff


	//   ....[15]....
        /*0098*/ 	.word	0xffffffff


	//   ....[16]....
        /*009c*/ 	.word	0xffffffff


	//   ....[17]....
        /*00a0*/ 	.word	0xffffffff


	//   ....[18]....
        /*00a4*/ 	.word	0xffffffff


	//   ....[19]....
        /*00a8*/ 	.word	0xffffffff


	//   ....[20]....
        /*00ac*/ 	.word	0xffffffff


	//   ....[21]....
        /*00b0*/ 	.word	0xffffffff


	//   ....[22]....
        /*00b4*/ 	.word	0xffffffff


	//   ....[23]....
        /*00b8*/ 	.word	0xffffffff


	//   ....[24]....
        /*00bc*/ 	.word	0xffffffff


	//   ....[25]....
        /*00c0*/ 	.word	0xffffffff


	//   ....[26]....
        /*00c4*/ 	.word	0xffffffff


	//   ....[27]....
        /*00c8*/ 	.word	0xffffffff


	//   ....[28]....
        /*00cc*/ 	.word	0xffffffff


	//   ....[29]....
        /*00d0*/ 	.word	0xffffffff


	//   ....[30]....
        /*00d4*/ 	.word	0xffffffff


	//   ....[31]....
        /*00d8*/ 	.word	0xffffffff


	//   ....[32]....
        /*00dc*/ 	.word	0xffffffff


	//   ....[33]....
        /*00e0*/ 	.word	0xffffffff


	//   ....[34]....
        /*00e4*/ 	.word	0xffffffff


	//   ....[35]....
        /*00e8*/ 	.word	0xffffffff


	//   ....[36]....
        /*00ec*/ 	.word	0xffffffff


	//   ....[37]....
        /*00f0*/ 	.word	0xffffffff


	//   ....[38]....
        /*00f4*/ 	.word	0xffffffff


	//   ....[39]....
        /*00f8*/ 	.word	0xffffffff


	//   ....[40]....
        /*00fc*/ 	.word	0xffffffff


	//   ....[41]....
        /*0100*/ 	.word	0xffffffff


	//   ....[42]....
        /*0104*/ 	.word	0xffffffff


	//   ....[43]....
        /*0108*/ 	.word	0xffffffff


	//   ....[44]....
        /*010c*/ 	.word	0xffffffff


	//   ....[45]....
        /*0110*/ 	.word	0xffffffff


	//   ....[46]....
        /*0114*/ 	.word	0xffffffff


	//   ....[47]....
        /*0118*/ 	.word	0xffffffff


	//   ....[48]....
        /*011c*/ 	.word	0xffffffff


	//   ....[49]....
        /*0120*/ 	.word	0xffffffff


	//   ....[50]....
        /*0124*/ 	.word	0xffffffff


	//   ....[51]....
        /*0128*/ 	.word	0xffffffff


	//   ....[52]....
        /*012c*/ 	.word	0xffffffff


	//   ....[53]....
        /*0130*/ 	.word	0xffffffff


	//   ....[54]....
        /*0134*/ 	.word	0xffffffff


	//   ....[55]....
        /*0138*/ 	.word	0xffffffff


	//   ....[56]....
        /*013c*/ 	.word	0xffffffff


	//   ....[57]....
        /*0140*/ 	.word	0xffffffff


	//   ....[58]....
        /*0144*/ 	.word	0xffffffff


	//   ....[59]....
        /*0148*/ 	.word	0xffffffff


	//----- nvinfo : EIATTR_COOP_GROUP_INSTR_OFFSETS
	.align		4
.L_294:
        /*014c*/ 	.byte	0x04, 0x28
        /*014e*/ 	.short	(.L_296 - .L_295)


	//   ....[0]....
.L_295:
        /*0150*/ 	.word	0x00000c90


	//   ....[1]....
        /*0154*/ 	.word	0x00000cc0


	//   ....[2]....
        /*0158*/ 	.word	0x00000ce0


	//   ....[3]....
        /*015c*/ 	.word	0x00000cf0


	//   ....[4]....
        /*0160*/ 	.word	0x00000e80


	//   ....[5]....
        /*0164*/ 	.word	0x00000eb0


	//   ....[6]....
        /*0168*/ 	.word	0x00000ee0


	//   ....[7]....
        /*016c*/ 	.word	0x00000f00


	//   ....[8]....
        /*0170*/ 	.word	0x00001080


	//   ....[9]....
        /*0174*/ 	.word	0x000010b0


	//   ....[10]....
        /*0178*/ 	.word	0x000010e0


	//   ....[11]....
        /*017c*/ 	.word	0x00001100


	//   ....[12]....
        /*0180*/ 	.word	0x00001280


	//   ....[13]....
        /*0184*/ 	.word	0x000012b0


	//   ....[14]....
        /*0188*/ 	.word	0x000012e0


	//   ....[15]....
        /*018c*/ 	.word	0x00001300


	//   ....[16]....
        /*0190*/ 	.word	0x00001480


	//   ....[17]....
        /*0194*/ 	.word	0x000014b0


	//   ....[18]....
        /*0198*/ 	.word	0x000014e0


	//   ....[19]....
        /*019c*/ 	.word	0x00001500


	//   ....[20]....
        /*01a0*/ 	.word	0x00002260


	//   ....[21]....
        /*01a4*/ 	.word	0x00002270


	//   ....[22]....
        /*01a8*/ 	.word	0x00002280


	//   ....[23]....
        /*01ac*/ 	.word	0x000022a0


	//   ....[24]....
        /*01b0*/ 	.word	0x00002420


	//   ....[25]....
        /*01b4*/ 	.word	0x00002460


	//   ....[26]....
        /*01b8*/ 	.word	0x00002490


	//   ....[27]....
        /*01bc*/ 	.word	0x000024b0


	//   ....[28]....
        /*01c0*/ 	.word	0x00002630


	//   ....[29]....
        /*01c4*/ 	.word	0x00002670


	//   ....[30]....
        /*01c8*/ 	.word	0x000026a0


	//   ....[31]....
        /*01cc*/ 	.word	0x000026c0


	//   ....[32]....
        /*01d0*/ 	.word	0x00002840


	//   ....[33]....
        /*01d4*/ 	.word	0x00002880


	//   ....[34]....
        /*01d8*/ 	.word	0x000028b0


	//   ....[35]....
        /*01dc*/ 	.word	0x000028d0


	//   ....[36]....
        /*01e0*/ 	.word	0x00002a50


	//   ....[37]....
        /*01e4*/ 	.word	0x00002a90


	//   ....[38]....
        /*01e8*/ 	.word	0x00002ac0


	//   ....[39]....
        /*01ec*/ 	.word	0x00002ae0


	//   ....[40]....
        /*01f0*/ 	.word	0x00004f90


	//   ....[41]....
        /*01f4*/ 	.word	0x00004fc0


	//   ....[42]....
        /*01f8*/ 	.word	0x00004fe0


	//   ....[43]....
        /*01fc*/ 	.word	0x00004ff0


	//   ....[44]....
        /*0200*/ 	.word	0x00005180


	//   ....[45]....
        /*0204*/ 	.word	0x000051b0


	//   ....[46]....
        /*0208*/ 	.word	0x000051e0


	//   ....[47]....
        /*020c*/ 	.word	0x00005200


	//   ....[48]....
        /*0210*/ 	.word	0x00005380


	//   ....[49]....
        /*0214*/ 	.word	0x000053b0


	//   ....[50]....
        /*0218*/ 	.word	0x000053e0


	//   ....[51]....
        /*021c*/ 	.word	0x00005400


	//   ....[52]....
        /*0220*/ 	.word	0x00005580


	//   ....[53]....
        /*0224*/ 	.word	0x000055c0


	//   ....[54]....
        /*0228*/ 	.word	0x000055f0


	//   ....[55]....
        /*022c*/ 	.word	0x00005600


	//   ....[56]....
        /*0230*/ 	.word	0x00005780


	//   ....[57]....
        /*0234*/ 	.word	0x000057b0


	//   ....[58]....
        /*0238*/ 	.word	0x000057e0


	//   ....[59]....
        /*023c*/ 	.word	0x00005800


	//----- nvinfo : EIATTR_VRC_CTA_INIT_COUNT
	.align		4
.L_296:
        /*0240*/ 	.byte	0x02, 0x4a
	.zero		1
	.zero		1


	//----- nvinfo : EIATTR_EXIT_INSTR_OFFSETS
	.align		4
        /*0244*/ 	.byte	0x04, 0x1c
        /*0246*/ 	.short	(.L_298 - .L_297)


	//   ....[0]....
.L_297:
        /*0248*/ 	.word	0x00000030


	//   ....[1]....
        /*024c*/ 	.word	0x000064a0


	//   ....[2]....
        /*0250*/ 	.word	0x000064e0


	//----- nvinfo : EIATTR_MAX_THREADS
	.align		4
.L_298:
        /*0254*/ 	.byte	0x04, 0x05
        /*0256*/ 	.short	(.L_300 - .L_299)
.L_299:
        /*0258*/ 	.word	0x00000100
        /*025c*/ 	.word	0x00000001
        /*0260*/ 	.word	0x00000001


	//----- nvinfo : EIATTR_CRS_STACK_SIZE
	.align		4
.L_300:
        /*0264*/ 	.byte	0x04, 0x1e
        /*0266*/ 	.short	(.L_302 - .L_301)
.L_301:
        /*0268*/ 	.word	0x00000000


	//----- nvinfo : EIATTR_CBANK_PARAM_SIZE
	.align		4
.L_302:
        /*026c*/ 	.byte	0x03, 0x19
        /*026e*/ 	.short	0x001d


	//----- nvinfo : EIATTR_PARAM_CBANK
	.align		4
        /*0270*/ 	.byte	0x04, 0x0a
        /*0272*/ 	.short	(.L_304 - .L_303)
	.align		4
.L_303:
        /*0274*/ 	.word	index@(.nv.constant0._ZN6thrust24THRUST_300001_SM_1000_NS8cuda_cub4core6detail13_kernel_agentINS1_8__reduce11ReduceAgentINS0_12zip_iteratorIN4cuda3std3__45tupleIJNS0_10device_ptrIdEENS0_17counting_iteratorIlNS0_11use_defaultESF_SF_EEEEEEEPNSB_IJdlEEESJ_iNS1_9__extrema9arg_max_fIdl10comparatorEEEEJSI_SK_iSO_EEEvDpT0_)
        /*0278*/ 	.short	0x0380
        /*027a*/ 	.short	0x001d


	//----- nvinfo : EIATTR_SW_WAR
	.align		4
.L_304:
        /*027c*/ 	.byte	0x04, 0x36
        /*027e*/ 	.short	(.L_306 - .L_305)
.L_305:
        /*0280*/ 	.word	0x00000008
.L_306:


//--------------------- .nv.info._Z6kernelPdiiii  --------------------------
	.section	.nv.info._Z6kernelPdiiii,"",@"SHT_CUDA_INFO"
	.sectionflags	@""
	.align	4


	//----- nvinfo : EIATTR_CUDA_API_VERSION
	.align		4
        /*0000*/ 	.byte	0x04, 0x37
        /*0002*/ 	.short	(.L_308 - .L_307)
.L_307:
        /*0004*/ 	.word	0x00000082


	//----- nvinfo : EIATTR_KPARAM_INFO
	.align		4
.L_308:
        /*0008*/ 	.byte	0x04, 0x17
        /*000a*/ 	.short	(.L_310 - .L_309)
.L_309:
        /*000c*/ 	.word	0x00000000
        /*0010*/ 	.short	0x0004
        /*0012*/ 	.short	0x0014
        /*0014*/ 	.byte	0x00, 0xf0, 0x11, 0x00


	//----- nvinfo : EIATTR_KPARAM_INFO
	.align		4
.L_310:
        /*0018*/ 	.byte	0x04, 0x17
        /*001a*/ 	.short	(.L_312 - .L_311)
.L_311:
        /*001c*/ 	.word	0x00000000
        /*0020*/ 	.short	0x0003
        /*0022*/ 	.short	0x0010
        /*0024*/ 	.byte	0x00, 0xf0, 0x11, 0x00


	//----- nvinfo : EIATTR_KPARAM_INFO
	.align		4
.L_312:
        /*0028*/ 	.byte	0x04, 0x17
        /*002a*/ 	.short	(.L_314 - .L_313)
.L_313:
        /*002c*/ 	.word	0x00000000
        /*0030*/ 	.short	0x0002
        /*0032*/ 	.short	0x000c
        /*0034*/ 	.byte	0x00, 0xf0, 0x11, 0x00


	//----- nvinfo : EIATTR_KPARAM_INFO
	.align		4
.L_314:
        /*0038*/ 	.byte	0x04, 0x17
        /*003a*/ 	.short	(.L_316 - .L_315)
.L_315:
        /*003c*/ 	.word	0x00000000
        /*0040*/ 	.short	0x0001
        /*0042*/ 	.short	0x0008
        /*0044*/ 	.byte	0x00, 0xf0, 0x11, 0x00


	//----- nvinfo : EIATTR_KPARAM_INFO
	.align		4
.L_316:
        /*0048*/ 	.byte	0x04, 0x17
        /*004a*/ 	.short	(.L_318 - .L_317)
.L_317:
        /*004c*/ 	.word	0x00000000
        /*0050*/ 	.short	0x0000
        /*0052*/ 	.short	0x0000
        /*0054*/ 	.byte	0x00, 0xf5, 0x21, 0x00


	//----- nvinfo : EIATTR_SPARSE_MMA_MASK
	.align		4
.L_318:
        /*0058*/ 	.byte	0x03, 0x50
        /*005a*/ 	.short	0x0000


	//----- nvinfo : EIATTR_MAXREG_COUNT
	.align		4
        /*005c*/ 	.byte	0x03, 0x1b
        /*005e*/ 	.short	0x00ff


	//----- nvinfo : EIATTR_MERCURY_ISA_VERSION
	.align		4
        /*0060*/ 	.byte	0x03, 0x5f
        /*0062*/ 	.short	0x0101


	//----- nvinfo : EIATTR_VRC_CTA_INIT_COUNT
	.align		4
        /*0064*/ 	.byte	0x02, 0x4a
	.zero		1
	.zero		1


	//----- nvinfo : EIATTR_EXIT_INSTR_OFFSETS
	.align		4
        /*0068*/ 	.byte	0x04, 0x1c
        /*006a*/ 	.short	(.L_320 - .L_319)


	//   ....[0]....
.L_319:
        /*006c*/ 	.word	0x000000b0


	//   ....[1]....
        /*0070*/ 	.word	0x000014c0


	//----- nvinfo : EIATTR_CRS_STACK_SIZE
	.align		4
.L_320:
        /*0074*/ 	.byte	0x04, 0x1e
        /*0076*/ 	.short	(.L_322 - .L_321)
.L_321:
        /*0078*/ 	.word	0x00000000


	//----- nvinfo : EIATTR_CBANK_PARAM_SIZE
	.align		4
.L_322:
        /*007c*/ 	.byte	0x03, 0x19
        /*007e*/ 	.short	0x0018


	//----- nvinfo : EIATTR_PARAM_CBANK
	.align		4
        /*0080*/ 	.byte	0x04, 0x0a
        /*0082*/ 	.short	(.L_324 - .L_323)
	.align		4
.L_323:
        /*0084*/ 	.word	index@(.nv.constant0._Z6kernelPdiiii)
        /*0088*/ 	.short	0x0380
        /*008a*/ 	.short	0x0018


	//----- nvinfo : EIATTR_SW_WAR
	.align		4
.L_324:
        /*008c*/ 	.byte	0x04, 0x36
        /*008e*/ 	.short	(.L_326 - .L_325)
.L_325:
        /*0090*/ 	.word	0x00000008
.L_326:


//--------------------- .nv.info._Z4backPdPiiiiS_ --------------------------
	.section	.nv.info._Z4backPdPiiiiS_,"",@"SHT_CUDA_INFO"
	.sectionflags	@""
	.align	4


	//----- nvinfo : EIATTR_CUDA_API_VERSION
	.align		4
        /*0000*/ 	.byte	0x04, 0x37
        /*0002*/ 	.short	(.L_328 - .L_327)
.L_327:
        /*0004*/ 	.word	0x00000082


	//----- nvinfo : EIATTR_KPARAM_INFO
	.align		4
.L_328:
        /*0008*/ 	.byte	0x04, 0x17
        /*000a*/ 	.short	(.L_330 - .L_329)
.L_329:
        /*000c*/ 	.word	0x00000000
        /*0010*/ 	.short	0x0005
        /*0012*/ 	.short	0x0020
        /*0014*/ 	.byte	0x00, 0xf5, 0x21, 0x00


	//----- nvinfo : EIATTR_KPARAM_INFO
	.align		4
.L_330:
        /*0018*/ 	.byte	0x04, 0x17
        /*001a*/ 	.short	(.L_332 - .L_331)
.L_331:
        /*001c*/ 	.word	0x00000000
        /*0020*/ 	.short	0x0004
        /*0022*/ 	.short	0x0018
        /*0024*/ 	.byte	0x00, 0xf0, 0x11, 0x00


	//----- nvinfo : EIATTR_KPARAM_INFO
	.align		4
.L_332:
        /*0028*/ 	.byte	0x04, 0x17
        /*002a*/ 	.short	(.L_334 - .L_333)
.L_333:
        /*002c*/ 	.word	0x00000000
        /*0030*/ 	.short	0x0003
        /*0032*/ 	.short	0x0014
        /*0034*/ 	.byte	0x00, 0xf0, 0x11, 0x00


	//----- nvinfo : EIATTR_KPARAM_INFO
	.align		4
.L_334:
        /*0038*/ 	.byte	0x04, 0x17
        /*003a*/ 	.short	(.L_336 - .L_335)
.L_335:
        /*003c*/ 	.word	0x00000000
        /*0040*/ 	.short	0x0002
        /*0042*/ 	.short	0x0010
        /*0044*/ 	.byte	0x00, 0xf0, 0x11, 0x00


	//----- nvinfo : EIATTR_KPARAM_INFO
	.align		4
.L_336:
        /*0048*/ 	.byte	0x04, 0x17
        /*004a*/ 	.short	(.L_338 - .L_337)
.L_337:
        /*004c*/ 	.word	0x00000000
        /*0050*/ 	.short	0x0001
        /*0052*/ 	.short	0x0008
        /*0054*/ 	.byte	0x00, 0xf5, 0x21, 0x00


	//----- nvinfo : EIATTR_KPARAM_INFO
	.align		4
.L_338:
        /*0058*/ 	.byte	0x04, 0x17
        /*005a*/ 	.short	(.L_340 - .L_339)
.L_339:
        /*005c*/ 	.word	0x00000000
        /*0060*/ 	.short	0x0000
        /*0062*/ 	.short	0x0000
        /*0064*/ 	.byte	0x00, 0xf5, 0x21, 0x00


	//----- nvinfo : EIATTR_SPARSE_MMA_MASK
	.align		4
.L_340:
        /*0068*/ 	.byte	0x03, 0x50
        /*006a*/ 	.short	0x0000


	//----- nvinfo : EIATTR_MAXREG_COUNT
	.align		4
        /*006c*/ 	.byte	0x03, 0x1b
        /*006e*/ 	.short	0x00ff


	//----- nvinfo : EIATTR_MERCURY_ISA_VERSION
	.align		4
        /*0070*/ 	.byte	0x03, 0x5f
        /*0072*/ 	.short	0x0101


	//----- nvinfo : EIATTR_VRC_CTA_INIT_COUNT
	.align		4
        /*0074*/ 	.byte	0x02, 0x4a
	.zero		1
	.zero		1


	//----- nvinfo : EIATTR_EXIT_INSTR_OFFSETS
	.align		4
        /*0078*/ 	.byte	0x04, 0x1c
        /*007a*/ 	.short	(.L_342 - .L_341)


	//   ....[0]....
.L_341:
        /*007c*/ 	.word	0x000002b0


	//   ....[1]....
        /*0080*/ 	.word	0x00000420


	//----- nvinfo : EIATTR_CRS_STACK_SIZE
	.align		4
.L_342:
        /*0084*/ 	.byte	0x04, 0x1e
        /*0086*/ 	.short	(.L_344 - .L_343)
.L_343:
        /*0088*/ 	.word	0x00000000


	//----- nvinfo : EIATTR_CBANK_PARAM_SIZE
	.align		4
.L_344:
        /*008c*/ 	.byte	0x03, 0x19
        /*008e*/ 	.short	0x0028


	//----- nvinfo : EIATTR_PARAM_CBANK
	.align		4
        /*0090*/ 	.byte	0x04, 0x0a
        /*0092*/ 	.short	(.L_346 - .L_345)
	.align		4
.L_345:
        /*0094*/ 	.word	index@(.nv.constant0._Z4backPdPiiiiS_)
        /*0098*/ 	.short	0x0380
        /*009a*/ 	.short	0x0028


	//----- nvinfo : EIATTR_SW_WAR
	.align		4
.L_346:
        /*009c*/ 	.byte	0x04, 0x36
        /*009e*/ 	.short	(.L_348 - .L_347)
.L_347:
        /*00a0*/ 	.word	0x00000008
.L_348:


//--------------------- .nv.info._Z8swap_genPdiiii --------------------------
	.section	.nv.info._Z8swap_genPdiiii,"",@"SHT_CUDA_INFO"
	.sectionflags	@""
	.align	4


	//----- nvinfo : EIATTR_CUDA_API_VERSION
	.align		4
        /*0000*/ 	.byte	0x04, 0x37
        /*0002*/ 	.short	(.L_350 - .L_349)
.L_349:
        /*0004*/ 	.word	0x00000082


	//----- nvinfo : EIATTR_KPARAM_INFO
	.align		4
.L_350:
        /*0008*/ 	.byte	0x04, 0x17
        /*000a*/ 	.short	(.L_352 - .L_351)
.L_351:
        /*000c*/ 	.word	0x00000000
        /*0010*/ 	.short	0x0004
        /*0012*/ 	.short	0x0014
        /*0014*/ 	.byte	0x00, 0xf0, 0x11, 0x00


	//----- nvinfo : EIATTR_KPARAM_INFO
	.align		4
.L_352:
        /*0018*/ 	.byte	0x04, 0x17
        /*001a*/ 	.short	(.L_354 - .L_353)
.L_353:
        /*001c*/ 	.word	0x00000000
        /*0020*/ 	.short	0x0003
        /*0022*/ 	.short	0x0010
        /*0024*/ 	.byte	0x00, 0xf0, 0x11, 0x00


	//----- nvinfo : EIATTR_KPARAM_INFO
	.align		4
.L_354:
        /*0028*/ 	.byte	0x04, 0x17
        /*002a*/ 	.short	(.L_356 - .L_355)
.L_355:
        /*002c*/ 	.word	0x00000000
        /*0030*/ 	.short	0x0002
        /*0032*/ 	.short	0x000c
        /*0034*/ 	.byte	0x00, 0xf0, 0x11, 0x00


	//----- nvinfo : EIATTR_KPARAM_INFO
	.align		4
.L_356:
        /*0038*/ 	.byte	0x04, 0x17
        /*003a*/ 	.short	(.L_358 - .L_357)
.L_357:
        /*003c*/ 	.word	0x00000000
        /*0040*/ 	.short	0x0001
        /*0042*/ 	.short	0x0008
        /*0044*/ 	.byte	0x00, 0xf0, 0x11, 0x00


	//----- nvinfo : EIATTR_KPARAM_INFO
	.align		4
.L_358:
        /*0048*/ 	.byte	0x04, 0x17
        /*004a*/ 	.short	(.L_360 - .L_359)
.L_359:
        /*004c*/ 	.word	0x00000000
        /*0050*/ 	.short	0x0000
        /*0052*/ 	.short	0x0000
        /*0054*/ 	.byte	0x00, 0xf5, 0x21, 0x00


	//----- nvinfo : EIATTR_SPARSE_MMA_MASK
	.align		4
.L_360:
        /*0058*/ 	.byte	0x03, 0x50
        /*005a*/ 	.short	0x0000


	//----- nvinfo : EIATTR_MAXREG_COUNT
	.align		4
        /*005c*/ 	.byte	0x03, 0x1b
        /*005e*/ 	.short	0x00ff


	//----- nvinfo : EIATTR_MERCURY_ISA_VERSION
	.align		4
        /*0060*/ 	.byte	0x03, 0x5f
        /*0062*/ 	.short	0x0101


	//----- nvinfo : EIATTR_VRC_CTA_INIT_COUNT
	.align		4
        /*0064*/ 	.byte	0x02, 0x4a
	.zero		1
	.zero		1


	//----- nvinfo : EIATTR_EXIT_INSTR_OFFSETS
	.align		4
        /*0068*/ 	.byte	0x04, 0x1c
        /*006a*/ 	.short	(.L_362 - .L_361)


	//   ....[0]....
.L_361:
        /*006c*/ 	.word	0x00000080


	//   ....[1]....
        /*0070*/ 	.word	0x00000440


	//   ....[2]....
        /*0074*/ 	.word	0x000006b0


	//----- nvinfo : EIATTR_CRS_STACK_SIZE
	.align		4
.L_362:
        /*0078*/ 	.byte	0x04, 0x1e
        /*007a*/ 	.short	(.L_364 - .L_363)
.L_363:
        /*007c*/ 	.word	0x00000000


	//----- nvinfo : EIATTR_CBANK_PARAM_SIZE
	.align		4
.L_364:
        /*0080*/ 	.byte	0x03, 0x19
        /*0082*/ 	.short	0x0018


	//----- nvinfo : EIATTR_PARAM_CBANK
	.align		4
        /*0084*/ 	.byte	0x04, 0x0a
        /*0086*/ 	.short	(.L_366 - .L_365)
	.align		4
.L_365:
        /*0088*/ 	.word	index@(.nv.constant0._Z8swap_genPdiiii)
        /*008c*/ 	.short	0x0380
        /*008e*/ 	.short	0x0018


	//----- nvinfo : EIATTR_SW_WAR
	.align		4
.L_366:
        /*0090*/ 	.byte	0x04, 0x36
        /*0092*/ 	.short	(.L_368 - .L_367)
.L_367:
        /*0094*/ 	.word	0x00000008
.L_368:


//--------------------- .nv.callgraph             --------------------------
	.section	.nv.callgraph,"",@"SHT_CUDA_CALLGRAPH"
	.align	4
	.sectionentsize	8
	.align		4
        /*0000*/ 	.word	0x00000000
	.align		4
        /*0004*/ 	.word	0xffffffff
	.align		4
        /*0008*/ 	.word	0x00000000
	.align		4
        /*000c*/ 	.word	0xfffffffe
	.align		4
        /*0010*/ 	.word	0x00000000
	.align		4
        /*0014*/ 	.word	0xfffffffd
	.align		4
        /*0018*/ 	.word	0x00000000
	.align		4
        /*001c*/ 	.word	0xfffffffc


//--------------------- .nv.constant4             --------------------------
	.section	.nv.constant4,"a",@progbits
	.align	8
	.align		8
.nv.constant4:
        /*0000*/ 	.dword	_ZN34_INTERNAL_1fe96d30_4_k_cu_b4388fa84cuda3std3__45__cpo5beginE
	.align		8
        /*0008*/ 	.dword	_ZN34_INTERNAL_1fe96d30_4_k_cu_b4388fa84cuda3std3__45__cpo3endE
	.align		8
        /*0010*/ 	.dword	_ZN34_INTERNAL_1fe96d30_4_k_cu_b4388fa84cuda3std3__45__cpo6cbeginE
	.align		8
        /*0018*/ 	.dword	_ZN34_INTERNAL_1fe96d30_4_k_cu_b4388fa84cuda3std3__45__cpo4cendE
	.align		8
        /*0020*/ 	.dword	_ZN34_INTERNAL_1fe96d30_4_k_cu_b4388fa84cuda3std3__45__cpo6rbeginE
	.align		8
        /*0028*/ 	.dword	_ZN34_INTERNAL_1fe96d30_4_k_cu_b4388fa84cuda3std3__45__cpo4rendE
	.align		8
        /*0030*/ 	.dword	_ZN34_INTERNAL_1fe96d30_4_k_cu_b4388fa84cuda3std3__45__cpo7crbeginE
	.align		8
        /*0038*/ 	.dword	_ZN34_INTERNAL_1fe96d30_4_k_cu_b4388fa84cuda3std3__45__cpo5crendE
	.align		8
        /*0040*/ 	.dword	_ZN34_INTERNAL_1fe96d30_4_k_cu_b4388fa84cuda3std3__436_GLOBAL__N__1fe96d30_4_k_cu_b4388fa86ignoreE
	.align		8
        /*0048*/ 	.dword	_ZN34_INTERNAL_1fe96d30_4_k_cu_b4388fa84cuda3std3__419piecewise_constructE
	.align		8
        /*0050*/ 	.dword	_ZN34_INTERNAL_1fe96d30_4_k_cu_b4388fa84cuda3std3__48in_placeE
	.align		8
        /*0058*/ 	.dword	_ZN34_INTERNAL_1fe96d30_4_k_cu_b4388fa84cuda3std3__420unreachable_sentinelE
	.align		8
        /*0060*/ 	.dword	_ZN34_INTERNAL_1fe96d30_4_k_cu_b4388fa84cuda3std3__47nulloptE
	.align		8
        /*0068*/ 	.dword	_ZN34_INTERNAL_1fe96d30_4_k_cu_b4388fa84cuda3std3__48unexpectE
	.align		8
        /*0070*/ 	.dword	_ZN34_INTERNAL_1fe96d30_4_k_cu_b4388fa84cuda3std6ranges3__45__cpo4swapE
	.align		8
        /*0078*/ 	.dword	_ZN34_INTERNAL_1fe96d30_4_k_cu_b4388fa84cuda3std6ranges3__45__cpo9iter_moveE
	.align		8
        /*0080*/ 	.dword	_ZN34_INTERNAL_1fe96d30_4_k_cu_b4388fa84cuda3std6ranges3__45__cpo5beginE
	.align		8
        /*0088*/ 	.dword	_ZN34_INTERNAL_1fe96d30_4_k_cu_b4388fa84cuda3std6ranges3__45__cpo3endE
	.align		8
        /*0090*/ 	.dword	_ZN34_INTERNAL_1fe96d30_4_k_cu_b4388fa84cuda3std6ranges3__45__cpo6cbeginE
	.align		8
        /*0098*/ 	.dword	_ZN34_INTERNAL_1fe96d30_4_k_cu_b4388fa84cuda3std6ranges3__45__cpo4cendE
	.align		8
        /*00a0*/ 	.dword	_ZN34_INTERNAL_1fe96d30_4_k_cu_b4388fa84cuda3std6ranges3__45__cpo7advanceE
	.align		8
        /*00a8*/ 	.dword	_ZN34_INTERNAL_1fe96d30_4_k_cu_b4388fa84cuda3std6ranges3__45__cpo9iter_swapE
	.align		8
        /*00b0*/ 	.dword	_ZN34_INTERNAL_1fe96d30_4_k_cu_b4388fa84cuda3std6ranges3__45__cpo4nextE
	.align		8
        /*00b8*/ 	.dword	_ZN34_INTERNAL_1fe96d30_4_k_cu_b4388fa84cuda3std6ranges3__45__cpo4prevE
	.align		8
        /*00c0*/ 	.dword	_ZN34_INTERNAL_1fe96d30_4_k_cu_b4388fa84cuda3std6ranges3__45__cpo4dataE
	.align		8
        /*00c8*/ 	.dword	_ZN34_INTERNAL_1fe96d30_4_k_cu_b4388fa84cuda3std6ranges3__45__cpo5cdataE
	.align		8
        /*00d0*/ 	.dword	_ZN34_INTERNAL_1fe96d30_4_k_cu_b4388fa84cuda3std6ranges3__45__cpo4sizeE
	.align		8
        /*00d8*/ 	.dword	_ZN34_INTERNAL_1fe96d30_4_k_cu_b4388fa84cuda3std6ranges3__45__cpo5ssizeE
	.align		8
        /*00e0*/ 	.dword	_ZN34_INTERNAL_1fe96d30_4_k_cu_b4388fa84cuda3std6ranges3__45__cpo8distanceE
	.align		8
        /*00e8*/ 	.dword	_ZN34_INTERNAL_1fe96d30_4_k_cu_b4388fa86thrust24THRUST_300001_SM_1000_NS8cuda_cub3parE
	.align		8
        /*00f0*/ 	.dword	_ZN34_INTERNAL_1fe96d30_4_k_cu_b4388fa86thrust24THRUST_300001_SM_1000_NS8cuda_cub10par_nosyncE
	.align		8
        /*00f8*/ 	.dword	_ZN34_INTERNAL_1fe96d30_4_k_cu_b4388fa86thrust24THRUST_300001_SM_1000_NS6system6detail10sequential3seqE
	.align		8
        /*0100*/ 	.dword	_ZN34_INTERNAL_1fe96d30_4_k_cu_b4388fa86thrust24THRUST_300001_SM_1000_NS6system3cpp3parE
	.align		8
        /*0108*/ 	.dword	_ZN34_INTERNAL_1fe96d30_4_k_cu_b4388fa86thrust24THRUST_300001_SM_1000_NS12placeholders2_1E
	.align		8
        /*0110*/ 	.dword	_ZN34_INTERNAL_1fe96d30_4_k_cu_b4388fa86thrust24THRUST_300001_SM_1000_NS12placeholders2_2E
	.align		8
        /*0118*/ 	.dword	_ZN34_INTERNAL_1fe96d30_4_k_cu_b4388fa86thrust24THRUST_300001_SM_1000_NS12placeholders2_3E
	.align		8
        /*0120*/ 	.dword	_ZN34_INTERNAL_1fe96d30_4_k_cu_b4388fa86thrust24THRUST_300001_SM_1000_NS12placeholders2_4E
	.align		8
        /*0128*/ 	.dword	_ZN34_INTERNAL_1fe96d30_4_k_cu_b4388fa86thrust24THRUST_300001_SM_1000_NS12placeholders2_5E
	.align		8
        /*0130*/ 	.dword	_ZN34_INTERNAL_1fe96d30_4_k_cu_b4388fa86thrust24THRUST_300001_SM_1000_NS12placeholders2_6E
	.align		8
        /*0138*/ 	.dword	_ZN34_INTERNAL_1fe96d30_4_k_cu_b4388fa86thrust24THRUST_300001_SM_1000_NS12placeholders2_7E
	.align		8
        /*0140*/ 	.dword	_ZN34_INTERNAL_1fe96d30_4_k_cu_b4388fa86thrust24THRUST_300001_SM_1000_NS12placeholders2_8E
	.align		8
        /*0148*/ 	.dword	_ZN34_INTERNAL_1fe96d30_4_k_cu_b4388fa86thrust24THRUST_300001_SM_1000_NS12placeholders2_9E
	.align		8
        /*0150*/ 	.dword	_ZN34_INTERNAL_1fe96d30_4_k_cu_b4388fa86thrust24THRUST_300001_SM_1000_NS12placeholders3_10E
	.align		8
        /*0158*/ 	.dword	_ZN34_INTERNAL_1fe96d30_4_k_cu_b4388fa86thrust24THRUST_300001_SM_1000_NS3seqE
	.align		8
        /*0160*/ 	.dword	_ZN34_INTERNAL_1fe96d30_4_k_cu_b4388fa86thrust24THRUST_300001_SM_1000_NS6deviceE


//--------------------- .text._ZN3cub18CUB_300001_SM_10006detail11EmptyKernelIvEEvv --------------------------
	.section	.text._ZN3cub18CUB_300001_SM_10006detail11EmptyKernelIvEEvv,"ax",@progbits
	.align	128
        .global         _ZN3cub18CUB_300001_SM_10006detail11EmptyKernelIvEEvv
        .type           _ZN3cub18CUB_300001_SM_10006detail11EmptyKernelIvEEvv,@function
        .size           _ZN3cub18CUB_300001_SM_10006detail11EmptyKernelIvEEvv,(.L_x_741 - _ZN3cub18CUB_300001_SM_10006detail11EmptyKernelIvEEvv)
        .other          _ZN3cub18CUB_300001_SM_10006detail11EmptyKernelIvEEvv,@"STO_CUDA_ENTRY STV_DEFAULT"
_ZN3cub18CUB_300001_SM_10006detail11EmptyKernelIvEEvv:
.text._ZN3cub18CUB_300001_SM_10006detail11EmptyKernelIvEEvv:
[----:B------:R-:W-:Y:S01]  /*0000*/  LDC R1, c[0x0][0x37c] ;  /* 0x0000df00ff017b82 */ /* 0x000fe20000000800 */
[----:B------:R-:W-:Y:S05]  /*0010*/  EXIT ;  /* 0x000000000000794d */ /* 0x000fea0003800000 */
.L_x_0:
[----:B------:R-:W-:-:S00]  /*0020*/  BRA `(.L_x_0) ;  /* 0xfffffffc00fc7947 */ /* 0x000fc0000383ffff */
[----:B------:R-:W-:-:S00]  /*0030*/  NOP ;  /* 0x0000000000007918 */ /* 0x000fc00000000000 */
        /* <DEDUP_REMOVED lines=12> */
.L_x_741:


//--------------------- .text._ZN6thrust24THRUST_300001_SM_1000_NS8cuda_cub4core6detail13_kernel_agentINS1_8__reduce11ReduceAgentIPN4cuda3std3__45tupleIJdlEEESC_SB_lNS1_9__extrema9arg_max_fIdl10comparatorEEEEJSC_SC_iSG_EEEvDpT0_ --------------------------
	.section	.text._ZN6thrust24THRUST_300001_SM_1000_NS8cuda_cub4core6detail13_kernel_agentINS1_8__reduce11ReduceAgentIPN4cuda3std3__45tupleIJdlEEESC_SB_lNS1_9__extrema9arg_max_fIdl10comparatorEEEEJSC_SC_iSG_EEEvDpT0_,"ax",@progbits
	.align	128
        .global         _ZN6thrust24THRUST_300001_SM_1000_NS8cuda_cub4core6detail13_kernel_agentINS1_8__reduce11ReduceAgentIPN4cuda3std3__45tupleIJdlEEESC_SB_lNS1_9__extrema9arg_max_fIdl10comparatorEEEEJSC_SC_iSG_EEEvDpT0_
        .type           _ZN6thrust24THRUST_300001_SM_1000_NS8cuda_cub4core6detail13_kernel_agentINS1_8__reduce11ReduceAgentIPN4cuda3std3__45tupleIJdlEEESC_SB_lNS1_9__extrema9arg_max_fIdl10comparatorEEEEJSC_SC_iSG_EEEvDpT0_,@function
        .size           _ZN6thrust24THRUST_300001_SM_1000_NS8cuda_cub4core6detail13_kernel_agentINS1_8__reduce11ReduceAgentIPN4cuda3std3__45tupleIJdlEEESC_SB_lNS1_9__extrema9arg_max_fIdl10comparatorEEEEJSC_SC_iSG_EEEvDpT0_,(.L_x_742 - _ZN6thrust24THRUST_300001_SM_1000_NS8cuda_cub4core6detail13_kernel_agentINS1_8__reduce11ReduceAgentIPN4cuda3std3__45tupleIJdlEEESC_SB_lNS1_9__extrema9arg_max_fIdl10comparatorEEEEJSC_SC_iSG_EEEvDpT0_)
        .other          _ZN6thrust24THRUST_300001_SM_1000_NS8cuda_cub4core6detail13_kernel_agentINS1_8__reduce11ReduceAgentIPN4cuda3std3__45tupleIJdlEEESC_SB_lNS1_9__extrema9arg_max_fIdl10comparatorEEEEJSC_SC_iSG_EEEvDpT0_,@"STO_CUDA_ENTRY STV_DEFAULT"
_ZN6thrust24THRUST_300001_SM_1000_NS8cuda_cub4core6detail13_kernel_agentINS1_8__reduce11ReduceAgentIPN4cuda3std3__45tupleIJdlEEESC_SB_lNS1_9__extrema9arg_max_fIdl10comparatorEEEEJSC_SC_iSG_EEEvDpT0_:
.text._ZN6thrust24THRUST_300001_SM_1000_NS8cuda_cub4core6detail13_kernel_agentINS1_8__reduce11ReduceAgentIPN4cuda3std3__45tupleIJdlEEESC_SB_lNS1_9__extrema9arg_max_fIdl10comparatorEEEEJSC_SC_iSG_EEEvDpT0_:
[----:B------:R-:W-:Y:S01]  /*0000*/  LDC R1, c[0x0][0x37c] ;  /* 0x0000df00ff017b82 */ /* 0x000fe20000000800 */
[----:B------:R-:W0:Y:S02]  /*0010*/  LDCU UR8, c[0x0][0x390] ;  /* 0x00007200ff0877ac */ /* 0x000e240008000800 */
[----:B0-----:R-:W-:-:S13]  /*0020*/  ISETP.NE.AND P0, PT, RZ, UR8, PT ;  /* 0x00000008ff007c0c */ /* 0x001fda000bf05270 */
[----:B------:R-:W-:Y:S05]  /*0030*/  @!P0 EXIT ;  /* 0x000000000000894d */ /* 0x000fea0003800000 */
[----:B------:R-:W-:Y:S01]  /*0040*/  UISETP.GT.AND UP0, UPT, UR8, 0x4ff, UPT ;  /* 0x000004ff0800788c */ /* 0x000fe2000bf04270 */
[----:B------:R-:W-:Y:S01]  /*0050*/  BSSY.RECONVERGENT B0, `(.L_x_1) ;  /* 0x00006c1000007945 */ /* 0x000fe20003800200 */
[----:B------:R-:W0:Y:S07]  /*0060*/  LDCU.64 UR10, c[0x0][0x358] ;  /* 0x00006b00ff0a77ac */ /* 0x000e2e0008000a00 */
[----:B------:R-:W-:Y:S05]  /*0070*/  BRA.U UP0, `(.L_x_2) ;  /* 0x0000003900807547 */ /* 0x000fea000b800000 */
[----:B------:R-:W1:Y:S01]  /*0080*/  S2R R0, SR_TID.X ;  /* 0x0000000000007919 */ /* 0x000e620000002100 */
[----:B------:R-:W2:Y:S01]  /*0090*/  LDCU UR4, c[0x0][0x390] ;  /* 0x00007200ff0477ac */ /* 0x000ea20008000800 */
[----:B------:R-:W-:Y:S01]  /*00a0*/  BSSY.RECONVERGENT B1, `(.L_x_3) ;  /* 0x000000b000017945 */ /* 0x000fe20003800200 */
[----:B------:R-:W-:Y:S02]  /*00b0*/  CS2R R14, SRZ ;  /* 0x00000000000e7805 */ /* 0x000fe4000001ff00 */
[----:B------:R-:W-:Y:S02]  /*00c0*/  CS2R R12, SRZ ;  /* 0x00000000000c7805 */ /* 0x000fe4000001ff00 */
[----:B-1----:R-:W-:Y:S01]  /*00d0*/  ISETP.GE.AND P0, PT, R0, UR8, PT ;  /* 0x0000000800007c0c */ /* 0x002fe2000bf06270 */
[----:B------:R-:W-:-:S12]  /*00e0*/  IMAD.MOV.U32 R19, RZ, RZ, R0 ;  /* 0x000000ffff137224 */ /* 0x000fd800078e0000 */
[----:B--2---:R-:W-:Y:S05]  /*00f0*/  @P0 BRA `(.L_x_4) ;  /* 0x0000000000140947 */ /* 0x004fea0003800000 */
[----:B------:R-:W1:Y:S02]  /*0100*/  LDC.64 R2, c[0x0][0x380] ;  /* 0x0000e000ff027b82 */ /* 0x000e640000000a00 */
[----:B-1----:R-:W-:-:S05]  /*0110*/  IMAD.WIDE.U32 R2, R0, 0x10, R2 ;  /* 0x0000001000027825 */ /* 0x002fca00078e0002 */
[----:B0-----:R1:W5:Y:S04]  /*0120*/  LDG.E.64.CONSTANT R14, desc[UR10][R2.64] ;  /* 0x0000000a020e7981 */ /* 0x001368000c1e9b00 */
[----:B------:R1:W5:Y:S01]  /*0130*/  LDG.E.64.CONSTANT R12, desc[UR10][R2.64+0x8] ;  /* 0x0000080a020c7981 */ /* 0x000362000c1e9b00 */
[----:B------:R-:W-:-:S07]  /*0140*/  VIADD R19, R0, 0x100 ;  /* 0x0000010000137836 */ /* 0x000fce0000000000 */
.L_x_4:
[----:B0-----:R-:W-:Y:S05]  /*0150*/  BSYNC.RECONVERGENT B1 ;  /* 0x0000000000017941 */ /* 0x001fea0003800200 */
.L_x_3:
[----:B------:R-:W-:Y:S01]  /*0160*/  ISETP.GE.AND P0, PT, R19, UR8, PT ;  /* 0x0000000813007c0c */ /* 0x000fe2000bf06270 */
[----:B------:R-:W-:-:S12]  /*0170*/  BSSY.RECONVERGENT B1, `(.L_x_5) ;  /* 0x0000099000017945 */ /* 0x000fd80003800200 */
[----:B------:R-:W-:Y:S05]  /*0180*/  @P0 BRA `(.L_x_6) ;  /* 0x00000008005c0947 */ /* 0x000fea0003800000 */
[----:B------:R-:W-:Y:S01]  /*0190*/  LOP3.LUT R4, RZ, R19, RZ, 0x33, !PT ;  /* 0x00000013ff047212 */ /* 0x000fe200078e33ff */
[----:B------:R-:W-:Y:S04]  /*01a0*/  BSSY.RECONVERGENT B2, `(.L_x_7) ;  /* 0x000002e000027945 */ /* 0x000fe80003800200 */
[----:B------:R-:W-:-:S05]  /*01b0*/  VIADD R4, R4, UR8 ;  /* 0x0000000804047c36 */ /* 0x000fca0008000000 */
[----:B-1----:R-:W-:-:S04]  /*01c0*/  LOP3.LUT R2, R4, 0x300, RZ, 0xc0, !PT ;  /* 0x0000030004027812 */ /* 0x002fc800078ec0ff */
[----:B------:R-:W-:-:S13]  /*01d0*/  ISETP.NE.AND P0, PT, R2, 0x300, PT ;  /* 0x000003000200780c */ /* 0x000fda0003f05270 */
[----:B------:R-:W-:Y:S05]  /*01e0*/  @!P0 BRA `(.L_x_8) ;  /* 0x0000000000a48947 */ /* 0x000fea0003800000 */
[----:B------:R-:W0:Y:S01]  /*01f0*/  LDC.64 R2, c[0x0][0x380] ;  /* 0x0000e000ff027b82 */ /* 0x000e220000000a00 */
[----:B------:R-:W-:-:S04]  /*0200*/  LEA.HI R5, R4, 0x1, RZ, 0x18 ;  /* 0x0000000104057811 */ /* 0x000fc800078fc0ff */
[----:B------:R-:W-:-:S05]  /*0210*/  LOP3.LUT R5, R5, 0x3, RZ, 0xc0, !PT ;  /* 0x0000000305057812 */ /* 0x000fca00078ec0ff */
[----:B------:R-:W-:Y:S02]  /*0220*/  IMAD.MOV R5, RZ, RZ, -R5 ;  /* 0x000000ffff057224 */ /* 0x000fe400078e0a05 */
[----:B0-----:R-:W-:-:S04]  /*0230*/  IMAD.WIDE.U32 R2, R19, 0x10, R2 ;  /* 0x0000001013027825 */ /* 0x001fc800078e0002 */
[----:B------:R-:W-:-:S07]  /*0240*/  IMAD.MOV.U32 R16, RZ, RZ, R2 ;  /* 0x000000ffff107224 */ /* 0x000fce00078e0002 */
.L_x_11:
[----:B------:R-:W-:-:S05]  /*0250*/  IMAD.MOV.U32 R2, RZ, RZ, R16 ;  /* 0x000000ffff027224 */ /* 0x000fca00078e0010 */
[----:B------:R-:W2:Y:S04]  /*0260*/  LDG.E.64.CONSTANT R8, desc[UR10][R2.64] ;  /* 0x0000000a02087981 */ /* 0x000ea8000c1e9b00 */
[----:B------:R-:W3:Y:S01]  /*0270*/  LDG.E.64.CONSTANT R10, desc[UR10][R2.64+0x8] ;  /* 0x0000080a020a7981 */ /* 0x000ee2000c1e9b00 */
[----:B------:R-:W-:Y:S01]  /*0280*/  VIADD R5, R5, 0x1 ;  /* 0x0000000105057836 */ /* 0x000fe20000000000 */
[----:B------:R-:W-:Y:S01]  /*0290*/  BSSY.RECONVERGENT B3, `(.L_x_9) ;  /* 0x000001b000037945 */ /* 0x000fe20003800200 */
[----:B-----5:R-:W-:Y:S01]  /*02a0*/  IMAD.MOV.U32 R21, RZ, RZ, R13 ;  /* 0x000000ffff157224 */ /* 0x020fe200078e000d */
[----:B------:R-:W-:Y:S01]  /*02b0*/  IADD3 R16, P3, PT, R2, 0x1000, RZ ;  /* 0x0000100002107810 */ /* 0x000fe20007f7e0ff */
[----:B------:R-:W-:Y:S01]  /*02c0*/  IMAD.MOV.U32 R17, RZ, RZ, R12 ;  /* 0x000000ffff117224 */ /* 0x000fe200078e000c */
[----:B------:R-:W-:Y:S01]  /*02d0*/  ISETP.NE.AND P2, PT, R5, RZ, PT ;  /* 0x000000ff0500720c */ /* 0x000fe20003f45270 */
[----:B------:R-:W-:-:S02]  /*02e0*/  IMAD.MOV.U32 R6, RZ, RZ, R14 ;  /* 0x000000ffff067224 */ /* 0x000fc400078e000e */
[----:B------:R-:W-:Y:S01]  /*02f0*/  IMAD.MOV.U32 R7, RZ, RZ, R15 ;  /* 0x000000ffff077224 */ /* 0x000fe200078e000f */
[----:B--2---:R-:W-:Y:S01]  /*0300*/  DSETP.GEU.AND P0, PT, |R14|, |R8|, PT ;  /* 0x400000080e00722a */ /* 0x004fe20003f0e200 */
[----:B------:R-:W-:Y:S02]  /*0310*/  IMAD.MOV.U32 R14, RZ, RZ, R8 ;  /* 0x000000ffff0e7224 */ /* 0x000fe400078e0008 */
[----:B---3--:R-:W-:Y:S02]  /*0320*/  IMAD.MOV.U32 R12, RZ, RZ, R10 ;  /* 0x000000ffff0c7224 */ /* 0x008fe400078e000a */
[----:B------:R-:W-:Y:S02]  /*0330*/  IMAD.MOV.U32 R13, RZ, RZ, R11 ;  /* 0x000000ffff0d7224 */ /* 0x000fe400078e000b */
[----:B------:R-:W-:-:S07]  /*0340*/  IMAD.MOV.U32 R15, RZ, RZ, R9 ;  /* 0x000000ffff0f7224 */ /* 0x000fce00078e0009 */
[----:B------:R-:W-:Y:S05]  /*0350*/  @!P0 BRA `(.L_x_10) ;  /* 0x0000000000388947 */ /* 0x000fea0003800000 */
[----:B------:R-:W-:Y:S01]  /*0360*/  DSETP.GEU.AND P0, PT, |R8|, |R6|, PT ;  /* 0x400000060800722a */ /* 0x000fe20003f0e200 */
[----:B------:R-:W-:Y:S02]  /*0370*/  IMAD.MOV.U32 R14, RZ, RZ, R6 ;  /* 0x000000ffff0e7224 */ /* 0x000fe400078e0006 */
[----:B------:R-:W-:Y:S02]  /*0380*/  IMAD.MOV.U32 R15, RZ, RZ, R7 ;  /* 0x000000ffff0f7224 */ /* 0x000fe400078e0007 */
[----:B------:R-:W-:Y:S02]  /*0390*/  IMAD.MOV.U32 R12, RZ, RZ, R17 ;  /* 0x000000ffff0c7224 */ /* 0x000fe400078e0011 */
[----:B------:R-:W-:-:S07]  /*03a0*/  IMAD.MOV.U32 R13, RZ, RZ, R21 ;  /* 0x000000ffff0d7224 */ /* 0x000fce00078e0015 */
[----:B------:R-:W-:Y:S05]  /*03b0*/  @!P0 BRA `(.L_x_10) ;  /* 0x0000000000208947 */ /* 0x000fea0003800000 */
[CC--:B------:R-:W-:Y:S02]  /*03c0*/  ISETP.GE.U32.AND P1, PT, R17.reuse, R10.reuse, PT ;  /* 0x0000000a1100720c */ /* 0x0c0fe40003f26070 */
[----:B------:R-:W-:Y:S02]  /*03d0*/  ISETP.LT.U32.AND P0, PT, R17, R10, PT ;  /* 0x0000000a1100720c */ /* 0x000fe40003f01070 */
[CC--:B------:R-:W-:Y:S02]  /*03e0*/  ISETP.GE.AND.EX P1, PT, R21.reuse, R11.reuse, PT, P1 ;  /* 0x0000000b1500720c */ /* 0x0c0fe40003f26310 */
[----:B------:R-:W-:Y:S02]  /*03f0*/  ISETP.LT.AND.EX P0, PT, R21, R11, PT, P0 ;  /* 0x0000000b1500720c */ /* 0x000fe40003f01300 */
[----:B------:R-:W-:Y:S02]  /*0400*/  FSEL R14, R6, R8, !P1 ;  /* 0x00000008060e7208 */ /* 0x000fe40004800000 */
[----:B------:R-:W-:-:S02]  /*0410*/  FSEL R15, R7, R9, !P1 ;  /* 0x00000009070f7208 */ /* 0x000fc40004800000 */
[----:B------:R-:W-:Y:S02]  /*0420*/  SEL R12, R17, R10, P0 ;  /* 0x0000000a110c7207 */ /* 0x000fe40000000000 */
[----:B------:R-:W-:-:S07]  /*0430*/  SEL R13, R21, R11, P0 ;  /* 0x0000000b150d7207 */ /* 0x000fce0000000000 */
.L_x_10:
[----:B------:R-:W-:Y:S05]  /*0440*/  BSYNC.RECONVERGENT B3 ;  /* 0x0000000000037941 */ /* 0x000fea0003800200 */
.L_x_9:
[----:B------:R-:W-:Y:S02]  /*0450*/  IMAD.X R3, RZ, RZ, R3, P3 ;  /* 0x000000ffff037224 */ /* 0x000fe400018e0603 */
[----:B------:R-:W-:Y:S01]  /*0460*/  VIADD R19, R19, 0x100 ;  /* 0x0000010013137836 */ /* 0x000fe20000000000 */
[----:B------:R-:W-:Y:S06]  /*0470*/  @P2 BRA `(.L_x_11) ;  /* 0xfffffffc00742947 */ /* 0x000fec000383ffff */
.L_x_8:
[----:B------:R-:W-:Y:S05]  /*0480*/  BSYNC.RECONVERGENT B2 ;  /* 0x0000000000027941 */ /* 0x000fea0003800200 */
.L_x_7:
[----:B------:R-:W0:Y:S01]  /*0490*/  LDC.64 R8, c[0x0][0x380] ;  /* 0x0000e000ff087b82 */ /* 0x000e220000000a00 */
[----:B------:R-:W-:-:S13]  /*04a0*/  ISETP.GE.U32.AND P0, PT, R4, 0x300, PT ;  /* 0x000003000400780c */ /* 0x000fda0003f06070 */
[----:B------:R-:W-:Y:S05]  /*04b0*/  @!P0 BRA `(.L_x_6) ;  /* 0x0000000400908947 */ /* 0x000fea0003800000 */
.L_x_20:
[----:B0-----:R-:W-:-:S05]  /*04c0*/  IMAD.WIDE R20, R19, 0x10, R8 ;  /* 0x0000001013147825 */ /* 0x001fca00078e0208 */
[----:B------:R-:W2:Y:S04]  /*04d0*/  LDG.E.64.CONSTANT R10, desc[UR10][R20.64] ;  /* 0x0000000a140a7981 */ /* 0x000ea8000c1e9b00 */
[----:B------:R-:W3:Y:S04]  /*04e0*/  LDG.E.64.CONSTANT R16, desc[UR10][R20.64+0x8] ;  /* 0x0000080a14107981 */ /* 0x000ee8000c1e9b00 */
[----:B-----5:R0:W5:Y:S04]  /*04f0*/  LDG.E.64.CONSTANT R6, desc[UR10][R20.64+0x1000] ;  /* 0x0010000a14067981 */ /* 0x020168000c1e9b00 */
[----:B------:R0:W5:Y:S01]  /*0500*/  LDG.E.64.CONSTANT R4, desc[UR10][R20.64+0x1008] ;  /* 0x0010080a14047981 */ /* 0x000162000c1e9b00 */
[----:B------:R-:W-:Y:S01]  /*0510*/  BSSY.RECONVERGENT B2, `(.L_x_12) ;  /* 0x0000015000027945 */ /* 0x000fe20003800200 */
[----:B--2---:R-:W-:Y:S01]  /*0520*/  DSETP.GEU.AND P0, PT, |R14|, |R10|, PT ;  /* 0x4000000a0e00722a */ /* 0x004fe20003f0e200 */
[----:B------:R-:W-:-:S02]  /*0530*/  IMAD.MOV.U32 R2, RZ, RZ, R10 ;  /* 0x000000ffff027224 */ /* 0x000fc400078e000a */
[----:B------:R-:W-:Y:S02]  /*0540*/  IMAD.MOV.U32 R3, RZ, RZ, R11 ;  /* 0x000000ffff037224 */ /* 0x000fe400078e000b */
[----:B---3--:R-:W-:Y:S02]  /*0550*/  IMAD.MOV.U32 R23, RZ, RZ, R16 ;  /* 0x000000ffff177224 */ /* 0x008fe400078e0010 */
[----:B------:R-:W-:-:S07]  /*0560*/  IMAD.MOV.U32 R25, RZ, RZ, R17 ;  /* 0x000000ffff197224 */ /* 0x000fce00078e0011 */
[----:B0-----:R-:W-:Y:S05]  /*0570*/  @!P0 BRA `(.L_x_13) ;  /* 0x0000000000388947 */ /* 0x001fea0003800000 */
[----:B------:R-:W-:Y:S01]  /*0580*/  DSETP.GEU.AND P0, PT, |R10|, |R14|, PT ;  /* 0x4000000e0a00722a */ /* 0x000fe20003f0e200 */
[----:B------:R-:W-:Y:S02]  /*0590*/  IMAD.MOV.U32 R23, RZ, RZ, R12 ;  /* 0x000000ffff177224 */ /* 0x000fe400078e000c */
[----:B------:R-:W-:Y:S02]  /*05a0*/  IMAD.MOV.U32 R25, RZ, RZ, R13 ;  /* 0x000000ffff197224 */ /* 0x000fe400078e000d */
[----:B------:R-:W-:Y:S02]  /*05b0*/  IMAD.MOV.U32 R2, RZ, RZ, R14 ;  /* 0x000000ffff027224 */ /* 0x000fe400078e000e */
[----:B------:R-:W-:-:S07]  /*05c0*/  IMAD.MOV.U32 R3, RZ, RZ, R15 ;  /* 0x000000ffff037224 */ /* 0x000fce00078e000f */
[----:B------:R-:W-:Y:S05]  /*05d0*/  @!P0 BRA `(.L_x_13) ;  /* 0x0000000000208947 */ /* 0x000fea0003800000 */
[CC--:B------:R-:W-:Y:S02]  /*05e0*/  ISETP.LT.U32.AND P1, PT, R12.reuse, R16.reuse, PT ;  /* 0x000000100c00720c */ /* 0x0c0fe40003f21070 */
[CC--:B------:R-:W-:Y:S02]  /*05f0*/  ISETP.GE.U32.AND P0, PT, R12.reuse, R16.reuse, PT ;  /* 0x000000100c00720c */ /* 0x0c0fe40003f06070 */
[CC--:B------:R-:W-:Y:S02]  /*0600*/  ISETP.LT.AND.EX P1, PT, R13.reuse, R17.reuse, PT, P1 ;  /* 0x000000110d00720c */ /* 0x0c0fe40003f21310 */
[CC--:B------:R-:W-:Y:S02]  /*0610*/  ISETP.GE.AND.EX P0, PT, R13.reuse, R17.reuse, PT, P0 ;  /* 0x000000110d00720c */ /* 0x0c0fe40003f06300 */
[----:B------:R-:W-:Y:S02]  /*0620*/  SEL R23, R12, R16, P1 ;  /* 0x000000100c177207 */ /* 0x000fe40000800000 */
[----:B------:R-:W-:-:S02]  /*0630*/  SEL R25, R13, R17, P1 ;  /* 0x000000110d197207 */ /* 0x000fc40000800000 */
[----:B------:R-:W-:Y:S02]  /*0640*/  FSEL R2, R14, R10, !P0 ;  /* 0x0000000a0e027208 */ /* 0x000fe40004000000 */
[----:B------:R-:W-:-:S07]  /*0650*/  FSEL R3, R15, R11, !P0 ;  /* 0x0000000b0f037208 */ /* 0x000fce0004000000 */
.L_x_13:
[----:B------:R-:W-:Y:S05]  /*0660*/  BSYNC.RECONVERGENT B2 ;  /* 0x0000000000027941 */ /* 0x000fea0003800200 */
.L_x_12:
[----:B------:R0:W5:Y:S04]  /*0670*/  LDG.E.64.CONSTANT R14, desc[UR10][R20.64+0x2000] ;  /* 0x0020000a140e7981 */ /* 0x000168000c1e9b00 */
[----:B------:R0:W5:Y:S04]  /*0680*/  LDG.E.64.CONSTANT R12, desc[UR10][R20.64+0x2008] ;  /* 0x0020080a140c7981 */ /* 0x000168000c1e9b00 */
[----:B------:R0:W5:Y:S04]  /*0690*/  LDG.E.64.CONSTANT R10, desc[UR10][R20.64+0x3000] ;  /* 0x0030000a140a7981 */ /* 0x000168000c1e9b00 */
[----:B------:R0:W5:Y:S02]  /*06a0*/  LDG.E.64.CONSTANT R16, desc[UR10][R20.64+0x3008] ;  /* 0x0030080a14107981 */ /* 0x000164000c1e9b00 */
[----:B-----5:R-:W-:Y:S01]  /*06b0*/  DSETP.GEU.AND P0, PT, |R2|, |R6|, PT ;  /* 0x400000060200722a */ /* 0x020fe20003f0e200 */
[----:B------:R-:W-:Y:S01]  /*06c0*/  BSSY.RECONVERGENT B2, `(.L_x_14) ;  /* 0x0000014000027945 */ /* 0x000fe20003800200 */
[----:B------:R-:W-:-:S02]  /*06d0*/  IMAD.MOV.U32 R26, RZ, RZ, R6 ;  /* 0x000000ffff1a7224 */ /* 0x000fc400078e0006 */
[----:B------:R-:W-:Y:S02]  /*06e0*/  IMAD.MOV.U32 R27, RZ, RZ, R7 ;  /* 0x000000ffff1b7224 */ /* 0x000fe400078e0007 */
[----:B------:R-:W-:Y:S02]  /*06f0*/  IMAD.MOV.U32 R29, RZ, RZ, R4 ;  /* 0x000000ffff1d7224 */ /* 0x000fe400078e0004 */
[----:B------:R-:W-:-:S06]  /*0700*/  IMAD.MOV.U32 R18, RZ, RZ, R5 ;  /* 0x000000ffff127224 */ /* 0x000fcc00078e0005 */
[----:B0-----:R-:W-:Y:S05]  /*0710*/  @!P0 BRA `(.L_x_15) ;  /* 0x0000000000388947 */ /* 0x001fea0003800000 */
        /* <DEDUP_REMOVED lines=14> */
.L_x_15:
[----:B------:R-:W-:Y:S05]  /*0800*/  BSYNC.RECONVERGENT B2 ;  /* 0x0000000000027941 */ /* 0x000fea0003800200 */
.L_x_14:
[----:B------:R-:W-:Y:S01]  /*0810*/  DSETP.GEU.AND P0, PT, |R26|, |R14|, PT ;  /* 0x4000000e1a00722a */ /* 0x000fe20003f0e200 */
[----:B------:R-:W-:Y:S01]  /*0820*/  BSSY.RECONVERGENT B2, `(.L_x_16) ;  /* 0x0000014000027945 */ /* 0x000fe20003800200 */
[----:B------:R-:W-:Y:S02]  /*0830*/  IMAD.MOV.U32 R2, RZ, RZ, R14 ;  /* 0x000000ffff027224 */ /* 0x000fe400078e000e */
[----:B------:R-:W-:Y:S02]  /*0840*/  IMAD.MOV.U32 R3, RZ, RZ, R15 ;  /* 0x000000ffff037224 */ /* 0x000fe400078e000f */
[----:B------:R-:W-:Y:S02]  /*0850*/  IMAD.MOV.U32 R5, RZ, RZ, R12 ;  /* 0x000000ffff057224 */ /* 0x000fe400078e000c */
[----:B------:R-:W-:-:S06]  /*0860*/  IMAD.MOV.U32 R7, RZ, RZ, R13 ;  /* 0x000000ffff077224 */ /* 0x000fcc00078e000d */
        /* <DEDUP_REMOVED lines=15> */
.L_x_17:
[----:B------:R-:W-:Y:S05]  /*0960*/  BSYNC.RECONVERGENT B2 ;  /* 0x0000000000027941 */ /* 0x000fea0003800200 */
.L_x_16:
        /* <DEDUP_REMOVED lines=21> */
.L_x_19:
[----:B------:R-:W-:Y:S05]  /*0ac0*/  BSYNC.RECONVERGENT B2 ;  /* 0x0000000000027941 */ /* 0x000fea0003800200 */
.L_x_18:
[----:B------:R-:W-:-:S05]  /*0ad0*/  VIADD R19, R19, 0x400 ;  /* 0x0000040013137836 */ /* 0x000fca0000000000 */
[----:B------:R-:W-:-:S13]  /*0ae0*/  ISETP.GE.AND P0, PT, R19, UR4, PT ;  /* 0x0000000413007c0c */ /* 0x000fda000bf06270 */
[----:B------:R-:W-:Y:S05]  /*0af0*/  @!P0 BRA `(.L_x_20) ;  /* 0xfffffff800708947 */ /* 0x000fea000383ffff */
.L_x_6:
[----:B------:R-:W-:Y:S05]  /*0b00*/  BSYNC.RECONVERGENT B1 ;  /* 0x0000000000017941 */ /* 0x000fea0003800200 */
.L_x_5:
[----:B------:R-:W2:Y:S02]  /*0b10*/  LDCU UR6, c[0x0][0x390] ;  /* 0x00007200ff0677ac */ /* 0x000ea40008000800 */
[----:B--2---:R-:W-:-:S09]  /*0b20*/  UISETP.GE.AND UP0, UPT, UR6, 0x100, UPT ;  /* 0x000001000600788c */ /* 0x004fd2000bf06270 */
[----:B------:R-:W-:Y:S05]  /*0b30*/  BRA.U !UP0, `(.L_x_21) ;  /* 0x0000001508507547 */ /* 0x000fea000b800000 */
[----:B0-----:R-:W0:Y:S01]  /*0b40*/  S2R R9, SR_LANEID ;  /* 0x0000000000097919 */ /* 0x001e220000000000 */
[----:B------:R-:W-:Y:S01]  /*0b50*/  BSSY.RECONVERGENT B1, `(.L_x_22) ;  /* 0x000001f000017945 */ /* 0x000fe20003800200 */
[----:B-----5:R-:W-:Y:S01]  /*0b60*/  IMAD.MOV.U32 R11, RZ, RZ, R12 ;  /* 0x000000ffff0b7224 */ /* 0x020fe200078e000c */
[----:B------:R2:W3:Y:S01]  /*0b70*/  SHFL.DOWN PT, R4, R14, 0x1, 0x1f ;  /* 0x08201f000e047f89 */ /* 0x0004e200000e0000 */
[----:B------:R-:W-:Y:S02]  /*0b80*/  IMAD.MOV.U32 R16, RZ, RZ, R13 ;  /* 0x000000ffff107224 */ /* 0x000fe400078e000d */
[----:B-1----:R-:W-:Y:S01]  /*0b90*/  IMAD.MOV.U32 R2, RZ, RZ, R14 ;  /* 0x000000ffff027224 */ /* 0x002fe200078e000e */
[----:B------:R2:W1:Y:S01]  /*0ba0*/  SHFL.DOWN PT, R5, R15, 0x1, 0x1f ;  /* 0x08201f000f057f89 */ /* 0x00046200000e0000 */
[----:B------:R-:W-:-:S03]  /*0bb0*/  IMAD.MOV.U32 R3, RZ, RZ, R15 ;  /* 0x000000ffff037224 */ /* 0x000fc600078e000f */
[----:B------:R2:W4:Y:S04]  /*0bc0*/  SHFL.DOWN PT, R7, R12, 0x1, 0x1f ;  /* 0x08201f000c077f89 */ /* 0x00052800000e0000 */
[----:B------:R2:W1:Y:S01]  /*0bd0*/  SHFL.DOWN PT, R17, R13, 0x1, 0x1f ;  /* 0x08201f000d117f89 */ /* 0x00046200000e0000 */
[----:B0-----:R-:W-:-:S13]  /*0be0*/  ISETP.GT.AND P0, PT, R9, 0x1e, PT ;  /* 0x0000001e0900780c */ /* 0x001fda0003f04270 */
[----:B-1234-:R-:W-:Y:S05]  /*0bf0*/  @P0 BRA `(.L_x_23) ;  /* 0x0000000000500947 */ /* 0x01efea0003800000 */
[----:B------:R-:W-:Y:S01]  /*0c00*/  DSETP.GEU.AND P0, PT, |R14|, |R4|, PT ;  /* 0x400000040e00722a */ /* 0x000fe20003f0e200 */
[----:B------:R-:W-:Y:S02]  /*0c10*/  IMAD.MOV.U32 R11, RZ, RZ, R7 ;  /* 0x000000ffff0b7224 */ /* 0x000fe400078e0007 */
[----:B------:R-:W-:Y:S02]  /*0c20*/  IMAD.MOV.U32 R16, RZ, RZ, R17 ;  /* 0x000000ffff107224 */ /* 0x000fe400078e0011 */
        /* <DEDUP_REMOVED lines=9> */
[CC--:B------:R-:W-:Y:S02]  /*0cc0*/  ISETP.LT.U32.AND P1, PT, R12.reuse, R7.reuse, PT ;  /* 0x000000070c00720c */ /* 0x0c0fe40003f21070 */
[C---:B------:R-:W-:Y:S02]  /*0cd0*/  ISETP.GE.U32.AND P0, PT, R12.reuse, R7, PT ;  /* 0x000000070c00720c */ /* 0x040fe40003f06070 */
[CC--:B------:R-:W-:Y:S02]  /*0ce0*/  ISETP.LT.AND.EX P1, PT, R13.reuse, R17.reuse, PT, P1 ;  /* 0x000000110d00720c */ /* 0x0c0fe40003f21310 */
[C---:B------:R-:W-:Y:S02]  /*0cf0*/  ISETP.GE.AND.EX P0, PT, R13.reuse, R17, PT, P0 ;  /* 0x000000110d00720c */ /* 0x040fe40003f06300 */
[----:B------:R-:W-:Y:S02]  /*0d00*/  SEL R11, R12, R7, P1 ;  /* 0x000000070c0b7207 */ /* 0x000fe40000800000 */
[----:B------:R-:W-:-:S02]  /*0d10*/  SEL R16, R13, R17, P1 ;  /* 0x000000110d107207 */ /* 0x000fc40000800000 */
[----:B------:R-:W-:Y:S02]  /*0d20*/  FSEL R2, R14, R4, !P0 ;  /* 0x000000040e027208 */ /* 0x000fe40004000000 */
[----:B------:R-:W-:-:S07]  /*0d30*/  FSEL R3, R15, R5, !P0 ;  /* 0x000000050f037208 */ /* 0x000fce0004000000 */
.L_x_23:
[----:B------:R-:W-:Y:S05]  /*0d40*/  BSYNC.RECONVERGENT B1 ;  /* 0x0000000000017941 */ /* 0x000fea0003800200 */
.L_x_22:
[----:B------:R-:W-:Y:S01]  /*0d50*/  ISETP.GT.AND P0, PT, R9, 0x1d, PT ;  /* 0x0000001d0900780c */ /* 0x000fe20003f04270 */
[----:B------:R0:W1:Y:S01]  /*0d60*/  SHFL.DOWN PT, R6, R2, 0x2, 0x1f ;  /* 0x08401f0002067f89 */ /* 0x00006200000e0000 */
[----:B------:R-:W-:Y:S01]  /*0d70*/  BSSY.RECONVERGENT B1, `(.L_x_24) ;  /* 0x000001d000017945 */ /* 0x000fe20003800200 */
[----:B------:R-:W-:Y:S02]  /*0d80*/  IMAD.MOV.U32 R8, RZ, RZ, R11 ;  /* 0x000000ffff087224 */ /* 0x000fe400078e000b */
[----:B------:R0:W2:Y:S01]  /*0d90*/  SHFL.DOWN PT, R7, R3, 0x2, 0x1f ;  /* 0x08401f0003077f89 */ /* 0x0000a200000e0000 */
[----:B------:R-:W-:Y:S02]  /*0da0*/  IMAD.MOV.U32 R10, RZ, RZ, R16 ;  /* 0x000000ffff0a7224 */ /* 0x000fe400078e0010 */
[----:B------:R-:W-:Y:S01]  /*0db0*/  IMAD.MOV.U32 R4, RZ, RZ, R2 ;  /* 0x000000ffff047224 */ /* 0x000fe200078e0002 */
[----:B------:R0:W3:Y:S01]  /*0dc0*/  SHFL.DOWN PT, R12, R11, 0x2, 0x1f ;  /* 0x08401f000b0c7f89 */ /* 0x0000e200000e0000 */
[----:B------:R-:W-:-:S03]  /*0dd0*/  IMAD.MOV.U32 R5, RZ, RZ, R3 ;  /* 0x000000ffff057224 */ /* 0x000fc600078e0003 */
[----:B------:R0:W4:Y:S01]  /*0de0*/  SHFL.DOWN PT, R13, R16, 0x2, 0x1f ;  /* 0x08401f00100d7f89 */ /* 0x00012200000e0000 */
[----:B------:R-:W-:Y:S05]  /*0df0*/  @P0 BRA `(.L_x_25) ;  /* 0x0000000000500947 */ /* 0x000fea0003800000 */
[----:B-12---:R-:W-:Y:S01]  /*0e00*/  DSETP.GEU.AND P0, PT, |R2|, |R6|, PT ;  /* 0x400000060200722a */ /* 0x006fe20003f0e200 */
[----:B---3--:R-:W-:Y:S02]  /*0e10*/  IMAD.MOV.U32 R8, RZ, RZ, R12 ;  /* 0x000000ffff087224 */ /* 0x008fe400078e000c */
[----:B----4-:R-:W-:Y:S02]  /*0e20*/  IMAD.MOV.U32 R10, RZ, RZ, R13 ;  /* 0x000000ffff0a7224 */ /* 0x010fe400078e000d */
        /* <DEDUP_REMOVED lines=17> */
.L_x_25:
[----:B------:R-:W-:Y:S05]  /*0f40*/  BSYNC.RECONVERGENT B1 ;  /* 0x0000000000017941 */ /* 0x000fea0003800200 */
.L_x_24:
[----:B------:R-:W-:Y:S01]  /*0f50*/  ISETP.GT.AND P0, PT, R9, 0x1b, PT ;  /* 0x0000001b0900780c */ /* 0x000fe20003f04270 */
[----:B-1----:R1:W1:Y:S01]  /*0f60*/  SHFL.DOWN PT, R6, R4, 0x4, 0x1f ;  /* 0x08801f0004067f89 */ /* 0x00226200000e0000 */
[----:B------:R-:W-:Y:S01]  /*0f70*/  BSSY.RECONVERGENT B1, `(.L_x_26) ;  /* 0x000001d000017945 */ /* 0x000fe20003800200 */
[----:B0-----:R-:W-:Y:S02]  /*0f80*/  IMAD.MOV.U32 R11, RZ, RZ, R8 ;  /* 0x000000ffff0b7224 */ /* 0x001fe400078e0008 */
[----:B--2---:R0:W2:Y:S01]  /*0f90*/  SHFL.DOWN PT, R7, R5, 0x4, 0x1f ;  /* 0x08801f0005077f89 */ /* 0x0040a200000e0000 */
[----:B---3--:R-:W-:Y:S02]  /*0fa0*/  IMAD.MOV.U32 R12, RZ, RZ, R10 ;  /* 0x000000ffff0c7224 */ /* 0x008fe400078e000a */
[----:B------:R-:W-:Y:S01]  /*0fb0*/  IMAD.MOV.U32 R2, RZ, RZ, R4 ;  /* 0x000000ffff027224 */ /* 0x000fe200078e0004 */
[----:B----4-:R0:W3:Y:S01]  /*0fc0*/  SHFL.DOWN PT, R13, R8, 0x4, 0x1f ;  /* 0x08801f00080d7f89 */ /* 0x0100e200000e0000 */
        /* <DEDUP_REMOVED lines=23> */
.L_x_27:
[----:B------:R-:W-:Y:S05]  /*1140*/  BSYNC.RECONVERGENT B1 ;  /* 0x0000000000017941 */ /* 0x000fea0003800200 */
.L_x_26:
[----:B------:R-:W-:Y:S01]  /*1150*/  ISETP.GT.AND P0, PT, R9, 0x17, PT ;  /* 0x000000170900780c */ /* 0x000fe20003f04270 */
[----:B-1----:R1:W1:Y:S01]  /*1160*/  SHFL.DOWN PT, R6, R2, 0x8, 0x1f ;  /* 0x09001f0002067f89 */ /* 0x00226200000e0000 */
[----:B------:R-:W-:Y:S01]  /*1170*/  BSSY.RECONVERGENT B1, `(.L_x_28) ;  /* 0x000001d000017945 */ /* 0x000fe20003800200 */
[----:B0-----:R-:W-:Y:S02]  /*1180*/  IMAD.MOV.U32 R8, RZ, RZ, R11 ;  /* 0x000000ffff087224 */ /* 0x001fe400078e000b */
[----:B--2---:R0:W2:Y:S01]  /*1190*/  SHFL.DOWN PT, R7, R3, 0x8, 0x1f ;  /* 0x09001f0003077f89 */ /* 0x0040a200000e0000 */
[----:B------:R-:W-:Y:S02]  /*11a0*/  IMAD.MOV.U32 R10, RZ, RZ, R12 ;  /* 0x000000ffff0a7224 */ /* 0x000fe400078e000c */
[----:B------:R-:W-:Y:S01]  /*11b0*/  IMAD.MOV.U32 R4, RZ, RZ, R2 ;  /* 0x000000ffff047224 */ /* 0x000fe200078e0002 */
[----:B------:R0:W0:Y:S01]  /*11c0*/  SHFL.DOWN PT, R14, R11, 0x8, 0x1f ;  /* 0x09001f000b0e7f89 */ /* 0x00002200000e0000 */
[----:B------:R-:W-:-:S03]  /*11d0*/  IMAD.MOV.U32 R5, RZ, RZ, R3 ;  /* 0x000000ffff057224 */ /* 0x000fc600078e0003 */
[----:B---3--:R3:W0:Y:S01]  /*11e0*/  SHFL.DOWN PT, R13, R12, 0x8, 0x1f ;  /* 0x09001f000c0d7f89 */ /* 0x00862200000e0000 */
[----:B------:R-:W-:Y:S05]  /*11f0*/  @P0 BRA `(.L_x_29) ;  /* 0x0000000000500947 */ /* 0x000fea0003800000 */
[----:B-12---:R-:W-:Y:S01]  /*1200*/  DSETP.GEU.AND P0, PT, |R2|, |R6|, PT ;  /* 0x400000060200722a */ /* 0x006fe20003f0e200 */
[----:B0-----:R-:W-:Y:S02]  /*1210*/  IMAD.MOV.U32 R8, RZ, RZ, R14 ;  /* 0x000000ffff087224 */ /* 0x001fe400078e000e */
        /* <DEDUP_REMOVED lines=18> */
.L_x_29:
[----:B------:R-:W-:Y:S05]  /*1340*/  BSYNC.RECONVERGENT B1 ;  /* 0x0000000000017941 */ /* 0x000fea0003800200 */
.L_x_28:
[----:B------:R-:W-:Y:S01]  /*1350*/  ISETP.GT.AND P0, PT, R9, 0xf, PT ;  /* 0x0000000f0900780c */ /* 0x000fe20003f04270 */
[----:B-1----:R1:W1:Y:S01]  /*1360*/  SHFL.DOWN PT, R6, R4, 0x10, 0x1f ;  /* 0x0a001f0004067f89 */ /* 0x00226200000e0000 */
[----:B------:R-:W-:Y:S01]  /*1370*/  BSSY.RECONVERGENT B1, `(.L_x_30) ;  /* 0x000001d000017945 */ /* 0x000fe20003800200 */
[----:B0-----:R-:W-:Y:S02]  /*1380*/  IMAD.MOV.U32 R14, RZ, RZ, R8 ;  /* 0x000000ffff0e7224 */ /* 0x001fe400078e0008 */
[----:B--2---:R0:W2:Y:S01]  /*1390*/  SHFL.DOWN PT, R7, R5, 0x10, 0x1f ;  /* 0x0a001f0005077f89 */ /* 0x0040a200000e0000 */
[----:B----4-:R-:W-:Y:S02]  /*13a0*/  IMAD.MOV.U32 R15, RZ, RZ, R10 ;  /* 0x000000ffff0f7224 */ /* 0x010fe400078e000a */
[----:B------:R-:W-:Y:S01]  /*13b0*/  IMAD.MOV.U32 R2, RZ, RZ, R4 ;  /* 0x000000ffff027224 */ /* 0x000fe200078e0004 */
[----:B------:R0:W4:Y:S01]  /*13c0*/  SHFL.DOWN PT, R11, R8, 0x10, 0x1f ;  /* 0x0a001f00080b7f89 */ /* 0x00012200000e0000 */
[----:B------:R-:W-:-:S03]  /*13d0*/  IMAD.MOV.U32 R3, RZ, RZ, R5 ;  /* 0x000000ffff037224 */ /* 0x000fc600078e0005 */
[----:B------:R0:W0:Y:S01]  /*13e0*/  SHFL.DOWN PT, R13, R10, 0x10, 0x1f ;  /* 0x0a001f000a0d7f89 */ /* 0x00002200000e0000 */
[----:B------:R-:W-:Y:S05]  /*13f0*/  @P0 BRA `(.L_x_31) ;  /* 0x0000000000500947 */ /* 0x000fea0003800000 */
[----:B-12---:R-:W-:Y:S01]  /*1400*/  DSETP.GEU.AND P0, PT, |R4|, |R6|, PT ;  /* 0x400000060400722a */ /* 0x006fe20003f0e200 */
[----:B----4-:R-:W-:Y:S02]  /*1410*/  IMAD.MOV.U32 R14, RZ, RZ, R11 ;  /* 0x000000ffff0e7224 */ /* 0x010fe400078e000b */
[----:B0-----:R-:W-:Y:S02]  /*1420*/  IMAD.MOV.U32 R15, RZ, RZ, R13 ;  /* 0x000000ffff0f7224 */ /* 0x001fe400078e000d */
        /* <DEDUP_REMOVED lines=17> */
.L_x_31:
[----:B------:R-:W-:Y:S05]  /*1540*/  BSYNC.RECONVERGENT B1 ;  /* 0x0000000000017941 */ /* 0x000fea0003800200 */
.L_x_30:
[----:B------:R-:W-:Y:S01]  /*1550*/  ISETP.NE.AND P0, PT, R9, RZ, PT ;  /* 0x000000ff0900720c */ /* 0x000fe20003f05270 */
[----:B------:R-:W-:-:S12]  /*1560*/  BSSY.RECONVERGENT B1, `(.L_x_32) ;  /* 0x000000a000017945 */ /* 0x000fd80003800200 */
[----:B------:R-:W-:Y:S05]  /*1570*/  @P0 BRA `(.L_x_33) ;  /* 0x0000000000200947 */ /* 0x000fea0003800000 */
[----:B-1----:R-:W1:Y:S01]  /*1580*/  S2R R6, SR_CgaCtaId ;  /* 0x0000000000067919 */ /* 0x002e620000008800 */
[----:B0-----:R-:W-:Y:S02]  /*1590*/  MOV R5, 0x400 ;  /* 0x0000040000057802 */ /* 0x001fe40000000f00 */
[----:B------:R-:W-:-:S04]  /*15a0*/  SHF.R.U32.HI R4, RZ, 0x1, R0 ;  /* 0x00000001ff047819 */ /* 0x000fc80000011600 */
[----:B------:R-:W-:Y:S02]  /*15b0*/  LOP3.LUT R4, R4, 0x1f0, RZ, 0xc0, !PT ;  /* 0x000001f004047812 */ /* 0x000fe400078ec0ff */
[----:B-1----:R-:W-:-:S05]  /*15c0*/  LEA R5, R6, R5, 0x18 ;  /* 0x0000000506057211 */ /* 0x002fca00078ec0ff */
[----:B------:R-:W-:-:S05]  /*15d0*/  IMAD.IADD R5, R4, 0x1, R5 ;  /* 0x0000000104057824 */ /* 0x000fca00078e0205 */
[----:B------:R0:W-:Y:S04]  /*15e0*/  STS.64 [R5+0x10], R14 ;  /* 0x0000100e05007388 */ /* 0x0001e80000000a00 */
[----:B------:R0:W-:Y:S02]  /*15f0*/  STS.64 [R5+0x8], R2 ;  /* 0x0000080205007388 */ /* 0x0001e40000000a00 */
.L_x_33:
[----:B------:R-:W-:Y:S05]  /*1600*/  BSYNC.RECONVERGENT B1 ;  /* 0x0000000000017941 */ /* 0x000fea0003800200 */
.L_x_32:
[----:B------:R-:W-:Y:S01]  /*1610*/  BAR.SYNC.DEFER_BLOCKING 0x0 ;  /* 0x0000000000007b1d */ /* 0x000fe20000010000 */
[----:B------:R-:W-:-:S13]  /*1620*/  ISETP.NE.AND P1, PT, R0, RZ, PT ;  /* 0x000000ff0000720c */ /* 0x000fda0003f25270 */
[----:B------:R-:W-:Y:S05]  /*1630*/  @P1 BRA `(.L_x_34) ;  /* 0x0000005400881947 */ /* 0x000fea0003800000 */
[----:B0-----:R-:W0:Y:S01]  /*1640*/  S2R R5, SR_CgaCtaId ;  /* 0x0000000000057919 */ /* 0x001e220000008800 */
[----:B------:R-:W-:Y:S01]  /*1650*/  MOV R0, 0x400 ;  /* 0x0000040000007802 */ /* 0x000fe20000000f00 */
[----:B------:R-:W-:Y:S03]  /*1660*/  BSSY.RECONVERGENT B1, `(.L_x_35) ;  /* 0x000001a000017945 */ /* 0x000fe60003800200 */
[----:B0-----:R-:W-:-:S05]  /*1670*/  LEA R0, R5, R0, 0x18 ;  /* 0x0000000005007211 */ /* 0x001fca00078ec0ff */
[----:B------:R-:W0:Y:S04]  /*1680*/  LDS.64 R16, [R0+0x18] ;  /* 0x0000180000107984 */ /* 0x000e280000000a00 */
[----:B-12---:R-:W1:Y:S04]  /*1690*/  LDS.128 R4, [R0+0x20] ;  /* 0x0000200000047984 */ /* 0x006e680000000c00 */
[----:B---3--:R2:W3:Y:S04]  /*16a0*/  LDS.64 R12, [R0+0x80] ;  /* 0x00008000000c7984 */ /* 0x0084e80000000a00 */
[----:B----4-:R2:W4:Y:S01]  /*16b0*/  LDS.128 R8, [R0+0x30] ;  /* 0x0000300000087984 */ /* 0x0105220000000c00 */
[----:B0-----:R-:W-:Y:S01]  /*16c0*/  DSETP.GEU.AND P0, PT, |R2|, |R16|, PT ;  /* 0x400000100200722a */ /* 0x001fe20003f0e200 */
[----:B------:R-:W-:-:S02]  /*16d0*/  IMAD.MOV.U32 R24, RZ, RZ, R16 ;  /* 0x000000ffff187224 */ /* 0x000fc400078e0010 */
[----:B------:R-:W-:Y:S02]  /*16e0*/  IMAD.MOV.U32 R25, RZ, RZ, R17 ;  /* 0x000000ffff197224 */ /* 0x000fe400078e0011 */
[----:B-1----:R-:W-:Y:S02]  /*16f0*/  IMAD.MOV.U32 R26, RZ, RZ, R4 ;  /* 0x000000ffff1a7224 */ /* 0x002fe400078e0004 */
[----:B------:R-:W-:-:S07]  /*1700*/  IMAD.MOV.U32 R27, RZ, RZ, R5 ;  /* 0x000000ffff1b7224 */ /* 0x000fce00078e0005 */
[----:B--234-:R-:W-:Y:S05]  /*1710*/  @!P0 BRA `(.L_x_36) ;  /* 0x0000000000388947 */ /* 0x01cfea0003800000 */
        /* <DEDUP_REMOVED lines=14> */
.L_x_36:
[----:B------:R-:W-:Y:S05]  /*1800*/  BSYNC.RECONVERGENT B1 ;  /* 0x0000000000017941 */ /* 0x000fea0003800200 */
.L_x_35:
[----:B------:R0:W1:Y:S01]  /*1810*/  LDS.128 R16, [R0+0x40] ;  /* 0x0000400000107984 */ /* 0x0000620000000c00 */
[----:B------:R-:W-:Y:S01]  /*1820*/  DSETP.GEU.AND P0, PT, |R24|, |R6|, PT ;  /* 0x400000061800722a */ /* 0x000fe20003f0e200 */
[----:B------:R-:W-:Y:S01]  /*1830*/  BSSY.RECONVERGENT B1, `(.L_x_37) ;  /* 0x0000015000017945 */ /* 0x000fe20003800200 */
[----:B------:R-:W-:Y:S01]  /*1840*/  IMAD.MOV.U32 R4, RZ, RZ, R6 ;  /* 0x000000ffff047224 */ /* 0x000fe200078e0006 */
[----:B------:R0:W2:Y:S01]  /*1850*/  LDS.128 R20, [R0+0x50] ;  /* 0x0000500000147984 */ /* 0x0000a20000000c00 */
        /* <DEDUP_REMOVED lines=18> */
.L_x_38:
[----:B------:R-:W-:Y:S05]  /*1980*/  BSYNC.RECONVERGENT B1 ;  /* 0x0000000000017941 */ /* 0x000fea0003800200 */
.L_x_37:
[----:B------:R-:W-:Y:S01]  /*1990*/  DSETP.GEU.AND P0, PT, |R4|, |R10|, PT ;  /* 0x4000000a0400722a */ /* 0x000fe20003f0e200 */
[----:B------:R-:W-:Y:S01]  /*19a0*/  BSSY.RECONVERGENT B1, `(.L_x_39) ;  /* 0x0000014000017945 */ /* 0x000fe20003800200 */
[----:B------:R-:W-:Y:S02]  /*19b0*/  IMAD.MOV.U32 R2, RZ, RZ, R10 ;  /* 0x000000ffff027224 */ /* 0x000fe400078e000a */
[----:B------:R-:W-:Y:S02]  /*19c0*/  IMAD.MOV.U32 R3, RZ, RZ, R11 ;  /* 0x000000ffff037224 */ /* 0x000fe400078e000b */
[----:B-1----:R-:W-:Y:S02]  /*19d0*/  IMAD.MOV.U32 R27, RZ, RZ, R16 ;  /* 0x000000ffff1b7224 */ /* 0x002fe400078e0010 */
        /* <DEDUP_REMOVED lines=16> */
.L_x_40:
[----:B------:R-:W-:Y:S05]  /*1ae0*/  BSYNC.RECONVERGENT B1 ;  /* 0x0000000000017941 */ /* 0x000fea0003800200 */
.L_x_39:
[----:B------:R0:W1:Y:S01]  /*1af0*/  LDS.128 R8, [R0+0x60] ;  /* 0x0000600000087984 */ /* 0x0000620000000c00 */
[----:B------:R-:W-:Y:S01]  /*1b00*/  DSETP.GEU.AND P0, PT, |R2|, |R18|, PT ;  /* 0x400000120200722a */ /* 0x000fe20003f0e200 */
[----:B------:R-:W-:Y:S01]  /*1b10*/  BSSY.RECONVERGENT B1, `(.L_x_41) ;  /* 0x0000015000017945 */ /* 0x000fe20003800200 */
[----:B------:R-:W-:Y:S01]  /*1b20*/  IMAD.MOV.U32 R14, RZ, RZ, R18 ;  /* 0x000000ffff0e7224 */ /* 0x000fe200078e0012 */
[----:B------:R0:W3:Y:S01]  /*1b30*/  LDS.128 R4, [R0+0x70] ;  /* 0x0000700000047984 */ /* 0x0000e20000000c00 */
[----:B------:R-:W-:Y:S02]  /*1b40*/  IMAD.MOV.U32 R15, RZ, RZ, R19 ;  /* 0x000000ffff0f7224 */ /* 0x000fe400078e0013 */
[----:B--2---:R-:W-:Y:S02]  /*1b50*/  IMAD.MOV.U32 R17, RZ, RZ, R20 ;  /* 0x000000ffff117224 */ /* 0x004fe400078e0014 */
        /* <DEDUP_REMOVED lines=16> */
.L_x_42:
[----:B------:R-:W-:Y:S05]  /*1c60*/  BSYNC.RECONVERGENT B1 ;  /* 0x0000000000017941 */ /* 0x000fea0003800200 */
.L_x_41:
        /* <DEDUP_REMOVED lines=21> */
.L_x_44:
[----:B------:R-:W-:Y:S05]  /*1dc0*/  BSYNC.RECONVERGENT B1 ;  /* 0x0000000000017941 */ /* 0x000fea0003800200 */
.L_x_43:
[----:B------:R-:W-:Y:S01]  /*1dd0*/  DSETP.GEU.AND P0, PT, |R2|, |R10|, PT ;  /* 0x4000000a0200722a */ /* 0x000fe20003f0e200 */
[----:B------:R-:W-:Y:S01]  /*1de0*/  BSSY.RECONVERGENT B1, `(.L_x_45) ;  /* 0x0000014000017945 */ /* 0x000fe20003800200 */
[----:B------:R-:W-:Y:S02]  /*1df0*/  IMAD.MOV.U32 R8, RZ, RZ, R10 ;  /* 0x000000ffff087224 */ /* 0x000fe400078e000a */
[----:B------:R-:W-:Y:S02]  /*1e00*/  IMAD.MOV.U32 R9, RZ, RZ, R11 ;  /* 0x000000ffff097224 */ /* 0x000fe400078e000b */
[----:B---3--:R-:W-:Y:S02]  /*1e10*/  IMAD.MOV.U32 R17, RZ, RZ, R4 ;  /* 0x000000ffff117224 */ /* 0x008fe400078e0004 */
        /* <DEDUP_REMOVED lines=16> */
.L_x_46:
[----:B------:R-:W-:Y:S05]  /*1f20*/  BSYNC.RECONVERGENT B1 ;  /* 0x0000000000017941 */ /* 0x000fea0003800200 */
.L_x_45:
        /* <DEDUP_REMOVED lines=19> */
[----:B------:R-:W-:Y:S01]  /*2060*/  SEL R15, R0, R13, P2 ;  /* 0x0000000d000f7207 */ /* 0x000fe20001000000 */
[----:B------:R-:W-:Y:S06]  /*2070*/  BRA `(.L_x_34) ;  /* 0x0000004800f87947 */ /* 0x000fec0003800000 */
.L_x_21:
[----:B------:R-:W2:Y:S01]  /*2080*/  S2R R4, SR_LANEID ;  /* 0x0000000000047919 */ /* 0x000ea20000000000 */
[----:B-1----:R-:W-:Y:S01]  /*2090*/  LOP3.LUT R2, R0, 0x3e0, RZ, 0xc0, !PT ;  /* 0x000003e000027812 */ /* 0x002fe200078ec0ff */
[----:B------:R-:W-:Y:S01]  /*20a0*/  BSSY.RECONVERGENT B1, `(.L_x_47) ;  /* 0x0000024000017945 */ /* 0x000fe20003800200 */
[----:B-----5:R-:W-:Y:S02]  /*20b0*/  IMAD.MOV.U32 R16, RZ, RZ, R12 ;  /* 0x000000ffff107224 */ /* 0x020fe400078e000c */
[----:B------:R-:W-:Y:S02]  /*20c0*/  IMAD.MOV.U32 R18, RZ, RZ, R13 ;  /* 0x000000ffff127224 */ /* 0x000fe400078e000d */
[----:B------:R-:W-:Y:S01]  /*20d0*/  VIADD R3, R2, 0x20 ;  /* 0x0000002002037836 */ /* 0x000fe20000000000 */
[----:B------:R-:W-:-:S04]  /*20e0*/  LOP3.LUT R2, RZ, R2, RZ, 0x33, !PT ;  /* 0x00000002ff027212 */ /* 0x000fc800078e33ff */
[----:B------:R-:W-:Y:S01]  /*20f0*/  ISETP.GT.AND P0, PT, R3, UR6, PT ;  /* 0x0000000603007c0c */ /* 0x000fe2000bf04270 */
[----:B------:R-:W-:Y:S02]  /*2100*/  VIADD R2, R2, UR6 ;  /* 0x0000000602027c36 */ /* 0x000fe40008000000 */
[----:B------:R-:W-:-:S03]  /*2110*/  IMAD.MOV.U32 R3, RZ, RZ, R15 ;  /* 0x000000ffff037224 */ /* 0x000fc600078e000f */
[----:B------:R-:W-:Y:S01]  /*2120*/  SEL R5, R2, 0x1f, P0 ;  /* 0x0000001f02057807 */ /* 0x000fe20000000000 */
[----:B------:R-:W-:-:S04]  /*2130*/  IMAD.MOV.U32 R2, RZ, RZ, R14 ;  /* 0x000000ffff027224 */ /* 0x000fc800078e000e */
[----:B------:R1:W3:Y:S04]  /*2140*/  SHFL.DOWN PT, R6, R14, 0x1, R5 ;  /* 0x082000000e067989 */ /* 0x0002e800000e0005 */
[----:B------:R1:W4:Y:S04]  /*2150*/  SHFL.DOWN PT, R7, R15, 0x1, R5 ;  /* 0x082000000f077989 */ /* 0x00032800000e0005 */
[----:B0-----:R1:W0:Y:S01]  /*2160*/  SHFL.DOWN PT, R9, R12, 0x1, R5 ;  /* 0x082000000c097989 */ /* 0x00122200000e0005 */
[----:B--2---:R-:W-:-:S03]  /*2170*/  ISETP.GE.AND P0, PT, R4, R5, PT ;  /* 0x000000050400720c */ /* 0x004fc60003f06270 */
[----:B------:R1:W2:Y:S10]  /*2180*/  SHFL.DOWN PT, R11, R13, 0x1, R5 ;  /* 0x082000000d0b7989 */ /* 0x0002b400000e0005 */
[----:B-1----:R-:W-:Y:S05]  /*2190*/  @P0 BRA `(.L_x_48) ;  /* 0x0000000000500947 */ /* 0x002fea0003800000 */
[----:B---34-:R-:W-:Y:S01]  /*21a0*/  DSETP.GEU.AND P0, PT, |R14|, |R6|, PT ;  /* 0x400000060e00722a */ /* 0x018fe20003f0e200 */
[----:B0-----:R-:W-:Y:S02]  /*21b0*/  IMAD.MOV.U32 R16, RZ, RZ, R9 ;  /* 0x000000ffff107224 */ /* 0x001fe400078e0009 */
[----:B--2---:R-:W-:Y:S02]  /*21c0*/  IMAD.MOV.U32 R18, RZ, RZ, R11 ;  /* 0x000000ffff127224 */ /* 0x004fe400078e000b */
        /* <DEDUP_REMOVED lines=17> */
.L_x_48:
[----:B------:R-:W-:Y:S05]  /*22e0*/  BSYNC.RECONVERGENT B1 ;  /* 0x0000000000017941 */ /* 0x000fea0003800200 */
.L_x_47:
[----:B---3--:R-:W-:Y:S01]  /*22f0*/  VIADD R6, R4, 0x2 ;  /* 0x0000000204067836 */ /* 0x008fe20000000000 */
[----:B------:R1:W3:Y:S01]  /*2300*/  SHFL.DOWN PT, R8, R2, 0x2, R5 ;  /* 0x0840000002087989 */ /* 0x0002e200000e0005 */
[----:B------:R-:W-:Y:S01]  /*2310*/  BSSY.RECONVERGENT B1, `(.L_x_49) ;  /* 0x000001e000017945 */ /* 0x000fe20003800200 */
[----:B------:R-:W-:Y:S02]  /*2320*/  IMAD.MOV.U32 R10, RZ, RZ, R16 ;  /* 0x000000ffff0a7224 */ /* 0x000fe400078e0010 */
[----:B------:R-:W-:Y:S01]  /*2330*/  ISETP.GT.AND P0, PT, R6, R5, PT ;  /* 0x000000050600720c */ /* 0x000fe20003f04270 */
[----:B0-----:R1:W0:Y:S01]  /*2340*/  SHFL.DOWN PT, R9, R3, 0x2, R5 ;  /* 0x0840000003097989 */ /* 0x00122200000e0005 */
[----:B------:R-:W-:Y:S02]  /*2350*/  IMAD.MOV.U32 R12, RZ, RZ, R18 ;  /* 0x000000ffff0c7224 */ /* 0x000fe400078e0012 */
[----:B------:R-:W-:Y:S01]  /*2360*/  IMAD.MOV.U32 R6, RZ, RZ, R2 ;  /* 0x000000ffff067224 */ /* 0x000fe200078e0002 */
[----:B--2---:R1:W2:Y:S01]  /*2370*/  SHFL.DOWN PT, R11, R16, 0x2, R5 ;  /* 0x08400000100b7989 */ /* 0x0042a200000e0005 */
[----:B----4-:R-:W-:-:S03]  /*2380*/  IMAD.MOV.U32 R7, RZ, RZ, R3 ;  /* 0x000000ffff077224 */ /* 0x010fc600078e0003 */
[----:B------:R1:W4:Y:S04]  /*2390*/  SHFL.DOWN PT, R13, R18, 0x2, R5 ;  /* 0x08400000120d7989 */ /* 0x00032800000e0005 */
[----:B------:R-:W-:Y:S05]  /*23a0*/  @P0 BRA `(.L_x_50) ;  /* 0x0000000000500947 */ /* 0x000fea0003800000 */
[----:B0--3--:R-:W-:Y:S01]  /*23b0*/  DSETP.GEU.AND P0, PT, |R2|, |R8|, PT ;  /* 0x400000080200722a */ /* 0x009fe20003f0e200 */
[----:B--2---:R-:W-:Y:S02]  /*23c0*/  IMAD.MOV.U32 R10, RZ, RZ, R11 ;  /* 0x000000ffff0a7224 */ /* 0x004fe400078e000b */
        /* <DEDUP_REMOVED lines=18> */
.L_x_50:
[----:B------:R-:W-:Y:S05]  /*24f0*/  BSYNC.RECONVERGENT B1 ;  /* 0x0000000000017941 */ /* 0x000fea0003800200 */
.L_x_49:
[----:B-1----:R-:W-:Y:S01]  /*2500*/  VIADD R2, R4, 0x4 ;  /* 0x0000000404027836 */ /* 0x002fe20000000000 */
[----:B---3--:R1:W3:Y:S01]  /*2510*/  SHFL.DOWN PT, R8, R6, 0x4, R5 ;  /* 0x0880000006087989 */ /* 0x0082e200000e0005 */
[----:B------:R-:W-:Y:S01]  /*2520*/  BSSY.RECONVERGENT B1, `(.L_x_51) ;  /* 0x000001e000017945 */ /* 0x000fe20003800200 */
[----:B------:R-:W-:Y:S02]  /*2530*/  IMAD.MOV.U32 R14, RZ, RZ, R10 ;  /* 0x000000ffff0e7224 */ /* 0x000fe400078e000a */
[----:B------:R-:W-:Y:S01]  /*2540*/  ISETP.GT.AND P0, PT, R2, R5, PT ;  /* 0x000000050200720c */ /* 0x000fe20003f04270 */
[----:B0-----:R1:W0:Y:S01]  /*2550*/  SHFL.DOWN PT, R9, R7, 0x4, R5 ;  /* 0x0880000007097989 */ /* 0x00122200000e0005 */
[----:B------:R-:W-:Y:S02]  /*2560*/  IMAD.MOV.U32 R16, RZ, RZ, R12 ;  /* 0x000000ffff107224 */ /* 0x000fe400078e000c */
[----:B------:R-:W-:Y:S01]  /*2570*/  IMAD.MOV.U32 R2, RZ, RZ, R6 ;  /* 0x000000ffff027224 */ /* 0x000fe200078e0006 */
[----:B--2---:R1:W2:Y:S01]  /*2580*/  SHFL.DOWN PT, R11, R10, 0x4, R5 ;  /* 0x088000000a0b7989 */ /* 0x0042a200000e0005 */
[----:B------:R-:W-:-:S03]  /*2590*/  IMAD.MOV.U32 R3, RZ, RZ, R7 ;  /* 0x000000ffff037224 */ /* 0x000fc600078e0007 */
[----:B----4-:R1:W4:Y:S04]  /*25a0*/  SHFL.DOWN PT, R13, R12, 0x4, R5 ;  /* 0x088000000c0d7989 */ /* 0x01032800000e0005 */
        /* <DEDUP_REMOVED lines=21> */
.L_x_52:
[----:B------:R-:W-:Y:S05]  /*2700*/  BSYNC.RECONVERGENT B1 ;  /* 0x0000000000017941 */ /* 0x000fea0003800200 */
.L_x_51:
        /* <DEDUP_REMOVED lines=32> */
.L_x_54:
[----:B------:R-:W-:Y:S05]  /*2910*/  BSYNC.RECONVERGENT B1 ;  /* 0x0000000000017941 */ /* 0x000fea0003800200 */
.L_x_53:
        /* <DEDUP_REMOVED lines=32> */
.L_x_56:
[----:B------:R-:W-:Y:S05]  /*2b20*/  BSYNC.RECONVERGENT B1 ;  /* 0x0000000000017941 */ /* 0x000fea0003800200 */
.L_x_55:
[----:B------:R-:W-:Y:S01]  /*2b30*/  ISETP.NE.AND P0, PT, R4, RZ, PT ;  /* 0x000000ff0400720c */ /* 0x000fe20003f05270 */
[----:B------:R-:W-:-:S12]  /*2b40*/  BSSY.RECONVERGENT B1, `(.L_x_57) ;  /* 0x000000a000017945 */ /* 0x000fd80003800200 */
[----:B------:R-:W-:Y:S05]  /*2b50*/  @P0 BRA `(.L_x_58) ;  /* 0x0000000000200947 */ /* 0x000fea0003800000 */
[----:B-1----:R-:W1:Y:S01]  /*2b60*/  S2R R6, SR_CgaCtaId ;  /* 0x0000000000067919 */ /* 0x002e620000008800 */
[----:B------:R-:W-:Y:S02]  /*2b70*/  MOV R5, 0x400 ;  /* 0x0000040000057802 */ /* 0x000fe40000000f00 */
[----:B------:R-:W-:-:S04]  /*2b80*/  SHF.R.U32.HI R4, RZ, 0x1, R0 ;  /* 0x00000001ff047819 */ /* 0x000fc80000011600 */
[----:B------:R-:W-:Y:S02]  /*2b90*/  LOP3.LUT R4, R4, 0x1f0, RZ, 0xc0, !PT ;  /* 0x000001f004047812 */ /* 0x000fe400078ec0ff */
[----:B-1----:R-:W-:-:S05]  /*2ba0*/  LEA R5, R6, R5, 0x18 ;  /* 0x0000000506057211 */ /* 0x002fca00078ec0ff */
[----:B------:R-:W-:-:S05]  /*2bb0*/  IMAD.IADD R5, R4, 0x1, R5 ;  /* 0x0000000104057824 */ /* 0x000fca00078e0205 */
[----:B------:R1:W-:Y:S04]  /*2bc0*/  STS.64 [R5+0x10], R14 ;  /* 0x0000100e05007388 */ /* 0x0003e80000000a00 */
[----:B------:R1:W-:Y:S02]  /*2bd0*/  STS.64 [R5+0x8], R2 ;  /* 0x0000080205007388 */ /* 0x0003e40000000a00 */
.L_x_58:
[----:B------:R-:W-:Y:S05]  /*2be0*/  BSYNC.RECONVERGENT B1 ;  /* 0x0000000000017941 */ /* 0x000fea0003800200 */
.L_x_57:
[----:B------:R-:W-:Y:S01]  /*2bf0*/  BAR.SYNC.DEFER_BLOCKING 0x0 ;  /* 0x0000000000007b1d */ /* 0x000fe20000010000 */
[----:B------:R-:W-:-:S13]  /*2c00*/  ISETP.NE.AND P1, PT, R0, RZ, PT ;  /* 0x000000ff0000720c */ /* 0x000fda0003f25270 */
[----:B------:R-:W-:Y:S05]  /*2c10*/  @P1 BRA `(.L_x_34) ;  /* 0x0000004000101947 */ /* 0x000fea0003800000 */
[----:B------:R-:W-:Y:S01]  /*2c20*/  UISETP.GE.AND UP0, UPT, UR6, 0x21, UPT ;  /* 0x000000210600788c */ /* 0x000fe2000bf06270 */
[----:B--2---:R-:W-:Y:S02]  /*2c30*/  IMAD.MOV.U32 R11, RZ, RZ, R14 ;  /* 0x000000ffff0b7224 */ /* 0x004fe400078e000e */
[----:B---3--:R-:W-:Y:S02]  /*2c40*/  IMAD.MOV.U32 R8, RZ, RZ, R15 ;  /* 0x000000ffff087224 */ /* 0x008fe400078e000f */
[----:B------:R-:W-:Y:S02]  /*2c50*/  IMAD.MOV.U32 R4, RZ, RZ, R2 ;  /* 0x000000ffff047224 */ /* 0x000fe400078e0002 */
[----:B-1----:R-:W-:Y:S02]  /*2c60*/  IMAD.MOV.U32 R5, RZ, RZ, R3 ;  /* 0x000000ffff057224 */ /* 0x002fe400078e0003 */
[----:B------:R-:W-:Y:S05]  /*2c70*/  BRA.U !UP0, `(.L_x_59) ;  /* 0x00000001086c7547 */ /* 0x000fea000b800000 */
[----:B------:R-:W1:Y:S01]  /*2c80*/  S2UR UR5, SR_CgaCtaId ;  /* 0x00000000000579c3 */ /* 0x000e620000008800 */
[----:B------:R-:W-:Y:S01]  /*2c90*/  UMOV UR4, 0x400 ;  /* 0x0000040000047882 */ /* 0x000fe20000000000 */
[----:B------:R-:W-:Y:S01]  /*2ca0*/  BSSY.RECONVERGENT B1, `(.L_x_59) ;  /* 0x0000018000017945 */ /* 0x000fe20003800200 */
[----:B-1----:R-:W-:-:S09]  /*2cb0*/  ULEA UR4, UR5, UR4, 0x18 ;  /* 0x0000000405047291 */ /* 0x002fd2000f8ec0ff */
[----:B------:R-:W1:Y:S04]  /*2cc0*/  LDS.64 R6, [UR4+0x18] ;  /* 0x00001804ff067984 */ /* 0x000e680008000a00 */
[----:B----4-:R-:W2:Y:S01]  /*2cd0*/  LDS.64 R12, [UR4+0x20] ;  /* 0x00002004ff0c7984 */ /* 0x010ea20008000a00 */
[----:B-1----:R-:W-:Y:S01]  /*2ce0*/  DSETP.GEU.AND P0, PT, |R2|, |R6|, PT ;  /* 0x400000060200722a */ /* 0x002fe20003f0e200 */
[----:B------:R-:W-:Y:S02]  /*2cf0*/  IMAD.MOV.U32 R4, RZ, RZ, R6 ;  /* 0x000000ffff047224 */ /* 0x000fe400078e0006 */
[----:B------:R-:W-:Y:S02]  /*2d00*/  IMAD.MOV.U32 R5, RZ, RZ, R7 ;  /* 0x000000ffff057224 */ /* 0x000fe400078e0007 */
[----:B--2---:R-:W-:-:S02]  /*2d10*/  IMAD.MOV.U32 R11, RZ, RZ, R12 ;  /* 0x000000ffff0b7224 */ /* 0x004fc400078e000c */
        /* <DEDUP_REMOVED lines=16> */
.L_x_60:
[----:B------:R-:W-:Y:S05]  /*2e20*/  BSYNC.RECONVERGENT B1 ;  /* 0x0000000000017941 */ /* 0x000fea0003800200 */
.L_x_59:
[----:B------:R-:W-:Y:S01]  /*2e30*/  UISETP.GE.AND UP0, UPT, UR6, 0x41, UPT ;  /* 0x000000410600788c */ /* 0x000fe2000bf06270 */
[----:B0-----:R-:W-:Y:S02]  /*2e40*/  IMAD.MOV.U32 R9, RZ, RZ, R11 ;  /* 0x000000ffff097224 */ /* 0x001fe400078e000b */
[----:B------:R-:W-:Y:S02]  /*2e50*/  IMAD.MOV.U32 R0, RZ, RZ, R8 ;  /* 0x000000ffff007224 */ /* 0x000fe400078e0008 */
[----:B------:R-:W-:Y:S02]  /*2e60*/  IMAD.MOV.U32 R2, RZ, RZ, R4 ;  /* 0x000000ffff027224 */ /* 0x000fe400078e0004 */
[----:B------:R-:W-:Y:S02]  /*2e70*/  IMAD.MOV.U32 R3, RZ, RZ, R5 ;  /* 0x000000ffff037224 */ /* 0x000fe400078e0005 */
[----:B------:R-:W-:Y:S05]  /*2e80*/  BRA.U !UP0, `(.L_x_61) ;  /* 0x00000001086c7547 */ /* 0x000fea000b800000 */
[----:B------:R-:W0:Y:S01]  /*2e90*/  S2UR UR5, SR_CgaCtaId ;  /* 0x00000000000579c3 */ /* 0x000e220000008800 */
[----:B------:R-:W-:Y:S01]  /*2ea0*/  UMOV UR4, 0x400 ;  /* 0x0000040000047882 */ /* 0x000fe20000000000 */
[----:B------:R-:W-:Y:S01]  /*2eb0*/  BSSY.RECONVERGENT B1, `(.L_x_61) ;  /* 0x0000018000017945 */ /* 0x000fe20003800200 */
[----:B0-----:R-:W-:-:S09]  /*2ec0*/  ULEA UR4, UR5, UR4, 0x18 ;  /* 0x0000000405047291 */ /* 0x001fd2000f8ec0ff */
[----:B------:R-:W0:Y:S04]  /*2ed0*/  LDS.64 R6, [UR4+0x28] ;  /* 0x00002804ff067984 */ /* 0x000e280008000a00 */
[----:B----4-:R-:W1:Y:S01]  /*2ee0*/  LDS.64 R12, [UR4+0x30] ;  /* 0x00003004ff0c7984 */ /* 0x010e620008000a00 */
[----:B0-----:R-:W-:Y:S01]  /*2ef0*/  DSETP.GEU.AND P0, PT, |R4|, |R6|, PT ;  /* 0x400000060400722a */ /* 0x001fe20003f0e200 */
[----:B------:R-:W-:Y:S02]  /*2f00*/  IMAD.MOV.U32 R2, RZ, RZ, R6 ;  /* 0x000000ffff027224 */ /* 0x000fe400078e0006 */
[----:B------:R-:W-:Y:S02]  /*2f10*/  IMAD.MOV.U32 R3, RZ, RZ, R7 ;  /* 0x000000ffff037224 */ /* 0x000fe400078e0007 */
[----:B-1----:R-:W-:-:S02]  /*2f20*/  IMAD.MOV.U32 R9, RZ, RZ, R12 ;  /* 0x000000ffff097224 */ /* 0x002fc400078e000c */
        /* <DEDUP_REMOVED lines=16> */
.L_x_62:
[----:B------:R-:W-:Y:S05]  /*3030*/  BSYNC.RECONVERGENT B1 ;  /* 0x0000000000017941 */ /* 0x000fea0003800200 */
.L_x_61:
[----:B------:R-:W-:Y:S01]  /*3040*/  UISETP.GE.AND UP0, UPT, UR6, 0x61, UPT ;  /* 0x000000610600788c */ /* 0x000fe2000bf06270 */
[----:B------:R-:W-:Y:S02]  /*3050*/  IMAD.MOV.U32 R11, RZ, RZ, R9 ;  /* 0x000000ffff0b7224 */ /* 0x000fe400078e0009 */
        /* <DEDUP_REMOVED lines=30> */
.L_x_64:
[----:B------:R-:W-:Y:S05]  /*3240*/  BSYNC.RECONVERGENT B1 ;  /* 0x0000000000017941 */ /* 0x000fea0003800200 */
.L_x_63:
        /* <DEDUP_REMOVED lines=32> */
.L_x_66:
[----:B------:R-:W-:Y:S05]  /*3450*/  BSYNC.RECONVERGENT B1 ;  /* 0x0000000000017941 */ /* 0x000fea0003800200 */
.L_x_65:
        /* <DEDUP_REMOVED lines=32> */
.L_x_68:
[----:B------:R-:W-:Y:S05]  /*3660*/  BSYNC.RECONVERGENT B1 ;  /* 0x0000000000017941 */ /* 0x000fea0003800200 */
.L_x_67:
        /* <DEDUP_REMOVED lines=32> */
.L_x_70:
[----:B------:R-:W-:Y:S05]  /*3870*/  BSYNC.RECONVERGENT B1 ;  /* 0x0000000000017941 */ /* 0x000fea0003800200 */
.L_x_69:
[----:B------:R-:W-:Y:S01]  /*3880*/  UISETP.GE.AND UP0, UPT, UR6, 0xe1, UPT ;  /* 0x000000e10600788c */ /* 0x000fe2000bf06270 */
[----:B------:R-:W-:Y:S02]  /*3890*/  IMAD.MOV.U32 R14, RZ, RZ, R9 ;  /* 0x000000ffff0e7224 */ /* 0x000fe400078e0009 */
[----:B------:R-:W-:Y:S02]  /*38a0*/  IMAD.MOV.U32 R15, RZ, RZ, R0 ;  /* 0x000000ffff0f7224 */ /* 0x000fe400078e0000 */
[----:B------:R-:W-:Y:S02]  /*38b0*/  IMAD.MOV.U32 R2, RZ, RZ, R6 ;  /* 0x000000ffff027224 */ /* 0x000fe400078e0006 */
[----:B------:R-:W-:Y:S02]  /*38c0*/  IMAD.MOV.U32 R3, RZ, RZ, R7 ;  /* 0x000000ffff037224 */ /* 0x000fe400078e0007 */
[----:B------:R-:W-:Y:S05]  /*38d0*/  BRA.U !UP0, `(.L_x_34) ;  /* 0x0000003108e07547 */ /* 0x000fea000b800000 */
[----:B------:R-:W0:Y:S01]  /*38e0*/  S2UR UR5, SR_CgaCtaId ;  /* 0x00000000000579c3 */ /* 0x000e220000008800 */
[----:B------:R-:W-:Y:S02]  /*38f0*/  UMOV UR4, 0x400 ;  /* 0x0000040000047882 */ /* 0x000fe40000000000 */
[----:B0-----:R-:W-:-:S09]  /*3900*/  ULEA UR4, UR5, UR4, 0x18 ;  /* 0x0000000405047291 */ /* 0x001fd2000f8ec0ff */
[----:B------:R-:W0:Y:S04]  /*3910*/  LDS.64 R4, [UR4+0x78] ;  /* 0x00007804ff047984 */ /* 0x000e280008000a00 */
[----:B------:R-:W1:Y:S01]  /*3920*/  LDS.64 R10, [UR4+0x80] ;  /* 0x00008004ff0a7984 */ /* 0x000e620008000a00 */
        /* <DEDUP_REMOVED lines=21> */
.L_x_2:
[----:B------:R-:W1:Y:S01]  /*3a80*/  S2R R0, SR_TID.X ;  /* 0x0000000000007919 */ /* 0x000e620000002100 */
[----:B------:R-:W1:Y:S02]  /*3a90*/  LDC.64 R2, c[0x0][0x380] ;  /* 0x0000e000ff027b82 */ /* 0x000e640000000a00 */
[----:B-1----:R-:W-:-:S05]  /*3aa0*/  IMAD.WIDE.U32 R18, R0, 0x10, R2 ;  /* 0x0000001000127825 */ /* 0x002fca00078e0002 */
[----:B0-----:R-:W2:Y:S04]  /*3ab0*/  LDG.E.64.CONSTANT R20, desc[UR10][R18.64] ;  /* 0x0000000a12147981 */ /* 0x001ea8000c1e9b00 */
[----:B------:R-:W2:Y:S04]  /*3ac0*/  LDG.E.64.CONSTANT R14, desc[UR10][R18.64+0x1000] ;  /* 0x0010000a120e7981 */ /* 0x000ea8000c1e9b00 */
[----:B------:R-:W3:Y:S04]  /*3ad0*/  LDG.E.64.CONSTANT R12, desc[UR10][R18.64+0x8] ;  /* 0x0000080a120c7981 */ /* 0x000ee8000c1e9b00 */
[----:B------:R-:W3:Y:S04]  /*3ae0*/  LDG.E.64.CONSTANT R10, desc[UR10][R18.64+0x1008] ;  /* 0x0010080a120a7981 */ /* 0x000ee8000c1e9b00 */
[----:B------:R-:W4:Y:S04]  /*3af0*/  LDG.E.64.CONSTANT R8, desc[UR10][R18.64+0x2000] ;  /* 0x0020000a12087981 */ /* 0x000f28000c1e9b00 */
[----:B------:R-:W5:Y:S04]  /*3b00*/  LDG.E.64.CONSTANT R6, desc[UR10][R18.64+0x2008] ;  /* 0x0020080a12067981 */ /* 0x000f68000c1e9b00 */
[----:B------:R-:W5:Y:S04]  /*3b10*/  LDG.E.64.CONSTANT R4, desc[UR10][R18.64+0x3000] ;  /* 0x0030000a12047981 */ /* 0x000f68000c1e9b00 */
[----:B------:R-:W5:Y:S04]  /*3b20*/  LDG.E.64.CONSTANT R2, desc[UR10][R18.64+0x3008] ;  /* 0x0030080a12027981 */ /* 0x000f68000c1e9b00 */
[----:B------:R-:W5:Y:S04]  /*3b30*/  LDG.E.64.CONSTANT R16, desc[UR10][R18.64+0x4000] ;  /* 0x0040000a12107981 */ /* 0x000f68000c1e9b00 */
[----:B------:R-:W5:Y:S01]  /*3b40*/  LDG.E.64.CONSTANT R22, desc[UR10][R18.64+0x4008] ;  /* 0x0040080a12167981 */ /* 0x000f62000c1e9b00 */
[----:B------:R-:W-:Y:S01]  /*3b50*/  UISETP.GE.U32.AND UP0, UPT, UR8, 0xa00, UPT ;  /* 0x00000a000800788c */ /* 0x000fe2000bf06070 */
[----:B--2---:R-:W-:-:S14]  /*3b60*/  DSETP.GEU.AND P2, PT, |R20|, |R14|, PT ;  /* 0x4000000e1400722a */ /* 0x004fdc0003f4e200 */
[----:B---3--:R-:W-:-:S04]  /*3b70*/  @P2 ISETP.GE.U32.AND P0, PT, R12, R10, PT ;  /* 0x0000000a0c00220c */ /* 0x008fc80003f06070 */
[----:B------:R-:W-:-:S13]  /*3b80*/  @P2 ISETP.GE.AND.EX P0, PT, R13, R11, PT, P0 ;  /* 0x0000000b0d00220c */ /* 0x000fda0003f06300 */
[----:B------:R-:W-:-:S06]  /*3b90*/  @P2 DSETP.LT.OR P0, PT, |R14|, |R20|, !P0 ;  /* 0x400000140e00222a */ /* 0x000fcc0004701600 */
[----:B------:R-:W-:Y:S02]  /*3ba0*/  @P2 FSEL R20, R20, R14, P0 ;  /* 0x0000000e14142208 */ /* 0x000fe40000000000 */
[----:B------:R-:W-:Y:S02]  /*3bb0*/  @P2 FSEL R21, R21, R15, P0 ;  /* 0x0000000f15152208 */ /* 0x000fe40000000000 */
[----:B------:R-:W-:Y:S01]  /*3bc0*/  @P2 SEL R10, R12, R10, P0 ;  /* 0x0000000a0c0a2207 */ /* 0x000fe20000000000 */
[----:B------:R-:W-:Y:S01]  /*3bd0*/  @P2 IMAD.MOV.U32 R14, RZ, RZ, R20 ;  /* 0x000000ffff0e2224 */ /* 0x000fe200078e0014 */
[----:B------:R-:W-:Y:S01]  /*3be0*/  @P2 SEL R11, R13, R11, P0 ;  /* 0x0000000b0d0b2207 */ /* 0x000fe20000000000 */
[----:B------:R-:W-:-:S06]  /*3bf0*/  @P2 IMAD.MOV.U32 R15, RZ, RZ, R21 ;  /* 0x000000ffff0f2224 */ /* 0x000fcc00078e0015 */
[----:B----4-:R-:W-:-:S14]  /*3c00*/  DSETP.GEU.AND P1, PT, |R14|, |R8|, PT ;  /* 0x400000080e00722a */ /* 0x010fdc0003f2e200 */
[----:B-----5:R-:W-:-:S04]  /*3c10*/  @P1 ISETP.GE.U32.AND P0, PT, R10, R6, PT ;  /* 0x000000060a00120c */ /* 0x020fc80003f06070 */
        /* <DEDUP_REMOVED lines=8> */
[----:B------:R-:W-:-:S14]  /*3ca0*/  DSETP.GEU.AND P2, PT, |R8|, |R4|, PT ;  /* 0x400000040800722a */ /* 0x000fdc0003f4e200 */
[----:B------:R-:W-:-:S04]  /*3cb0*/  @P2 ISETP.GE.U32.AND P0, PT, R6, R2, PT ;  /* 0x000000020600220c */ /* 0x000fc80003f06070 */
        /* <DEDUP_REMOVED lines=15> */
[----:B------:R-:W-:Y:S01]  /*3db0*/  IMAD.MOV.U32 R2, RZ, RZ, RZ ;  /* 0x000000ffff027224 */ /* 0x000fe200078e00ff */
[----:B------:R-:W-:Y:S01]  /*3dc0*/  @P1 SEL R23, R3, R23, P0 ;  /* 0x0000001703171207 */ /* 0x000fe20000000000 */
[----:B------:R-:W-:Y:S02]  /*3dd0*/  IMAD.MOV.U32 R3, RZ, RZ, 0x500 ;  /* 0x00000500ff037424 */ /* 0x000fe400078e00ff */
[----:B------:R-:W-:Y:S02]  /*3de0*/  @P1 IMAD.MOV.U32 R16, RZ, RZ, R4 ;  /* 0x000000ffff101224 */ /* 0x000fe400078e0004 */
[----:B------:R-:W-:Y:S01]  /*3df0*/  @P1 IMAD.MOV.U32 R17, RZ, RZ, R5 ;  /* 0x000000ffff111224 */ /* 0x000fe200078e0005 */
[----:B------:R-:W-:Y:S06]  /*3e00*/  BRA.U !UP0, `(.L_x_71) ;  /* 0x0000000d08987547 */ /* 0x000fec000b800000 */
[----:B------:R-:W-:Y:S01]  /*3e10*/  UIADD3 UR9, UP0, UPT, UR8, -0xa00, URZ ;  /* 0xfffff60008097890 */ /* 0x000fe2000ff1e0ff */
[----:B------:R-:W-:Y:S02]  /*3e20*/  IMAD.MOV.U32 R3, RZ, RZ, 0x500 ;  /* 0x00000500ff037424 */ /* 0x000fe400078e00ff */
[----:B------:R-:W-:Y:S01]  /*3e30*/  IMAD.MOV.U32 R2, RZ, RZ, RZ ;  /* 0x000000ffff027224 */ /* 0x000fe200078e00ff */
[----:B------:R-:W-:Y:S02]  /*3e40*/  ULEA.HI.X.SX32 UR8, UR8, 0xffffffff, 0x1, UP0 ;  /* 0xffffffff08087891 */ /* 0x000fe400080f0eff */
[----:B------:R-:W-:Y:S02]  /*3e50*/  UIMAD.WIDE.U32 UR12, UR9, -0x33333333, URZ ;  /* 0xcccccccd090c78a5 */ /* 0x000fe4000f8e00ff */
[----:B------:R-:W-:Y:S02]  /*3e60*/  UIMAD.WIDE.U32 UR4, UR8, -0x33333333, URZ ;  /* 0xcccccccd080478a5 */ /* 0x000fe4000f8e00ff */
[----:B------:R-:W-:-:S02]  /*3e70*/  UISETP.GE.U32.AND UP1, UPT, UR9, 0x500, UPT ;  /* 0x000005000900788c */ /* 0x000fc4000bf26070 */
[----:B------:R-:W-:Y:S02]  /*3e80*/  UIMAD.WIDE.U32 UR4, UP0, UR9, -0x33333334, UR4 ;  /* 0xcccccccc090478a5 */ /* 0x000fe4000f800004 */
[----:B------:R-:W-:Y:S02]  /*3e90*/  UISETP.GE.U32.AND.EX UP1, UPT, UR8, URZ, UPT, UP1 ;  /* 0x000000ff0800728c */ /* 0x000fe4000bf26110 */
[----:B------:R-:W-:Y:S02]  /*3ea0*/  UIADD3.X UR7, UPT, UPT, URZ, URZ, URZ, UP0, !UPT ;  /* 0x000000ffff077290 */ /* 0x000fe400087fe4ff */
[----:B------:R-:W-:Y:S01]  /*3eb0*/  UIADD3 URZ, UP0, UPT, UR13, UR4, URZ ;  /* 0x000000040dff7290 */ /* 0x000fe2000ff1e0ff */
[----:B------:R-:W-:-:S03]  /*3ec0*/  UMOV UR6, UR5 ;  /* 0x0000000500067c82 */ /* 0x000fc60008000000 */
[----:B------:R-:W-:-:S04]  /*3ed0*/  UIMAD.WIDE.U32.X UR4, UR8, -0x33333334, UR6, UP0 ;  /* 0xcccccccc080478a5 */ /* 0x000fc800080e0406 */
[----:B------:R-:W-:-:S04]  /*3ee0*/  USHF.R.U64 UR6, UR4, 0xa, UR5 ;  /* 0x0000000a04067899 */ /* 0x000fc80008001205 */
[----:B------:R-:W-:-:S04]  /*3ef0*/  ULOP3.LUT UR7, UR6, 0x1, URZ, 0xc0, !UPT ;  /* 0x0000000106077892 */ /* 0x000fc8000f8ec0ff */
[----:B------:R-:W-:-:S04]  /*3f00*/  UISETP.NE.U32.AND UP0, UPT, UR7, 0x1, UPT ;  /* 0x000000010700788c */ /* 0x000fc8000bf05070 */
[----:B------:R-:W-:Y:S01]  /*3f10*/  UISETP.NE.U32.AND.EX UP0, UPT, URZ, URZ, UPT, UP0 ;  /* 0x000000ffff00728c */ /* 0x000fe2000bf05100 */
[----:B------:R-:W-:Y:S10]  /*3f20*/  BRA.U !UP1, `(.L_x_72) ;  /* 0x00000009093c7547 */ /* 0x000ff4000b800000 */
[----:B------:R-:W0:Y:S01]  /*3f30*/  LDCU.64 UR8, c[0x0][0x380] ;  /* 0x00007000ff0877ac */ /* 0x000e220008000a00 */
[----:B------:R-:W-:Y:S02]  /*3f40*/  IMAD.MOV.U32 R3, RZ, RZ, 0x500 ;  /* 0x00000500ff037424 */ /* 0x000fe400078e00ff */
[----:B------:R-:W-:Y:S01]  /*3f50*/  IMAD.MOV.U32 R2, RZ, RZ, RZ ;  /* 0x000000ffff027224 */ /* 0x000fe200078e00ff */
[----:B------:R-:W-:-:S04]  /*3f60*/  UIADD3 UR4, UP1, UPT, UR6, 0x1, URZ ;  /* 0x0000000106047890 */ /* 0x000fc8000ff3e0ff */
[----:B------:R-:W-:Y:S02]  /*3f70*/  ULEA.HI.X UR5, UR5, URZ, URZ, 0x16, UP1 ;  /* 0x000000ff05057291 */ /* 0x000fe400088fb4ff */
[----:B------:R-:W-:Y:S02]  /*3f80*/  ULOP3.LUT UR4, UR4, 0xfffffffe, URZ, 0xc0, !UPT ;  /* 0xfffffffe04047892 */ /* 0x000fe4000f8ec0ff */
[----:B------:R-:W-:Y:S01]  /*3f90*/  ULOP3.LUT UR5, UR5, 0x7fffff, URZ, 0xc0, !UPT ;  /* 0x007fffff05057892 */ /* 0x000fe2000f8ec0ff */
[----:B0-----:R-:W-:-:S04]  /*3fa0*/  LEA R6, P0, R0, UR8, 0x4 ;  /* 0x0000000800067c11 */ /* 0x001fc8000f8020ff */
[----:B------:R-:W-:Y:S02]  /*3fb0*/  IADD3 R6, P1, PT, R6, 0xe008, RZ ;  /* 0x0000e00806067810 */ /* 0x000fe40007f3e0ff */
[----:B------:R-:W-:-:S05]  /*3fc0*/  LEA.HI.X R5, R0, UR9, RZ, 0x4, P0 ;  /* 0x0000000900057c11 */ /* 0x000fca00080f24ff */
[----:B------:R-:W-:-:S07]  /*3fd0*/  IMAD.X R5, RZ, RZ, R5, P1 ;  /* 0x000000ffff057224 */ /* 0x000fce00008e0605 */
.L_x_73:
[----:B------:R-:W-:-:S05]  /*3fe0*/  IMAD.MOV.U32 R4, RZ, RZ, R6 ;  /* 0x000000ffff047224 */ /* 0x000fca00078e0006 */
[----:B------:R-:W2:Y:S04]  /*3ff0*/  LDG.E.64.CONSTANT R12, desc[UR10][R4.64+-0x9008] ;  /* 0xff6ff80a040c7981 */ /* 0x000ea8000c1e9b00 */
[----:B------:R-:W3:Y:S04]  /*4000*/  LDG.E.64.CONSTANT R8, desc[UR10][R4.64+-0x9000] ;  /* 0xff70000a04087981 */ /* 0x000ee8000c1e9b00 */
[----:B------:R-:W4:Y:S04]  /*4010*/  LDG.E.64.CONSTANT R10, desc[UR10][R4.64+-0x8008] ;  /* 0xff7ff80a040a7981 */ /* 0x000f28000c1e9b00 */
[----:B------:R-:W5:Y:S04]  /*4020*/  LDG.E.64.CONSTANT R6, desc[UR10][R4.64+-0x8000] ;  /* 0xff80000a04067981 */ /* 0x000f68000c1e9b00 */
[----:B------:R-:W5:Y:S04]  /*4030*/  LDG.E.64.CONSTANT R26, desc[UR10][R4.64+-0x7008] ;  /* 0xff8ff80a041a7981 */ /* 0x000f68000c1e9b00 */
[----:B------:R-:W5:Y:S04]  /*4040*/  LDG.E.64.CONSTANT R24, desc[UR10][R4.64+-0x7000] ;  /* 0xff90000a04187981 */ /* 0x000f68000c1e9b00 */
[----:B------:R-:W5:Y:S04]  /*4050*/  LDG.E.64.CONSTANT R20, desc[UR10][R4.64+-0x6008] ;  /* 0xff9ff80a04147981 */ /* 0x000f68000c1e9b00 */
[----:B------:R-:W5:Y:S01]  /*4060*/  LDG.E.64.CONSTANT R18, desc[UR10][R4.64+-0x6000] ;  /* 0xffa0000a04127981 */ /* 0x000f62000c1e9b00 */
[----:B--2---:R-:W-:-:S14]  /*4070*/  DSETP.GEU.AND P2, PT, |R16|, |R12|, PT ;  /* 0x4000000c1000722a */ /* 0x004fdc0003f4e200 */
[----:B---3--:R-:W-:-:S04]  /*4080*/  @P2 ISETP.GE.U32.AND P0, PT, R22, R8, PT ;  /* 0x000000081600220c */ /* 0x008fc80003f06070 */
[----:B------:R-:W-:-:S13]  /*4090*/  @P2 ISETP.GE.AND.EX P0, PT, R23, R9, PT, P0 ;  /* 0x000000091700220c */ /* 0x000fda0003f06300 */
[----:B------:R-:W-:-:S06]  /*40a0*/  @P2 DSETP.LT.OR P0, PT, |R12|, |R16|, !P0 ;  /* 0x400000100c00222a */ /* 0x000fcc0004701600 */
[----:B------:R-:W-:Y:S02]  /*40b0*/  @P2 FSEL R17, R17, R13, P0 ;  /* 0x0000000d11112208 */ /* 0x000fe40000000000 */
[----:B------:R-:W-:-:S03]  /*40c0*/  @P2 FSEL R14, R16, R12, P0 ;  /* 0x0000000c100e2208 */ /* 0x000fc60000000000 */
[----:B------:R-:W-:Y:S02]  /*40d0*/  @P2 IMAD.MOV.U32 R13, RZ, RZ, R17 ;  /* 0x000000ffff0d2224 */ /* 0x000fe400078e0011 */
[----:B------:R-:W2:Y:S01]  /*40e0*/  LDG.E.64.CONSTANT R16, desc[UR10][R4.64+-0x5008] ;  /* 0xffaff80a04107981 */ /* 0x000ea2000c1e9b00 */
[----:B------:R-:W-:-:S03]  /*40f0*/  @P2 IMAD.MOV.U32 R12, RZ, RZ, R14 ;  /* 0x000000ffff0c2224 */ /* 0x000fc600078e000e */
[----:B------:R-:W3:Y:S03]  /*4100*/  LDG.E.64.CONSTANT R14, desc[UR10][R4.64+-0x5000] ;  /* 0xffb0000a040e7981 */ /* 0x000ee6000c1e9b00 */
[----:B----4-:R-:W-:Y:S01]  /*4110*/  DSETP.GEU.AND P1, PT, |R12|, |R10|, PT ;  /* 0x4000000a0c00722a */ /* 0x010fe20003f2e200 */
[----:B------:R-:W-:Y:S02]  /*4120*/  @P2 SEL R8, R22, R8, P0 ;  /* 0x0000000816082207 */ /* 0x000fe40000000000 */
[----:B------:R-:W-:Y:S02]  /*4130*/  @P2 SEL R9, R23, R9, P0 ;  /* 0x0000000917092207 */ /* 0x000fe40000000000 */
[----:B------:R-:W4:Y:S09]  /*4140*/  LDG.E.64.CONSTANT R22, desc[UR10][R4.64+-0x4008] ;  /* 0xffbff80a04167981 */ /* 0x000f32000c1e9b00 */
[----:B-----5:R-:W-:-:S04]  /*4150*/  @P1 ISETP.GE.U32.AND P0, PT, R8, R6, PT ;  /* 0x000000060800120c */ /* 0x020fc80003f06070 */
[----:B------:R-:W-:-:S13]  /*4160*/  @P1 ISETP.GE.AND.EX P0, PT, R9, R7, PT, P0 ;  /* 0x000000070900120c */ /* 0x000fda0003f06300 */
[----:B------:R-:W-:-:S06]  /*4170*/  @P1 DSETP.LT.OR P0, PT, |R10|, |R12|, !P0 ;  /* 0x4000000c0a00122a */ /* 0x000fcc0004701600 */
[----:B------:R-:W-:Y:S02]  /*4180*/  @P1 FSEL R12, R12, R10, P0 ;  /* 0x0000000a0c0c1208 */ /* 0x000fe40000000000 */
[----:B------:R-:W-:-:S03]  /*4190*/  @P1 FSEL R13, R13, R11, P0 ;  /* 0x0000000b0d0d1208 */ /* 0x000fc60000000000 */
[----:B------:R-:W-:Y:S02]  /*41a0*/  @P1 IMAD.MOV.U32 R10, RZ, RZ, R12 ;  /* 0x000000ffff0a1224 */ /* 0x000fe400078e000c */
[----:B------:R-:W-:Y:S02]  /*41b0*/  @P1 IMAD.MOV.U32 R11, RZ, RZ, R13 ;  /* 0x000000ffff0b1224 */ /* 0x000fe400078e000d */
[----:B------:R-:W5:Y:S04]  /*41c0*/  LDG.E.64.CONSTANT R12, desc[UR10][R4.64+-0x4000] ;  /* 0xffc0000a040c7981 */ /* 0x000f68000c1e9b00 */
[----:B------:R-:W-:Y:S01]  /*41d0*/  DSETP.GEU.AND P2, PT, |R10|, |R26|, PT ;  /* 0x4000001a0a00722a */ /* 0x000fe20003f4e200 */
[----:B------:R-:W-:Y:S02]  /*41e0*/  @P1 SEL R6, R8, R6, P0 ;  /* 0x0000000608061207 */ /* 0x000fe40000000000 */
[----:B------:R-:W-:-:S11]  /*41f0*/  @P1 SEL R7, R9, R7, P0 ;  /* 0x0000000709071207 */ /* 0x000fd60000000000 */
[----:B------:R-:W-:-:S04]  /*4200*/  @P2 ISETP.GE.U32.AND P0, PT, R6, R24, PT ;  /* 0x000000180600220c */ /* 0x000fc80003f06070 */
[----:B------:R-:W-:-:S13]  /*4210*/  @P2 ISETP.GE.AND.EX P0, PT, R7, R25, PT, P0 ;  /* 0x000000190700220c */ /* 0x000fda0003f06300 */
[----:B------:R-:W-:-:S06]  /*4220*/  @P2 DSETP.LT.OR P0, PT, |R26|, |R10|, !P0 ;  /* 0x4000000a1a00222a */ /* 0x000fcc0004701600 */
[----:B------:R-:W-:Y:S02]  /*4230*/  @P2 FSEL R8, R10, R26, P0 ;  /* 0x0000001a0a082208 */ /* 0x000fe40000000000 */
[----:B------:R-:W-:-:S03]  /*4240*/  @P2 FSEL R11, R11, R27, P0 ;  /* 0x0000001b0b0b2208 */ /* 0x000fc60000000000 */
[----:B------:R-:W-:Y:S02]  /*4250*/  @P2 IMAD.MOV.U32 R26, RZ, RZ, R8 ;  /* 0x000000ffff1a2224 */ /* 0x000fe400078e0008 */
[----:B------:R-:W-:Y:S01]  /*4260*/  @P2 IMAD.MOV.U32 R27, RZ, RZ, R11 ;  /* 0x000000ffff1b2224 */ /* 0x000fe200078e000b */
[----:B------:R-:W5:Y:S04]  /*4270*/  LDG.E.64.CONSTANT R8, desc[UR10][R4.64+-0x3000] ;  /* 0xffd0000a04087981 */ /* 0x000f68000c1e9b00 */
[----:B------:R-:W5:Y:S01]  /*4280*/  LDG.E.64.CONSTANT R10, desc[UR10][R4.64+-0x3008] ;  /* 0xffcff80a040a7981 */ /* 0x000f62000c1e9b00 */
        /* <DEDUP_REMOVED lines=10> */
[----:B------:R-:W5:Y:S01]  /*4330*/  LDG.E.64.CONSTANT R6, desc[UR10][R4.64+-0x2008] ;  /* 0xffdff80a04067981 */ /* 0x000f62000c1e9b00 */
[----:B------:R-:W-:Y:S02]  /*4340*/  @P1 SEL R18, R24, R18, P0 ;  /* 0x0000001218121207 */ /* 0x000fe40000000000 */
[----:B------:R-:W-:Y:S02]  /*4350*/  @P1 SEL R19, R25, R19, P0 ;  /* 0x0000001319131207 */ /* 0x000fe40000000000 */
        /* <DEDUP_REMOVED lines=8> */
[----:B------:R-:W-:Y:S02]  /*43e0*/  @P2 IMAD.MOV.U32 R17, RZ, RZ, R21 ;  /* 0x000000ffff112224 */ /* 0x000fe400078e0015 */
[----:B------:R-:W2:Y:S04]  /*43f0*/  LDG.E.64.CONSTANT R20, desc[UR10][R4.64+-0x1008] ;  /* 0xffeff80a04147981 */ /* 0x000ea8000c1e9b00 */
[----:B----4-:R-:W-:Y:S01]  /*4400*/  DSETP.GEU.AND P1, PT, |R16|, |R22|, PT ;  /* 0x400000161000722a */ /* 0x010fe20003f2e200 */
[----:B------:R-:W-:Y:S02]  /*4410*/  @P2 SEL R14, R18, R14, P0 ;  /* 0x0000000e120e2207 */ /* 0x000fe40000000000 */
[----:B------:R-:W-:-:S02]  /*4420*/  @P2 SEL R15, R19, R15, P0 ;  /* 0x0000000f130f2207 */ /* 0x000fc40000000000 */
[----:B------:R-:W3:Y:S09]  /*4430*/  LDG.E.64.CONSTANT R18, desc[UR10][R4.64+-0x1000] ;  /* 0xfff0000a04127981 */ /* 0x000ef2000c1e9b00 */
[----:B-----5:R-:W-:-:S04]  /*4440*/  @P1 ISETP.GE.U32.AND P0, PT, R14, R12, PT ;  /* 0x0000000c0e00120c */ /* 0x020fc80003f06070 */
[----:B------:R-:W-:Y:S01]  /*4450*/  @P1 ISETP.GE.AND.EX P0, PT, R15, R13, PT, P0 ;  /* 0x0000000d0f00120c */ /* 0x000fe20003f06300 */
[----:B------:R-:W-:Y:S02]  /*4460*/  IMAD.MOV.U32 R26, RZ, RZ, R22 ;  /* 0x000000ffff1a7224 */ /* 0x000fe400078e0016 */
[----:B------:R-:W-:-:S10]  /*4470*/  IMAD.MOV.U32 R27, RZ, RZ, R23 ;  /* 0x000000ffff1b7224 */ /* 0x000fd400078e0017 */
[----:B------:R-:W-:Y:S01]  /*4480*/  @P1 DSETP.LT.OR P0, PT, |R22|, |R16|, !P0 ;  /* 0x400000101600122a */ /* 0x000fe20004701600 */
[----:B------:R-:W4:Y:S05]  /*4490*/  LDG.E.64.CONSTANT R22, desc[UR10][R4.64] ;  /* 0x0000000a04167981 */ /* 0x000f2a000c1e9b00 */
        /* <DEDUP_REMOVED lines=14> */
[----:B------:R-:W-:-:S06]  /*4580*/  @P2 IMAD.MOV.U32 R11, RZ, RZ, R27 ;  /* 0x000000ffff0b2224 */ /* 0x000fcc00078e001b */
        /* <DEDUP_REMOVED lines=10> */
[----:B------:R-:W-:Y:S02]  /*4630*/  @P1 SEL R24, R8, R24, P0 ;  /* 0x0000001808181207 */ /* 0x000fe40000000000 */
[----:B------:R-:W-:Y:S01]  /*4640*/  @P1 SEL R25, R9, R25, P0 ;  /* 0x0000001909191207 */ /* 0x000fe20000000000 */
[----:B------:R-:W-:-:S04]  /*4650*/  UIADD3 UR4, UP1, UPT, UR4, -0x2, URZ ;  /* 0xfffffffe04047890 */ /* 0x000fc8000ff3e0ff */
[----:B------:R-:W-:Y:S02]  /*4660*/  UIADD3.X UR5, UPT, UPT, UR5, -0x1, URZ, UP1, !UPT ;  /* 0xffffffff05057890 */ /* 0x000fe40008ffe4ff */
[----:B------:R-:W-:-:S04]  /*4670*/  UISETP.NE.U32.AND UP1, UPT, UR4, URZ, UPT ;  /* 0x000000ff0400728c */ /* 0x000fc8000bf25070 */
[----:B------:R-:W-:Y:S01]  /*4680*/  UISETP.NE.AND.EX UP1, UPT, UR5, URZ, UPT, UP1 ;  /* 0x000000ff0500728c */ /* 0x000fe2000bf25310 */
[----:B--2---:R-:W-:-:S14]  /*4690*/  DSETP.GEU.AND P2, PT, |R6|, |R20|, PT ;  /* 0x400000140600722a */ /* 0x004fdc0003f4e200 */
[----:B---3--:R-:W-:-:S04]  /*46a0*/  @P2 ISETP.GE.U32.AND P0, PT, R24, R18, PT ;  /* 0x000000121800220c */ /* 0x008fc80003f06070 */
[----:B------:R-:W-:-:S13]  /*46b0*/  @P2 ISETP.GE.AND.EX P0, PT, R25, R19, PT, P0 ;  /* 0x000000131900220c */ /* 0x000fda0003f06300 */
[----:B------:R-:W-:-:S06]  /*46c0*/  @P2 DSETP.LT.OR P0, PT, |R20|, |R6|, !P0 ;  /* 0x400000061400222a */ /* 0x000fcc0004701600 */
[----:B------:R-:W-:Y:S02]  /*46d0*/  @P2 FSEL R6, R6, R20, P0 ;  /* 0x0000001406062208 */ /* 0x000fe40000000000 */
[----:B------:R-:W-:-:S03]  /*46e0*/  @P2 FSEL R7, R7, R21, P0 ;  /* 0x0000001507072208 */ /* 0x000fc60000000000 */
[----:B------:R-:W-:Y:S02]  /*46f0*/  @P2 IMAD.MOV.U32 R20, RZ, RZ, R6 ;  /* 0x000000ffff142224 */ /* 0x000fe400078e0006 */
[----:B------:R-:W-:-:S06]  /*4700*/  @P2 IMAD.MOV.U32 R21, RZ, RZ, R7 ;  /* 0x000000ffff152224 */ /* 0x000fcc00078e0007 */
[----:B-----5:R-:W-:Y:S01]  /*4710*/  DSETP.GEU.AND P1, PT, |R20|, |R16|, PT ;  /* 0x400000101400722a */ /* 0x020fe20003f2e200 */
[----:B------:R-:W-:Y:S02]  /*4720*/  @P2 SEL R18, R24, R18, P0 ;  /* 0x0000001218122207 */ /* 0x000fe40000000000 */
[----:B------:R-:W-:-:S11]  /*4730*/  @P2 SEL R19, R25, R19, P0 ;  /* 0x0000001319132207 */ /* 0x000fd60000000000 */
[----:B----4-:R-:W-:-:S04]  /*4740*/  @P1 ISETP.GE.U32.AND P0, PT, R18, R22, PT ;  /* 0x000000161200120c */ /* 0x010fc80003f06070 */
[----:B------:R-:W-:Y:S02]  /*4750*/  @P1 ISETP.GE.AND.EX P0, PT, R19, R23, PT, P0 ;  /* 0x000000171300120c */ /* 0x000fe40003f06300 */
[----:B------:R-:W-:-:S05]  /*4760*/  IADD3 R6, P2, PT, R4, 0xa000, RZ ;  /* 0x0000a00004067810 */ /* 0x000fca0007f5e0ff */
[----:B------:R-:W-:-:S06]  /*4770*/  IMAD.X R5, RZ, RZ, R5, P2 ;  /* 0x000000ffff057224 */ /* 0x000fcc00010e0605 */
[----:B------:R-:W-:Y:S01]  /*4780*/  @P1 DSETP.LT.OR P0, PT, |R16|, |R20|, !P0 ;  /* 0x400000141000122a */ /* 0x000fe20004701600 */
[----:B------:R-:W-:-:S05]  /*4790*/  IADD3 R3, P2, PT, R3, 0xa00, RZ ;  /* 0x00000a0003037810 */ /* 0x000fca0007f5e0ff */
[----:B------:R-:W-:Y:S02]  /*47a0*/  @P1 FSEL R4, R20, R16, P0 ;  /* 0x0000001014041208 */ /* 0x000fe40000000000 */
[----:B------:R-:W-:Y:S01]  /*47b0*/  @P1 FSEL R21, R21, R17, P0 ;  /* 0x0000001115151208 */ /* 0x000fe20000000000 */
[----:B------:R-:W-:Y:S01]  /*47c0*/  IMAD.X R2, RZ, RZ, R2, P2 ;  /* 0x000000ffff027224 */ /* 0x000fe200010e0602 */
[----:B------:R-:W-:Y:S01]  /*47d0*/  @P1 SEL R22, R18, R22, P0 ;  /* 0x0000001612161207 */ /* 0x000fe20000000000 */
[----:B------:R-:W-:Y:S01]  /*47e0*/  @P1 IMAD.MOV.U32 R16, RZ, RZ, R4 ;  /* 0x000000ffff101224 */ /* 0x000fe200078e0004 */
[----:B------:R-:W-:Y:S01]  /*47f0*/  @P1 SEL R23, R19, R23, P0 ;  /* 0x0000001713171207 */ /* 0x000fe20000000000 */
[----:B------:R-:W-:Y:S01]  /*4800*/  @P1 IMAD.MOV.U32 R17, RZ, RZ, R21 ;  /* 0x000000ffff111224 */ /* 0x000fe200078e0015 */
[----:B------:R-:W-:Y:S06]  /*4810*/  BRA.U UP1, `(.L_x_73) ;  /* 0xfffffff501f07547 */ /* 0x000fec000b83ffff */
.L_x_72:
[----:B------:R-:W-:Y:S05]  /*4820*/  BRA.U !UP0, `(.L_x_71) ;  /* 0x0000000508107547 */ /* 0x000fea000b800000 */
[----:B------:R-:W0:Y:S02]  /*4830*/  LDC.64 R4, c[0x0][0x380] ;  /* 0x0000e000ff047b82 */ /* 0x000e240000000a00 */
[----:B0-----:R-:W-:-:S03]  /*4840*/  IMAD.WIDE.U32 R4, R0, 0x10, R4 ;  /* 0x0000001000047825 */ /* 0x001fc600078e0004 */
[----:B------:R-:W-:-:S04]  /*4850*/  LEA R24, P0, R3, R4, 0x4 ;  /* 0x0000000403187211 */ /* 0x000fc800078020ff */
[----:B------:R-:W-:-:S05]  /*4860*/  LEA.HI.X R25, R3, R5, R2, 0x4, P0 ;  /* 0x0000000503197211 */ /* 0x000fca00000f2402 */
[----:B------:R-:W2:Y:S04]  /*4870*/  LDG.E.64.CONSTANT R20, desc[UR10][R24.64] ;  /* 0x0000000a18147981 */ /* 0x000ea8000c1e9b00 */
[----:B------:R-:W3:Y:S04]  /*4880*/  LDG.E.64.CONSTANT R18, desc[UR10][R24.64+0x8] ;  /* 0x0000080a18127981 */ /* 0x000ee8000c1e9b00 */
[----:B------:R-:W4:Y:S04]  /*4890*/  LDG.E.64.CONSTANT R14, desc[UR10][R24.64+0x1000] ;  /* 0x0010000a180e7981 */ /* 0x000f28000c1e9b00 */
[----:B------:R-:W5:Y:S04]  /*48a0*/  LDG.E.64.CONSTANT R12, desc[UR10][R24.64+0x1008] ;  /* 0x0010080a180c7981 */ /* 0x000f68000c1e9b00 */
        /* <DEDUP_REMOVED lines=16> */
[----:B------:R-:W-:-:S11]  /*49b0*/  @P2 SEL R19, R23, R19, P0 ;  /* 0x0000001317132207 */ /* 0x000fd60000000000 */
[----:B-----5:R-:W-:-:S04]  /*49c0*/  @P1 ISETP.GE.U32.AND P0, PT, R18, R12, PT ;  /* 0x0000000c1200120c */ /* 0x020fc80003f06070 */
        /* <DEDUP_REMOVED lines=27> */
[----:B------:R-:W-:Y:S02]  /*4b80*/  @P1 SEL R5, R9, R5, P0 ;  /* 0x0000000509051207 */ /* 0x000fe40000000000 */
[----:B------:R-:W-:-:S05]  /*4b90*/  IADD3 R3, P1, PT, R3, 0x500, RZ ;  /* 0x0000050003037810 */ /* 0x000fca0007f3e0ff */
[----:B------:R-:W-:Y:S01]  /*4ba0*/  IMAD.X R2, RZ, RZ, R2, P1 ;  /* 0x000000ffff027224 */ /* 0x000fe200008e0602 */
[----:B--2---:R-:W-:-:S14]  /*4bb0*/  DSETP.GEU.AND P2, PT, |R6|, |R16|, PT ;  /* 0x400000100600722a */ /* 0x004fdc0003f4e200 */
[----:B------:R-:W-:-:S04]  /*4bc0*/  @P2 ISETP.GE.U32.AND P0, PT, R4, R26, PT ;  /* 0x0000001a0400220c */ /* 0x000fc80003f06070 */
[----:B------:R-:W-:-:S13]  /*4bd0*/  @P2 ISETP.GE.AND.EX P0, PT, R5, R27, PT, P0 ;  /* 0x0000001b0500220c */ /* 0x000fda0003f06300 */
[----:B------:R-:W-:-:S06]  /*4be0*/  @P2 DSETP.LT.OR P0, PT, |R16|, |R6|, !P0 ;  /* 0x400000061000222a */ /* 0x000fcc0004701600 */
[----:B------:R-:W-:Y:S02]  /*4bf0*/  @P2 FSEL R6, R6, R16, P0 ;  /* 0x0000001006062208 */ /* 0x000fe40000000000 */
[----:B------:R-:W-:Y:S02]  /*4c00*/  @P2 FSEL R7, R7, R17, P0 ;  /* 0x0000001107072208 */ /* 0x000fe40000000000 */
[----:B------:R-:W-:Y:S02]  /*4c10*/  @P2 SEL R26, R4, R26, P0 ;  /* 0x0000001a041a2207 */ /* 0x000fe40000000000 */
[----:B------:R-:W-:Y:S01]  /*4c20*/  @P2 SEL R27, R5, R27, P0 ;  /* 0x0000001b051b2207 */ /* 0x000fe20000000000 */
[----:B------:R-:W-:Y:S02]  /*4c30*/  @P2 IMAD.MOV.U32 R16, RZ, RZ, R6 ;  /* 0x000000ffff102224 */ /* 0x000fe400078e0006 */
[----:B------:R-:W-:Y:S02]  /*4c40*/  @P2 IMAD.MOV.U32 R17, RZ, RZ, R7 ;  /* 0x000000ffff112224 */ /* 0x000fe400078e0007 */
[----:B------:R-:W-:-:S02]  /*4c50*/  IMAD.MOV.U32 R22, RZ, RZ, R26 ;  /* 0x000000ffff167224 */ /* 0x000fc400078e001a */
[----:B------:R-:W-:-:S07]  /*4c60*/  IMAD.MOV.U32 R23, RZ, RZ, R27 ;  /* 0x000000ffff177224 */ /* 0x000fce00078e001b */
.L_x_71:
[----:B------:R-:W0:Y:S02]  /*4c70*/  LDCU UR4, c[0x0][0x390] ;  /* 0x00007200ff0477ac */ /* 0x000e240008000800 */
[----:B0-----:R-:W-:Y:S02]  /*4c80*/  USHF.R.S32.HI UR5, URZ, 0x1f, UR4 ;  /* 0x0000001fff057899 */ /* 0x001fe40008011404 */
[----:B------:R-:W-:-:S04]  /*4c90*/  ISETP.GE.U32.AND P0, PT, R3, UR4, PT ;  /* 0x0000000403007c0c */ /* 0x000fc8000bf06070 */
[----:B------:R-:W-:-:S13]  /*4ca0*/  ISETP.GE.AND.EX P0, PT, R2, UR5, PT, P0 ;  /* 0x0000000502007c0c */ /* 0x000fda000bf06300 */
[----:B------:R-:W-:Y:S05]  /*4cb0*/  @P0 BRA `(.L_x_74) ;  /* 0x00000008009c0947 */ /* 0x000fea0003800000 */
[----:B------:R-:W-:Y:S01]  /*4cc0*/  IADD3 R21, PT, PT, -R3, UR4, RZ ;  /* 0x0000000403157c10 */ /* 0x000fe2000fffe1ff */
[----:B------:R-:W-:Y:S03]  /*4cd0*/  BSSY.RECONVERGENT B1, `(.L_x_74) ;  /* 0x00000a5000017945 */ /* 0x000fe60003800200 */
[----:B------:R-:W-:-:S13]  /*4ce0*/  ISETP.GE.AND P0, PT, R0, R21, PT ;  /* 0x000000150000720c */ /* 0x000fda0003f06270 */
[----:B------:R-:W-:Y:S05]  /*4cf0*/  @P0 BRA `(.L_x_75) ;  /* 0x0000000800880947 */ /* 0x000fea0003800000 */
[----:B------:R-:W-:Y:S01]  /*4d00*/  LOP3.LUT R12, RZ, R0, RZ, 0x33, !PT ;  /* 0x00000000ff0c7212 */ /* 0x000fe200078e33ff */
[----:B------:R-:W-:Y:S01]  /*4d10*/  BSSY.RECONVERGENT B2, `(.L_x_76) ;  /* 0x0000032000027945 */ /* 0x000fe20003800200 */
[----:B------:R-:W-:Y:S02]  /*4d20*/  IMAD.MOV.U32 R20, RZ, RZ, R0 ;  /* 0x000000ffff147224 */ /* 0x000fe400078e0000 */
[----:B------:R-:W-:-:S04]  /*4d30*/  IADD3 R12, PT, PT, -R3, UR4, R12 ;  /* 0x00000004030c7c10 */ /* 0x000fc8000fffe10c */
[----:B------:R-:W-:-:S04]  /*4d40*/  LOP3.LUT R4, R12, 0x300, RZ, 0xc0, !PT ;  /* 0x000003000c047812 */ /* 0x000fc800078ec0ff */
[----:B------:R-:W-:-:S13]  /*4d50*/  ISETP.NE.AND P0, PT, R4, 0x300, PT ;  /* 0x000003000400780c */ /* 0x000fda0003f05270 */
[----:B------:R-:W-:Y:S05]  /*4d60*/  @!P0 BRA `(.L_x_77) ;  /* 0x0000000000b08947 */ /* 0x000fea0003800000 */
[----:B------:R-:W0:Y:S01]  /*4d70*/  LDCU.64 UR6, c[0x0][0x380] ;  /* 0x00007000ff0677ac */ /* 0x000e220008000a00 */
[----:B------:R-:W-:Y:S01]  /*4d80*/  IADD3 R5, P0, PT, R0, R3, RZ ;  /* 0x0000000300057210 */ /* 0x000fe20007f1e0ff */
[----:B------:R-:W-:Y:S01]  /*4d90*/  IMAD.MOV.U32 R20, RZ, RZ, R0 ;  /* 0x000000ffff147224 */ /* 0x000fe200078e0000 */
[----:B------:R-:W-:-:S03]  /*4da0*/  LEA.HI R4, R12, 0x1, RZ, 0x18 ;  /* 0x000000010c047811 */ /* 0x000fc600078fc0ff */
[----:B------:R-:W-:Y:S01]  /*4db0*/  IMAD.X R6, RZ, RZ, R2, P0 ;  /* 0x000000ffff067224 */ /* 0x000fe200000e0602 */
[----:B------:R-:W-:-:S05]  /*4dc0*/  LOP3.LUT R4, R4, 0x3, RZ, 0xc0, !PT ;  /* 0x0000000304047812 */ /* 0x000fca00078ec0ff */
[----:B------:R-:W-:Y:S01]  /*4dd0*/  IMAD.MOV R13, RZ, RZ, -R4 ;  /* 0x000000ffff0d7224 */ /* 0x000fe200078e0a04 */
[----:B0-----:R-:W-:-:S04]  /*4de0*/  LEA R14, P1, R5, UR6, 0x4 ;  /* 0x00000006050e7c11 */ /* 0x001fc8000f8220ff */
[----:B------:R-:W-:-:S09]  /*4df0*/  LEA.HI.X R5, R5, UR7, R6, 0x4, P1 ;  /* 0x0000000705057c11 */ /* 0x000fd200088f2406 */
.L_x_80:
[----:B------:R-:W-:-:S05]  /*4e00*/  IMAD.MOV.U32 R4, RZ, RZ, R14 ;  /* 0x000000ffff047224 */ /* 0x000fca00078e000e */
[----:B------:R-:W2:Y:S04]  /*4e10*/  LDG.E.64.CONSTANT R8, desc[UR10][R4.64] ;  /* 0x0000000a04087981 */ /* 0x000ea8000c1e9b00 */
[----:B------:R-:W3:Y:S01]  /*4e20*/  LDG.E.64.CONSTANT R6, desc[UR10][R4.64+0x8] ;  /* 0x0000080a04067981 */ /* 0x000ee2000c1e9b00 */
[----:B------:R-:W-:Y:S01]  /*4e30*/  VIADD R13, R13, 0x1 ;  /* 0x000000010d0d7836 */ /* 0x000fe20000000000 */
[----:B------:R-:W-:Y:S01]  /*4e40*/  BSSY.RECONVERGENT B3, `(.L_x_78) ;  /* 0x000001b000037945 */ /* 0x000fe20003800200 */
[----:B------:R-:W-:Y:S01]  /*4e50*/  IMAD.MOV.U32 R15, RZ, RZ, R22 ;  /* 0x000000ffff0f7224 */ /* 0x000fe200078e0016 */
        /* <DEDUP_REMOVED lines=25> */
.L_x_79:
[----:B------:R-:W-:Y:S05]  /*4ff0*/  BSYNC.RECONVERGENT B3 ;  /* 0x0000000000037941 */ /* 0x000fea0003800200 */
.L_x_78:
[----:B------:R-:W-:Y:S02]  /*5000*/  IMAD.X R5, RZ, RZ, R5, P3 ;  /* 0x000000ffff057224 */ /* 0x000fe400018e0605 */
[----:B------:R-:W-:Y:S01]  /*5010*/  VIADD R20, R20, 0x100 ;  /* 0x0000010014147836 */ /* 0x000fe20000000000 */
[----:B------:R-:W-:Y:S06]  /*5020*/  @P2 BRA `(.L_x_80) ;  /* 0xfffffffc00742947 */ /* 0x000fec000383ffff */
.L_x_77:
[----:B------:R-:W-:Y:S05]  /*5030*/  BSYNC.RECONVERGENT B2 ;  /* 0x0000000000027941 */ /* 0x000fea0003800200 */
.L_x_76:
[----:B------:R-:W-:-:S13]  /*5040*/  ISETP.GE.U32.AND P0, PT, R12, 0x300, PT ;  /* 0x000003000c00780c */ /* 0x000fda0003f06070 */
[----:B------:R-:W-:Y:S05]  /*5050*/  @!P0 BRA `(.L_x_75) ;  /* 0x0000000400b08947 */ /* 0x000fea0003800000 */
[----:B------:R-:W0:Y:S01]  /*5060*/  LDCU.64 UR6, c[0x0][0x380] ;  /* 0x00007000ff0677ac */ /* 0x000e220008000a00 */
[----:B------:R-:W-:-:S05]  /*5070*/  IADD3 R3, P0, PT, R20, R3, RZ ;  /* 0x0000000314037210 */ /* 0x000fca0007f1e0ff */
[----:B------:R-:W-:Y:S01]  /*5080*/  IMAD.X R2, RZ, RZ, R2, P0 ;  /* 0x000000ffff027224 */ /* 0x000fe200000e0602 */
[----:B0-----:R-:W-:-:S04]  /*5090*/  LEA R8, P1, R3, UR6, 0x4 ;  /* 0x0000000603087c11 */ /* 0x001fc8000f8220ff */
[----:B------:R-:W-:Y:S02]  /*50a0*/  IADD3 R8, P0, PT, R8, 0x3008, RZ ;  /* 0x0000300808087810 */ /* 0x000fe40007f1e0ff */
[----:B------:R-:W-:-:S05]  /*50b0*/  LEA.HI.X R9, R3, UR7, R2, 0x4, P1 ;  /* 0x0000000703097c11 */ /* 0x000fca00088f2402 */
[----:B------:R-:W-:-:S07]  /*50c0*/  IMAD.X R9, RZ, RZ, R9, P0 ;  /* 0x000000ffff097224 */ /* 0x000fce00000e0609 */
.L_x_89:
[----:B------:R-:W2:Y:S04]  /*50d0*/  LDG.E.64.CONSTANT R10, desc[UR10][R8.64+-0x3008] ;  /* 0xffcff80a080a7981 */ /* 0x000ea8000c1e9b00 */
[----:B------:R-:W3:Y:S04]  /*50e0*/  LDG.E.64.CONSTANT R12, desc[UR10][R8.64+-0x3000] ;  /* 0xffd0000a080c7981 */ /* 0x000ee8000c1e9b00 */
[----:B------:R0:W5:Y:S04]  /*50f0*/  LDG.E.64.CONSTANT R6, desc[UR10][R8.64+-0x2008] ;  /* 0xffdff80a08067981 */ /* 0x000168000c1e9b00 */
        /* <DEDUP_REMOVED lines=22> */
.L_x_82:
[----:B------:R-:W-:Y:S05]  /*5260*/  BSYNC.RECONVERGENT B2 ;  /* 0x0000000000027941 */ /* 0x000fea0003800200 */
.L_x_81:
        /* <DEDUP_REMOVED lines=25> */
.L_x_84:
[----:B------:R-:W-:Y:S05]  /*5400*/  BSYNC.RECONVERGENT B2 ;  /* 0x0000000000027941 */ /* 0x000fea0003800200 */
.L_x_83:
        /* <DEDUP_REMOVED lines=21> */
.L_x_86:
[----:B------:R-:W-:Y:S05]  /*5560*/  BSYNC.RECONVERGENT B2 ;  /* 0x0000000000027941 */ /* 0x000fea0003800200 */
.L_x_85:
        /* <DEDUP_REMOVED lines=21> */
.L_x_88:
[----:B------:R-:W-:Y:S05]  /*56c0*/  BSYNC.RECONVERGENT B2 ;  /* 0x0000000000027941 */ /* 0x000fea0003800200 */
.L_x_87:
[----:B------:R-:W-:Y:S01]  /*56d0*/  VIADD R20, R20, 0x400 ;  /* 0x0000040014147836 */ /* 0x000fe20000000000 */
[----:B------:R-:W-:-:S04]  /*56e0*/  IADD3 R8, P1, PT, R8, 0x4000, RZ ;  /* 0x0000400008087810 */ /* 0x000fc80007f3e0ff */
[----:B------:R-:W-:Y:S01]  /*56f0*/  ISETP.GE.AND P0, PT, R20, R21, PT ;  /* 0x000000151400720c */ /* 0x000fe20003f06270 */
[----:B------:R-:W-:-:S12]  /*5700*/  IMAD.X R9, RZ, RZ, R9, P1 ;  /* 0x000000ffff097224 */ /* 0x000fd800008e0609 */
[----:B------:R-:W-:Y:S05]  /*5710*/  @!P0 BRA `(.L_x_89) ;  /* 0xfffffff8006c8947 */ /* 0x000fea000383ffff */
.L_x_75:
[----:B------:R-:W-:Y:S05]  /*5720*/  BSYNC.RECONVERGENT B1 ;  /* 0x0000000000017941 */ /* 0x000fea0003800200 */
.L_x_74:
[----:B------:R-:W0:Y:S01]  /*5730*/  S2R R8, SR_LANEID ;  /* 0x0000000000087919 */ /* 0x000e220000000000 */
[----:B------:R-:W-:Y:S01]  /*5740*/  BSSY.RECONVERGENT B1, `(.L_x_90) ;  /* 0x000001f000017945 */ /* 0x000fe20003800200 */
[----:B------:R-:W-:Y:S01]  /*5750*/  IMAD.MOV.U32 R11, RZ, RZ, R22 ;  /* 0x000000ffff0b7224 */ /* 0x000fe200078e0016 */
[----:B------:R1:W2:Y:S01]  /*5760*/  SHFL.DOWN PT, R4, R16, 0x1, 0x1f ;  /* 0x08201f0010047f89 */ /* 0x0002a200000e0000 */
[----:B------:R-:W-:Y:S02]  /*5770*/  IMAD.MOV.U32 R12, RZ, RZ, R23 ;  /* 0x000000ffff0c7224 */ /* 0x000fe400078e0017 */
[----:B------:R-:W-:Y:S01]  /*5780*/  IMAD.MOV.U32 R2, RZ, RZ, R16 ;  /* 0x000000ffff027224 */ /* 0x000fe200078e0010 */
[----:B------:R1:W3:Y:S01]  /*5790*/  SHFL.DOWN PT, R5, R17, 0x1, 0x1f ;  /* 0x08201f0011057f89 */ /* 0x0002e200000e0000 */
        /* <DEDUP_REMOVED lines=25> */
.L_x_91:
[----:B------:R-:W-:Y:S05]  /*5930*/  BSYNC.RECONVERGENT B1 ;  /* 0x0000000000017941 */ /* 0x000fea0003800200 */
.L_x_90:
        /* <DEDUP_REMOVED lines=31> */
.L_x_93:
[----:B------:R-:W-:Y:S05]  /*5b30*/  BSYNC.RECONVERGENT B1 ;  /* 0x0000000000017941 */ /* 0x000fea0003800200 */
.L_x_92:
[----:B------:R-:W-:Y:S01]  /*5b40*/  ISETP.GT.AND P0, PT, R8, 0x1b, PT ;  /* 0x0000001b0800780c */ /* 0x000fe20003f04270 */
[----:B-1----:R1:W1:Y:S01]  /*5b50*/  SHFL.DOWN PT, R6, R4, 0x4, 0x1f ;  /* 0x08801f0004067f89 */ /* 0x00226200000e0000 */
[----:B------:R-:W-:Y:S01]  /*5b60*/  BSSY.RECONVERGENT B1, `(.L_x_94) ;  /* 0x000001d000017945 */ /* 0x000fe20003800200 */
[----:B0-----:R-:W-:Y:S02]  /*5b70*/  IMAD.MOV.U32 R11, RZ, RZ, R9 ;  /* 0x000000ffff0b7224 */ /* 0x001fe400078e0009 */
[----:B--2---:R0:W2:Y:S01]  /*5b80*/  SHFL.DOWN PT, R7, R5, 0x4, 0x1f ;  /* 0x08801f0005077f89 */ /* 0x0040a200000e0000 */
[----:B------:R-:W-:Y:S02]  /*5b90*/  IMAD.MOV.U32 R12, RZ, RZ, R10 ;  /* 0x000000ffff0c7224 */ /* 0x000fe400078e000a */
[----:B------:R-:W-:Y:S01]  /*5ba0*/  IMAD.MOV.U32 R2, RZ, RZ, R4 ;  /* 0x000000ffff027224 */ /* 0x000fe200078e0004 */
[----:B---3--:R0:W3:Y:S01]  /*5bb0*/  SHFL.DOWN PT, R14, R9, 0x4, 0x1f ;  /* 0x08801f00090e7f89 */ /* 0x0080e200000e0000 */
[----:B------:R-:W-:-:S03]  /*5bc0*/  IMAD.MOV.U32 R3, RZ, RZ, R5 ;  /* 0x000000ffff037224 */ /* 0x000fc600078e0005 */
[----:B----4-:R0:W4:Y:S01]  /*5bd0*/  SHFL.DOWN PT, R13, R10, 0x4, 0x1f ;  /* 0x08801f000a0d7f89 */ /* 0x01012200000e0000 */
        /* <DEDUP_REMOVED lines=21> */
.L_x_95:
[----:B------:R-:W-:Y:S05]  /*5d30*/  BSYNC.RECONVERGENT B1 ;  /* 0x0000000000017941 */ /* 0x000fea0003800200 */
.L_x_94:
        /* <DEDUP_REMOVED lines=31> */
.L_x_97:
[----:B------:R-:W-:Y:S05]  /*5f30*/  BSYNC.RECONVERGENT B1 ;  /* 0x0000000000017941 */ /* 0x000fea0003800200 */
.L_x_96:
[----:B------:R-:W-:Y:S01]  /*5f40*/  ISETP.GT.AND P0, PT, R8, 0xf, PT ;  /* 0x0000000f0800780c */ /* 0x000fe20003f04270 */
[----:B-1----:R1:W1:Y:S01]  /*5f50*/  SHFL.DOWN PT, R6, R4, 0x10, 0x1f ;  /* 0x0a001f0004067f89 */ /* 0x00226200000e0000 */
[----:B------:R-:W-:Y:S01]  /*5f60*/  BSSY.RECONVERGENT B1, `(.L_x_98) ;  /* 0x000001d000017945 */ /* 0x000fe20003800200 */
[----:B---3--:R-:W-:Y:S02]  /*5f70*/  IMAD.MOV.U32 R14, RZ, RZ, R9 ;  /* 0x000000ffff0e7224 */ /* 0x008fe400078e0009 */
[----:B--2---:R2:W3:Y:S01]  /*5f80*/  SHFL.DOWN PT, R7, R5, 0x10, 0x1f ;  /* 0x0a001f0005077f89 */ /* 0x0044e200000e0000 */
[----:B------:R-:W-:Y:S02]  /*5f90*/  IMAD.MOV.U32 R15, RZ, RZ, R10 ;  /* 0x000000ffff0f7224 */ /* 0x000fe400078e000a */
[----:B------:R-:W-:Y:S01]  /*5fa0*/  IMAD.MOV.U32 R2, RZ, RZ, R4 ;  /* 0x000000ffff027224 */ /* 0x000fe200078e0004 */
[----:B0-----:R2:W0:Y:S01]  /*5fb0*/  SHFL.DOWN PT, R12, R9, 0x10, 0x1f ;  /* 0x0a001f00090c7f89 */ /* 0x00142200000e0000 */
[----:B------:R-:W-:-:S03]  /*5fc0*/  IMAD.MOV.U32 R3, RZ, RZ, R5 ;  /* 0x000000ffff037224 */ /* 0x000fc600078e0005 */
[----:B------:R2:W0:Y:S01]  /*5fd0*/  SHFL.DOWN PT, R11, R10, 0x10, 0x1f ;  /* 0x0a001f000a0b7f89 */ /* 0x00042200000e0000 */
[----:B------:R-:W-:Y:S05]  /*5fe0*/  @P0 BRA `(.L_x_99) ;  /* 0x0000000000500947 */ /* 0x000fea0003800000 */
[----:B-1-3--:R-:W-:Y:S01]  /*5ff0*/  DSETP.GEU.AND P0, PT, |R4|, |R6|, PT ;  /* 0x400000060400722a */ /* 0x00afe20003f0e200 */
        /* <DEDUP_REMOVED lines=19> */
.L_x_99:
[----:B------:R-:W-:Y:S05]  /*6130*/  BSYNC.RECONVERGENT B1 ;  /* 0x0000000000017941 */ /* 0x000fea0003800200 */
.L_x_98:
[----:B------:R-:W-:Y:S01]  /*6140*/  ISETP.NE.AND P0, PT, R8, RZ, PT ;  /* 0x000000ff0800720c */ /* 0x000fe20003f05270 */
[----:B------:R-:W-:-:S12]  /*6150*/  BSSY.RECONVERGENT B1, `(.L_x_100) ;  /* 0x000000a000017945 */ /* 0x000fd80003800200 */
[----:B------:R-:W-:Y:S05]  /*6160*/  @P0 BRA `(.L_x_101) ;  /* 0x0000000000200947 */ /* 0x000fea0003800000 */
[----:B-1----:R-:W1:Y:S01]  /*6170*/  S2R R6, SR_CgaCtaId ;  /* 0x0000000000067919 */ /* 0x002e620000008800 */
[----:B--2---:R-:W-:Y:S02]  /*6180*/  MOV R5, 0x400 ;  /* 0x0000040000057802 */ /* 0x004fe40000000f00 */
[----:B------:R-:W-:-:S04]  /*6190*/  SHF.R.U32.HI R4, RZ, 0x1, R0 ;  /* 0x00000001ff047819 */ /* 0x000fc80000011600 */
[----:B------:R-:W-:Y:S02]  /*61a0*/  LOP3.LUT R4, R4, 0x1f0, RZ, 0xc0, !PT ;  /* 0x000001f004047812 */ /* 0x000fe400078ec0ff */
[----:B-1----:R-:W-:-:S05]  /*61b0*/  LEA R5, R6, R5, 0x18 ;  /* 0x0000000506057211 */ /* 0x002fca00078ec0ff */
[----:B------:R-:W-:-:S05]  /*61c0*/  IMAD.IADD R5, R4, 0x1, R5 ;  /* 0x0000000104057824 */ /* 0x000fca00078e0205 */
[----:B------:R1:W-:Y:S04]  /*61d0*/  STS.64 [R5+0x10], R14 ;  /* 0x0000100e05007388 */ /* 0x0003e80000000a00 */
[----:B------:R1:W-:Y:S02]  /*61e0*/  STS.64 [R5+0x8], R2 ;  /* 0x0000080205007388 */ /* 0x0003e40000000a00 */
.L_x_101:
[----:B------:R-:W-:Y:S05]  /*61f0*/  BSYNC.RECONVERGENT B1 ;  /* 0x0000000000017941 */ /* 0x000fea0003800200 */
.L_x_100:
[----:B------:R-:W-:Y:S01]  /*6200*/  BAR.SYNC.DEFER_BLOCKING 0x0 ;  /* 0x0000000000007b1d */ /* 0x000fe20000010000 */
[----:B------:R-:W-:-:S13]  /*6210*/  ISETP.NE.AND P1, PT, R0, RZ, PT ;  /* 0x000000ff0000720c */ /* 0x000fda0003f25270 */
[----:B------:R-:W-:Y:S05]  /*6220*/  @P1 BRA `(.L_x_34) ;  /* 0x00000008008c1947 */ /* 0x000fea0003800000 */
[----:B-12---:R-:W1:Y:S01]  /*6230*/  S2R R5, SR_CgaCtaId ;  /* 0x0000000000057919 */ /* 0x006e620000008800 */
[----:B------:R-:W-:Y:S01]  /*6240*/  MOV R0, 0x400 ;  /* 0x0000040000007802 */ /* 0x000fe20000000f00 */
[----:B------:R-:W-:Y:S03]  /*6250*/  BSSY.RECONVERGENT B1, `(.L_x_102) ;  /* 0x000001a000017945 */ /* 0x000fe60003800200 */
[----:B-1----:R-:W-:-:S05]  /*6260*/  LEA R0, R5, R0, 0x18 ;  /* 0x0000000005007211 */ /* 0x002fca00078ec0ff */
[----:B------:R-:W1:Y:S04]  /*6270*/  LDS.64 R16, [R0+0x18] ;  /* 0x0000180000107984 */ /* 0x000e680000000a00 */
[----:B---3--:R-:W2:Y:S04]  /*6280*/  LDS.128 R4, [R0+0x20] ;  /* 0x0000200000047984 */ /* 0x008ea80000000c00 */
[----:B0---4-:R0:W3:Y:S04]  /*6290*/  LDS.64 R12, [R0+0x80] ;  /* 0x00008000000c7984 */ /* 0x0110e80000000a00 */
[----:B------:R0:W4:Y:S01]  /*62a0*/  LDS.128 R8, [R0+0x30] ;  /* 0x0000300000087984 */ /* 0x0001220000000c00 */
[----:B-1----:R-:W-:Y:S01]  /*62b0*/  DSETP.GEU.AND P0, PT, |R2|, |R16|, PT ;  /* 0x400000100200722a */ /* 0x002fe20003f0e200 */
[----:B------:R-:W-:-:S02]  /*62c0*/  IMAD.MOV.U32 R24, RZ, RZ, R16 ;  /* 0x000000ffff187224 */ /* 0x000fc400078e0010 */
[----:B------:R-:W-:Y:S02]  /*62d0*/  IMAD.MOV.U32 R25, RZ, RZ, R17 ;  /* 0x000000ffff197224 */ /* 0x000fe400078e0011 */
[----:B--2---:R-:W-:Y:S02]  /*62e0*/  IMAD.MOV.U32 R27, RZ, RZ, R4 ;  /* 0x000000ffff1b7224 */ /* 0x004fe400078e0004 */
[----:B------:R-:W-:-:S07]  /*62f0*/  IMAD.MOV.U32 R29, RZ, RZ, R5 ;  /* 0x000000ffff1d7224 */ /* 0x000fce00078e0005 */
[----:B0--34-:R-:W-:Y:S05]  /*6300*/  @!P0 BRA `(.L_x_103) ;  /* 0x0000000000388947 */ /* 0x019fea0003800000 */
        /* <DEDUP_REMOVED lines=14> */
.L_x_103:
[----:B------:R-:W-:Y:S05]  /*63f0*/  BSYNC.RECONVERGENT B1 ;  /* 0x0000000000017941 */ /* 0x000fea0003800200 */
.L_x_102:
        /* <DEDUP_REMOVED lines=23> */
.L_x_105:
[----:B------:R-:W-:Y:S05]  /*6570*/  BSYNC.RECONVERGENT B1 ;  /* 0x0000000000017941 */ /* 0x000fea0003800200 */
.L_x_104:
        /* <DEDUP_REMOVED lines=21> */
.L_x_107:
[----:B------:R-:W-:Y:S05]  /*66d0*/  BSYNC.RECONVERGENT B1 ;  /* 0x0000000000017941 */ /* 0x000fea0003800200 */
.L_x_106:
        /* <DEDUP_REMOVED lines=23> */
.L_x_109:
[----:B------:R-:W-:Y:S05]  /*6850*/  BSYNC.RECONVERGENT B1 ;  /* 0x0000000000017941 */ /* 0x000fea0003800200 */
.L_x_108:
        /* <DEDUP_REMOVED lines=21> */
.L_x_111:
[----:B------:R-:W-:Y:S05]  /*69b0*/  BSYNC.RECONVERGENT B1 ;  /* 0x0000000000017941 */ /* 0x000fea0003800200 */
.L_x_110:
        /* <DEDUP_REMOVED lines=21> */
.L_x_113:
[----:B------:R-:W-:Y:S05]  /*6b10*/  BSYNC.RECONVERGENT B1 ;  /* 0x0000000000017941 */ /* 0x000fea0003800200 */
.L_x_112:
        /* <DEDUP_REMOVED lines=20> */
.L_x_34:
[----:B------:R-:W-:Y:S05]  /*6c60*/  BSYNC.RECONVERGENT B0 ;  /* 0x0000000000007941 */ /* 0x000fea0003800200 */
.L_x_1:
[----:B------:R-:W-:Y:S05]  /*6c70*/  @P1 EXIT ;  /* 0x000000000000194d */ /* 0x000fea0003800000 */
[----:B012---:R-:W0:Y:S02]  /*6c80*/  LDC.64 R4, c[0x0][0x388] ;  /* 0x0000e200ff047b82 */ /* 0x007e240000000a00 */
[----:B0-----:R-:W-:Y:S04]  /*6c90*/  STG.E.64 desc[UR10][R4.64], R2 ;  /* 0x0000000204007986 */ /* 0x001fe8000c101b0a */
[----:B------:R-:W-:Y:S01]  /*6ca0*/  STG.E.64 desc[UR10][R4.64+0x8], R14 ;  /* 0x0000080e04007986 */ /* 0x000fe2000c101b0a */
[----:B------:R-:W-:Y:S05]  /*6cb0*/  EXIT ;  /* 0x000000000000794d */ /* 0x000fea0003800000 */
.L_x_114:
        /* <DEDUP_REMOVED lines=12> */
.L_x_742:


//--------------------- .text._ZN6thrust24THRUST_300001_SM_1000_NS8cuda_cub4core6detail13_kernel_agentINS1_8__reduce10DrainAgentIlEEJN3cub18CUB_300001_SM_10009GridQueueIyEElEEEvDpT0_ --------------------------
	.section	.text._ZN6thrust24THRUST_300001_SM_1000_NS8cuda_cub4core6detail13_kernel_agentINS1_8__reduce10DrainAgentIlEEJN3cub18CUB_300001_SM_10009GridQueueIyEElEEEvDpT0_,"ax",@progbits
	.align	128
        .global         _ZN6thrust24THRUST_300001_SM_1000_NS8cuda_cub4core6detail13_kernel_agentINS1_8__reduce10DrainAgentIlEEJN3cub18CUB_300001_SM_10009GridQueueIyEElEEEvDpT0_
        .type           _ZN6thrust24THRUST_300001_SM_1000_NS8cuda_cub4core6detail13_kernel_agentINS1_8__reduce10DrainAgentIlEEJN3cub18CUB_300001_SM_10009GridQueueIyEElEEEvDpT0_,@function
        .size           _ZN6thrust24THRUST_300001_SM_1000_NS8cuda_cub4core6detail13_kernel_agentINS1_8__reduce10DrainAgentIlEEJN3cub18CUB_300001_SM_10009GridQueueIyEElEEEvDpT0_,(.L_x_743 - _ZN6thrust24THRUST_300001_SM_1000_NS8cuda_cub4core6detail13_kernel_agentINS1_8__reduce10DrainAgentIlEEJN3cub18CUB_300001_SM_10009GridQueueIyEElEEEvDpT0_)
        .other          _ZN6thrust24THRUST_300001_SM_1000_NS8cuda_cub4core6detail13_kernel_agentINS1_8__reduce10DrainAgentIlEEJN3cub18CUB_300001_SM_10009GridQueueIyEElEEEvDpT0_,@"STO_CUDA_ENTRY STV_DEFAULT"
_ZN6thrust24THRUST_300001_SM_1000_NS8cuda_cub4core6detail13_kernel_agentINS1_8__reduce10DrainAgentIlEEJN3cub18CUB_300001_SM_10009GridQueueIyEElEEEvDpT0_:
.text._ZN6thrust24THRUST_300001_SM_1000_NS8cuda_cub4core6detail13_kernel_agentINS1_8__reduce10DrainAgentIlEEJN3cub18CUB_300001_SM_10009GridQueueIyEElEEEvDpT0_:
[----:B------:R-:W-:Y:S08]  /*0000*/  LDC R1, c[0x0][0x37c] ;  /* 0x0000df00ff017b82 */ /* 0x000ff00000000800 */
[----:B------:R-:W0:Y:S01]  /*0010*/  LDC.64 R2, c[0x0][0x380] ;  /* 0x0000e000ff027b82 */ /* 0x000e220000000a00 */
[----:B------:R-:W0:Y:S07]  /*0020*/  LDCU.64 UR4, c[0x0][0x358] ;  /* 0x00006b00ff0477ac */ /* 0x000e2e0008000a00 */
[----:B------:R-:W1:Y:S01]  /*0030*/  LDC.64 R4, c[0x0][0x388] ;  /* 0x0000e200ff047b82 */ /* 0x000e620000000a00 */
[----:B0-----:R-:W-:Y:S04]  /*0040*/  STG.E.64 desc[UR4][R2.64+0x8], RZ ;  /* 0x000008ff02007986 */ /* 0x001fe8000c101b04 */
[----:B-1----:R-:W-:Y:S01]  /*0050*/  STG.E.64 desc[UR4][R2.64], R4 ;  /* 0x0000000402007986 */ /* 0x002fe2000c101b04 */
[----:B------:R-:W-:Y:S05]  /*0060*/  EXIT ;  /* 0x000000000000794d */ /* 0x000fea0003800000 */
.L_x_115:
        /* <DEDUP_REMOVED lines=9> */
.L_x_743:


//--------------------- .text._ZN6thrust24THRUST_300001_SM_1000_NS8cuda_cub4core6detail13_kernel_agentINS1_8__reduce11ReduceAgentINS0_12zip_iteratorIN4cuda3std3__45tupleIJNS0_10device_ptrIdEENS0_17counting_iteratorIlNS0_11use_defaultESF_SF_EEEEEEEPNSB_IJdlEEESJ_lNS1_9__extrema9arg_max_fIdl10comparatorEEEEJSI_SK_lN3cub18CUB_300001_SM_100013GridEvenShareIlEENSR_9GridQueueIyEESO_EEEvDpT0_ --------------------------
	.section	.text._ZN6thrust24THRUST_300001_SM_1000_NS8cuda_cub4core6detail13_kernel_agentINS1_8__reduce11ReduceAgentINS0_12zip_iteratorIN4cuda3std3__45tupleIJNS0_10device_ptrIdEENS0_17counting_iteratorIlNS0_11use_defaultESF_SF_EEEEEEEPNSB_IJdlEEESJ_lNS1_9__extrema9arg_max_fIdl10comparatorEEEEJSI_SK_lN3cub18CUB_300001_SM_100013GridEvenShareIlEENSR_9GridQueueIyEESO_EEEvDpT0_,"ax",@progbits
	.align	128
        .global         _ZN6thrust24THRUST_300001_SM_1000_NS8cuda_cub4core6detail13_kernel_agentINS1_8__reduce11ReduceAgentINS0_12zip_iteratorIN4cuda3std3__45tupleIJNS0_10device_ptrIdEENS0_17counting_iteratorIlNS0_11use_defaultESF_SF_EEEEEEEPNSB_IJdlEEESJ_lNS1_9__extrema9arg_max_fIdl10comparatorEEEEJSI_SK_lN3cub18CUB_300001_SM_100013GridEvenShareIlEENSR_9GridQueueIyEESO_EEEvDpT0_
        .type           _ZN6thrust24THRUST_300001_SM_1000_NS8cuda_cub4core6detail13_kernel_agentINS1_8__reduce11ReduceAgentINS0_12zip_iteratorIN4cuda3std3__45tupleIJNS0_10device_ptrIdEENS0_17counting_iteratorIlNS0_11use_defaultESF_SF_EEEEEEEPNSB_IJdlEEESJ_lNS1_9__extrema9arg_max_fIdl10comparatorEEEEJSI_SK_lN3cub18CUB_300001_SM_100013GridEvenShareIlEENSR_9GridQueueIyEESO_EEEvDpT0_,@function
        .size           _ZN6thrust24THRUST_300001_SM_1000_NS8cuda_cub4core6detail13_kernel_agentINS1_8__reduce11ReduceAgentINS0_12zip_iteratorIN4cuda3std3__45tupleIJNS0_10device_ptrIdEENS0_17counting_iteratorIlNS0_11use_defaultESF_SF_EEEEEEEPNSB_IJdlEEESJ_lNS1_9__extrema9arg_max_fIdl10comparatorEEEEJSI_SK_lN3cub18CUB_300001_SM_100013GridEvenShareIlEENSR_9GridQueueIyEESO_EEEvDpT0_,(.L_x_744 - _ZN6thrust24THRUST_300001_SM_1000_NS8cuda_cub4core6detail13_kernel_agentINS1_8__reduce11ReduceAgentINS0_12zip_iteratorIN4cuda3std3__45tupleIJNS0_10device_ptrIdEENS0_17counting_iteratorIlNS0_11use_defaultESF_SF_EEEEEEEPNSB_IJdlEEESJ_lNS1_9__extrema9arg_max_fIdl10comparatorEEEEJSI_SK_lN3cub18CUB_300001_SM_100013GridEvenShareIlEENSR_9GridQueueIyEESO_EEEvDpT0_)
        .other          _ZN6thrust24THRUST_300001_SM_1000_NS8cuda_cub4core6detail13_kernel_agentINS1_8__reduce11ReduceAgentINS0_12zip_iteratorIN4cuda3std3__45tupleIJNS0_10device_ptrIdEENS0_17counting_iteratorIlNS0_11use_defaultESF_SF_EEEEEEEPNSB_IJdlEEESJ_lNS1_9__extrema9arg_max_fIdl10comparatorEEEEJSI_SK_lN3cub18CUB_300001_SM_100013GridEvenShareIlEENSR_9GridQueueIyEESO_EEEvDpT0_,@"STO_CUDA_ENTRY STV_DEFAULT"
_ZN6thrust24THRUST_300001_SM_1000_NS8cuda_cub4core6detail13_kernel_agentINS1_8__reduce11ReduceAgentINS0_12zip_iteratorIN4cuda3std3__45tupleIJNS0_10device_ptrIdEENS0_17counting_iteratorIlNS0_11use_defaultESF_SF_EEEEEEEPNSB_IJdlEEESJ_lNS1_9__extrema9arg_max_fIdl10comparatorEEEEJSI_SK_lN3cub18CUB_300001_SM_100013GridEvenShareIlEENSR_9GridQueueIyEESO_EEEvDpT0_:
.text._ZN6thrust24THRUST_300001_SM_1000_NS8cuda_cub4core6detail13_kernel_agentINS1_8__reduce11ReduceAgentINS0_12zip_iteratorIN4cuda3std3__45tupleIJNS0_10device_ptrIdEENS0_17counting_iteratorIlNS0_11use_defaultESF_SF_EEEEEEEPNSB_IJdlEEESJ_lNS1_9__extrema9arg_max_fIdl10comparatorEEEEJSI_SK_lN3cub18CUB_300001_SM_100013GridEvenShareIlEENSR_9GridQueueIyEESO_EEEvDpT0_:
[----:B------:R-:W-:Y:S01]  /*0000*/  LDC R1, c[0x0][0x37c] ;  /* 0x0000df00ff017b82 */ /* 0x000fe20000000800 */
[----:B------:R-:W0:Y:S01]  /*0010*/  S2R R0, SR_CTAID.X ;  /* 0x0000000000007919 */ /* 0x000e220000002500 */
[----:B------:R-:W1:Y:S01]  /*0020*/  LDCU.64 UR4, c[0x0][0x398] ;  /* 0x00007300ff0477ac */ /* 0x000e620008000a00 */
[----:B------:R-:W-:Y:S01]  /*0030*/  BSSY.RECONVERGENT B0, `(.L_x_116) ;  /* 0x0000689000007945 */ /* 0x000fe20003800200 */
[----:B------:R-:W2:Y:S01]  /*0040*/  LDCU UR6, c[0x0][0x370] ;  /* 0x00006e00ff0677ac */ /* 0x000ea20008000800 */
[----:B------:R-:W3:Y:S01]  /*0050*/  LDCU.64 UR10, c[0x0][0x358] ;  /* 0x00006b00ff0a77ac */ /* 0x000ee20008000a00 */
[----:B-1----:R-:W-:Y:S02]  /*0060*/  IMAD.U32 R25, RZ, RZ, UR4 ;  /* 0x00000004ff197e24 */ /* 0x002fe4000f8e00ff */
[----:B------:R-:W-:Y:S01]  /*0070*/  IMAD.U32 R16, RZ, RZ, UR5 ;  /* 0x00000005ff107e24 */ /* 0x000fe2000f8e00ff */
[----:B--2---:R-:W-:Y:S01]  /*0080*/  UIMAD UR6, UR6, 0x500, URZ ;  /* 0x00000500060678a4 */ /* 0x004fe2000f8e02ff */
[----:B0-----:R-:W-:-:S05]  /*0090*/  IMAD R8, R0, 0x500, RZ ;  /* 0x0000050000087824 */ /* 0x001fca00078e02ff */
[----:B------:R-:W-:-:S04]  /*00a0*/  IADD3 R2, P1, PT, R8, 0x500, RZ ;  /* 0x0000050008027810 */ /* 0x000fc80007f3e0ff */
[----:B------:R-:W-:Y:S01]  /*00b0*/  ISETP.GT.U32.AND P0, PT, R2, R25, PT ;  /* 0x000000190200720c */ /* 0x000fe20003f04070 */
[----:B------:R-:W-:-:S05]  /*00c0*/  IMAD.X R3, RZ, RZ, RZ, P1 ;  /* 0x000000ffff037224 */ /* 0x000fca00008e06ff */
[----:B------:R-:W-:-:S13]  /*00d0*/  ISETP.GT.AND.EX P0, PT, R3, R16, PT, P0 ;  /* 0x000000100300720c */ /* 0x000fda0003f04300 */
[----:B---3--:R-:W-:Y:S05]  /*00e0*/  @!P0 BRA `(.L_x_117) ;  /* 0x0000003800e48947 */ /* 0x008fea0003800000 */
[----:B------:R-:W0:Y:S01]  /*00f0*/  S2R R10, SR_TID.X ;  /* 0x00000000000a7919 */ /* 0x000e220000002100 */
[----:B------:R-:W-:Y:S01]  /*0100*/  IMAD.IADD R9, R25, 0x1, -R8 ;  /* 0x0000000119097824 */ /* 0x000fe200078e0a08 */
[----:B------:R-:W-:Y:S01]  /*0110*/  BSSY.RECONVERGENT B1, `(.L_x_118) ;  /* 0x000000f000017945 */ /* 0x000fe20003800200 */
[----:B------:R-:W-:Y:S02]  /*0120*/  CS2R R20, SRZ ;  /* 0x0000000000147805 */ /* 0x000fe4000001ff00 */
[----:B------:R-:W-:Y:S02]  /*0130*/  CS2R R14, SRZ ;  /* 0x00000000000e7805 */ /* 0x000fe4000001ff00 */
[----:B0-----:R-:W-:Y:S01]  /*0140*/  ISETP.GE.AND P0, PT, R10, R9, PT ;  /* 0x000000090a00720c */ /* 0x001fe20003f06270 */
[----:B------:R-:W-:-:S12]  /*0150*/  IMAD.MOV.U32 R6, RZ, RZ, R10 ;  /* 0x000000ffff067224 */ /* 0x000fd800078e000a */
[----:B------:R-:W-:Y:S05]  /*0160*/  @P0 BRA `(.L_x_119) ;  /* 0x0000000000240947 */ /* 0x000fea0003800000 */
[----:B------:R-:W0:Y:S01]  /*0170*/  LDCU.128 UR4, c[0x0][0x380] ;  /* 0x00007000ff0477ac */ /* 0x000e220008000c00 */
[----:B------:R-:W-:-:S05]  /*0180*/  IADD3 R21, P0, PT, R8, R10, RZ ;  /* 0x0000000a08157210 */ /* 0x000fca0007f1e0ff */
[----:B------:R-:W-:Y:S01]  /*0190*/  IMAD.X R20, RZ, RZ, RZ, P0 ;  /* 0x000000ffff147224 */ /* 0x000fe200000e06ff */
[----:B0-----:R-:W-:-:S04]  /*01a0*/  LEA R14, P1, R21, UR4, 0x3 ;  /* 0x00000004150e7c11 */ /* 0x001fc8000f8218ff */
[----:B------:R-:W-:-:S06]  /*01b0*/  LEA.HI.X R15, R21, UR5, R20, 0x3, P1 ;  /* 0x00000005150f7c11 */ /* 0x000fcc00088f1c14 */
[----:B------:R-:W5:Y:S01]  /*01c0*/  LDG.E.64 R14, desc[UR10][R14.64] ;  /* 0x0000000a0e0e7981 */ /* 0x000f62000c1e1b00 */
[----:B------:R-:W-:Y:S01]  /*01d0*/  IADD3 R21, P0, PT, R21, UR6, RZ ;  /* 0x0000000615157c10 */ /* 0x000fe2000ff1e0ff */
[----:B------:R-:W-:-:S03]  /*01e0*/  VIADD R6, R10, 0x100 ;  /* 0x000001000a067836 */ /* 0x000fc60000000000 */
[----:B------:R-:W-:-:S09]  /*01f0*/  IADD3.X R20, PT, PT, R20, UR7, RZ, P0, !PT ;  /* 0x0000000714147c10 */ /* 0x000fd200087fe4ff */
.L_x_119:
[----:B------:R-:W-:Y:S05]  /*0200*/  BSYNC.RECONVERGENT B1 ;  /* 0x0000000000017941 */ /* 0x000fea0003800200 */
.L_x_118:
[----:B------:R-:W-:Y:S01]  /*0210*/  ISETP.GE.AND P0, PT, R6, R9, PT ;  /* 0x000000090600720c */ /* 0x000fe20003f06270 */
[----:B------:R-:W-:-:S12]  /*0220*/  BSSY.RECONVERGENT B1, `(.L_x_120) ;  /* 0x00000af000017945 */ /* 0x000fd80003800200 */
[----:B------:R-:W-:Y:S05]  /*0230*/  @P0 BRA `(.L_x_121) ;  /* 0x0000000800b40947 */ /* 0x000fea0003800000 */
[----:B------:R-:W-:Y:S01]  /*0240*/  LOP3.LUT R2, RZ, R6, RZ, 0x33, !PT ;  /* 0x00000006ff027212 */ /* 0x000fe200078e33ff */
[----:B------:R-:W-:Y:S03]  /*0250*/  BSSY.RECONVERGENT B2, `(.L_x_122) ;  /* 0x0000034000027945 */ /* 0x000fe60003800200 */
[----:B------:R-:W-:-:S04]  /*0260*/  IADD3 R25, PT, PT, -R8, R25, R2 ;  /* 0x0000001908197210 */ /* 0x000fc80007ffe102 */
[----:B------:R-:W-:-:S04]  /*0270*/  LOP3.LUT R2, R25, 0x300, RZ, 0xc0, !PT ;  /* 0x0000030019027812 */ /* 0x000fc800078ec0ff */
[----:B------:R-:W-:-:S13]  /*0280*/  ISETP.NE.AND P0, PT, R2, 0x300, PT ;  /* 0x000003000200780c */ /* 0x000fda0003f05270 */
[----:B------:R-:W-:Y:S05]  /*0290*/  @!P0 BRA `(.L_x_123) ;  /* 0x0000000000bc8947 */ /* 0x000fea0003800000 */
[----:B------:R-:W0:Y:S01]  /*02a0*/  LDCU.128 UR4, c[0x0][0x380] ;  /* 0x00007000ff0477ac */ /* 0x000e220008000c00 */
[----:B------:R-:W-:Y:S02]  /*02b0*/  IADD3 R12, P0, PT, R8, R6, RZ ;  /* 0x00000006080c7210 */ /* 0x000fe40007f1e0ff */
[----:B------:R-:W-:-:S03]  /*02c0*/  LEA.HI R2, R25, 0x1, RZ, 0x18 ;  /* 0x0000000119027811 */ /* 0x000fc600078fc0ff */
[----:B------:R-:W-:Y:S01]  /*02d0*/  IMAD.X R3, RZ, RZ, RZ, P0 ;  /* 0x000000ffff037224 */ /* 0x000fe200000e06ff */
[----:B------:R-:W-:-:S05]  /*02e0*/  LOP3.LUT R2, R2, 0x3, RZ, 0xc0, !PT ;  /* 0x0000000302027812 */ /* 0x000fca00078ec0ff */
[----:B------:R-:W-:Y:S01]  /*02f0*/  IMAD.MOV R7, RZ, RZ, -R2 ;  /* 0x000000ffff077224 */ /* 0x000fe200078e0a02 */
[C---:B0-----:R-:W-:Y:S02]  /*0300*/  IADD3 R13, P1, PT, R12.reuse, UR6, RZ ;  /* 0x000000060c0d7c10 */ /* 0x041fe4000ff3e0ff */
[C---:B------:R-:W-:Y:S02]  /*0310*/  LEA R11, P2, R12.reuse, UR4, 0x3 ;  /* 0x000000040c0b7c11 */ /* 0x040fe4000f8418ff */
[----:B------:R-:W-:Y:S02]  /*0320*/  IADD3.X R16, PT, PT, R3, UR7, RZ, P1, !PT ;  /* 0x0000000703107c10 */ /* 0x000fe40008ffe4ff */
[----:B------:R-:W-:-:S09]  /*0330*/  LEA.HI.X R12, R12, UR5, R3, 0x3, P2 ;  /* 0x000000050c0c7c11 */ /* 0x000fd200090f1c03 */
.L_x_126:
[----:B------:R-:W-:Y:S02]  /*0340*/  IMAD.MOV.U32 R2, RZ, RZ, R11 ;  /* 0x000000ffff027224 */ /* 0x000fe400078e000b */
[----:B------:R-:W-:-:S06]  /*0350*/  IMAD.MOV.U32 R3, RZ, RZ, R12 ;  /* 0x000000ffff037224 */ /* 0x000fcc00078e000c */
[----:B------:R-:W2:Y:S01]  /*0360*/  LDG.E.64 R2, desc[UR10][R2.64] ;  /* 0x0000000a02027981 */ /* 0x000ea2000c1e1b00 */
[----:B------:R-:W-:Y:S01]  /*0370*/  VIADD R7, R7, 0x1 ;  /* 0x0000000107077836 */ /* 0x000fe20000000000 */
[----:B------:R-:W-:Y:S01]  /*0380*/  BSSY.RECONVERGENT B3, `(.L_x_124) ;  /* 0x000001b000037945 */ /* 0x000fe20003800200 */
[----:B------:R-:W-:Y:S01]  /*0390*/  IMAD.MOV.U32 R18, RZ, RZ, R21 ;  /* 0x000000ffff127224 */ /* 0x000fe200078e0015 */
[----:B------:R-:W-:Y:S01]  /*03a0*/  IADD3 R11, P3, PT, R11, 0x800, RZ ;  /* 0x000008000b0b7810 */ /* 0x000fe20007f7e0ff */
[----:B------:R-:W-:Y:S01]  /*03b0*/  IMAD.MOV.U32 R17, RZ, RZ, R20 ;  /* 0x000000ffff117224 */ /* 0x000fe200078e0014 */
[----:B------:R-:W-:Y:S01]  /*03c0*/  ISETP.NE.AND P2, PT, R7, RZ, PT ;  /* 0x000000ff0700720c */ /* 0x000fe20003f45270 */
[----:B-----5:R-:W-:Y:S02]  /*03d0*/  IMAD.MOV.U32 R4, RZ, RZ, R14 ;  /* 0x000000ffff047224 */ /* 0x020fe400078e000e */
[----:B------:R-:W-:Y:S02]  /*03e0*/  IMAD.MOV.U32 R5, RZ, RZ, R15 ;  /* 0x000000ffff057224 */ /* 0x000fe400078e000f */
[----:B------:R-:W-:-:S02]  /*03f0*/  IMAD.MOV.U32 R21, RZ, RZ, R13 ;  /* 0x000000ffff157224 */ /* 0x000fc400078e000d */
[----:B------:R-:W-:Y:S01]  /*0400*/  IMAD.MOV.U32 R20, RZ, RZ, R16 ;  /* 0x000000ffff147224 */ /* 0x000fe200078e0010 */
[----:B--2---:R-:W-:Y:S01]  /*0410*/  DSETP.GEU.AND P0, PT, |R14|, |R2|, PT ;  /* 0x400000020e00722a */ /* 0x004fe20003f0e200 */
[----:B------:R-:W-:Y:S02]  /*0420*/  IMAD.MOV.U32 R14, RZ, RZ, R2 ;  /* 0x000000ffff0e7224 */ /* 0x000fe400078e0002 */
[----:B------:R-:W-:-:S11]  /*0430*/  IMAD.MOV.U32 R15, RZ, RZ, R3 ;  /* 0x000000ffff0f7224 */ /* 0x000fd600078e0003 */
        /* <DEDUP_REMOVED lines=15> */
.L_x_125:
[----:B------:R-:W-:Y:S05]  /*0530*/  BSYNC.RECONVERGENT B3 ;  /* 0x0000000000037941 */ /* 0x000fea0003800200 */
.L_x_124:
[----:B------:R-:W-:Y:S01]  /*0540*/  IADD3 R13, P0, PT, R13, 0x100, RZ ;  /* 0x000001000d0d7810 */ /* 0x000fe20007f1e0ff */
[----:B------:R-:W-:Y:S02]  /*0550*/  VIADD R6, R6, 0x100 ;  /* 0x0000010006067836 */ /* 0x000fe40000000000 */
[----:B------:R-:W-:Y:S02]  /*0560*/  IMAD.X R12, RZ, RZ, R12, P3 ;  /* 0x000000ffff0c7224 */ /* 0x000fe400018e060c */
[----:B------:R-:W-:Y:S01]  /*0570*/  IMAD.X R16, RZ, RZ, R16, P0 ;  /* 0x000000ffff107224 */ /* 0x000fe200000e0610 */
[----:B------:R-:W-:Y:S07]  /*0580*/  @P2 BRA `(.L_x_126) ;  /* 0xfffffffc006c2947 */ /* 0x000fee000383ffff */
.L_x_123:
[----:B------:R-:W-:Y:S05]  /*0590*/  BSYNC.RECONVERGENT B2 ;  /* 0x0000000000027941 */ /* 0x000fea0003800200 */
.L_x_122:
[----:B------:R-:W-:-:S13]  /*05a0*/  ISETP.GE.U32.AND P0, PT, R25, 0x300, PT ;  /* 0x000003001900780c */ /* 0x000fda0003f06070 */
[----:B------:R-:W-:Y:S05]  /*05b0*/  @!P0 BRA `(.L_x_121) ;  /* 0x0000000400d48947 */ /* 0x000fea0003800000 */
[----:B------:R-:W0:Y:S01]  /*05c0*/  LDC.64 R4, c[0x0][0x380] ;  /* 0x0000e000ff047b82 */ /* 0x000e220000000a00 */
[----:B------:R-:W-:-:S07]  /*05d0*/  VIADD R11, R6, 0x200 ;  /* 0x00000200060b7836 */ /* 0x000fce0000000000 */
[----:B------:R-:W1:Y:S02]  /*05e0*/  LDC.64 R2, c[0x0][0x388] ;  /* 0x0000e200ff027b82 */ /* 0x000e640000000a00 */
.L_x_135:
[----:B------:R-:W-:-:S05]  /*05f0*/  VIADD R7, R11, 0xfffffe00 ;  /* 0xfffffe000b077836 */ /* 0x000fca0000000000 */
[----:B------:R-:W-:-:S04]  /*0600*/  IADD3 R13, P0, PT, R8, R7, RZ ;  /* 0x00000007080d7210 */ /* 0x000fc80007f1e0ff */
[----:B------:R-:W-:Y:S02]  /*0610*/  LEA.HI.X.SX32 R12, R7, RZ, 0x1, P0 ;  /* 0x000000ff070c7211 */ /* 0x000fe400000f0eff */
[----:B0-----:R-:W-:-:S04]  /*0620*/  LEA R16, P0, R13, R4, 0x3 ;  /* 0x000000040d107211 */ /* 0x001fc800078018ff */
[----:B------:R-:W-:-:S05]  /*0630*/  LEA.HI.X R17, R13, R5, R12, 0x3, P0 ;  /* 0x000000050d117211 */ /* 0x000fca00000f1c0c */
[----:B------:R-:W2:Y:S04]  /*0640*/  LDG.E.64 R18, desc[UR10][R16.64] ;  /* 0x0000000a10127981 */ /* 0x000ea8000c1e1b00 */
[----:B-----5:R0:W5:Y:S01]  /*0650*/  LDG.E.64 R6, desc[UR10][R16.64+0x800] ;  /* 0x0008000a10067981 */ /* 0x020162000c1e1b00 */
[----:B-1----:R-:W-:Y:S01]  /*0660*/  IADD3 R24, P1, PT, R13, R2, RZ ;  /* 0x000000020d187210 */ /* 0x002fe20007f3e0ff */
[----:B------:R-:W-:Y:S04]  /*0670*/  BSSY.RECONVERGENT B2, `(.L_x_127) ;  /* 0x0000016000027945 */ /* 0x000fe80003800200 */
[----:B------:R-:W-:-:S02]  /*0680*/  IMAD.X R25, R12, 0x1, R3, P1 ;  /* 0x000000010c197824 */ /* 0x000fc400008e0603 */
[----:B------:R-:W-:Y:S02]  /*0690*/  IMAD.MOV.U32 R23, RZ, RZ, R24 ;  /* 0x000000ffff177224 */ /* 0x000fe400078e0018 */
[----:B------:R-:W-:Y:S01]  /*06a0*/  IMAD.MOV.U32 R22, RZ, RZ, R25 ;  /* 0x000000ffff167224 */ /* 0x000fe200078e0019 */
[----:B--2---:R-:W-:Y:S01]  /*06b0*/  DSETP.GEU.AND P0, PT, |R14|, |R18|, PT ;  /* 0x400000120e00722a */ /* 0x004fe20003f0e200 */
[----:B------:R-:W-:Y:S02]  /*06c0*/  IMAD.MOV.U32 R12, RZ, RZ, R18 ;  /* 0x000000ffff0c7224 */ /* 0x000fe400078e0012 */
[----:B------:R-:W-:-:S11]  /*06d0*/  IMAD.MOV.U32 R13, RZ, RZ, R19 ;  /* 0x000000ffff0d7224 */ /* 0x000fd600078e0013 */
        /* <DEDUP_REMOVED lines=15> */
.L_x_128:
[----:B------:R-:W-:Y:S05]  /*07d0*/  BSYNC.RECONVERGENT B2 ;  /* 0x0000000000027941 */ /* 0x000fea0003800200 */
.L_x_127:
[----:B------:R0:W5:Y:S04]  /*07e0*/  LDG.E.64 R14, desc[UR10][R16.64+0x1000] ;  /* 0x0010000a100e7981 */ /* 0x000168000c1e1b00 */
[----:B------:R0:W5:Y:S02]  /*07f0*/  LDG.E.64 R18, desc[UR10][R16.64+0x1800] ;  /* 0x0018000a10127981 */ /* 0x000164000c1e1b00 */
[----:B-----5:R-:W-:Y:S01]  /*0800*/  DSETP.GEU.AND P0, PT, |R12|, |R6|, PT ;  /* 0x400000060c00722a */ /* 0x020fe20003f0e200 */
[----:B------:R-:W-:Y:S01]  /*0810*/  VIADD R21, R11, 0xffffff00 ;  /* 0xffffff000b157836 */ /* 0x000fe20000000000 */
[----:B------:R-:W-:Y:S04]  /*0820*/  BSSY.RECONVERGENT B2, `(.L_x_129) ;  /* 0x0000017000027945 */ /* 0x000fe80003800200 */
[----:B------:R-:W-:-:S02]  /*0830*/  SHF.R.S32.HI R20, RZ, 0x1f, R21 ;  /* 0x0000001fff147819 */ /* 0x000fc40000011415 */
[----:B------:R-:W-:Y:S01]  /*0840*/  IADD3 R26, P1, P2, R21, R2, R8 ;  /* 0x00000002151a7210 */ /* 0x000fe20007a3e008 */
[----:B------:R-:W-:-:S03]  /*0850*/  IMAD.MOV.U32 R21, RZ, RZ, R7 ;  /* 0x000000ffff157224 */ /* 0x000fc600078e0007 */
[----:B------:R-:W-:Y:S01]  /*0860*/  IADD3.X R27, PT, PT, R20, R3, RZ, P1, P2 ;  /* 0x00000003141b7210 */ /* 0x000fe20000fe44ff */
[----:B------:R-:W-:Y:S02]  /*0870*/  IMAD.MOV.U32 R24, RZ, RZ, R26 ;  /* 0x000000ffff187224 */ /* 0x000fe400078e001a */
[----:B------:R-:W-:Y:S02]  /*0880*/  IMAD.MOV.U32 R20, RZ, RZ, R6 ;  /* 0x000000ffff147224 */ /* 0x000fe400078e0006 */
[----:B------:R-:W-:Y:S01]  /*0890*/  IMAD.MOV.U32 R25, RZ, RZ, R27 ;  /* 0x000000ffff197224 */ /* 0x000fe200078e001b */
[----:B0-----:R-:W-:Y:S06]  /*08a0*/  @!P0 BRA `(.L_x_130) ;  /* 0x0000000000388947 */ /* 0x001fec0003800000 */
        /* <DEDUP_REMOVED lines=14> */
.L_x_130:
[----:B------:R-:W-:Y:S05]  /*0990*/  BSYNC.RECONVERGENT B2 ;  /* 0x0000000000027941 */ /* 0x000fea0003800200 */
.L_x_129:
[----:B------:R-:W-:Y:S01]  /*09a0*/  DSETP.GEU.AND P0, PT, |R20|, |R14|, PT ;  /* 0x4000000e1400722a */ /* 0x000fe20003f0e200 */
[----:B------:R-:W-:Y:S01]  /*09b0*/  SHF.R.S32.HI R6, RZ, 0x1f, R11 ;  /* 0x0000001fff067819 */ /* 0x000fe2000001140b */
[----:B------:R-:W-:Y:S01]  /*09c0*/  BSSY.RECONVERGENT B2, `(.L_x_131) ;  /* 0x0000017000027945 */ /* 0x000fe20003800200 */
[C---:B------:R-:W-:Y:S01]  /*09d0*/  IADD3 R23, P1, P2, R11.reuse, R2, R8 ;  /* 0x000000020b177210 */ /* 0x040fe20007a3e008 */
[----:B------:R-:W-:Y:S02]  /*09e0*/  VIADD R17, R11, 0x100 ;  /* 0x000001000b117836 */ /* 0x000fe40000000000 */
[----:B------:R-:W-:Y:S01]  /*09f0*/  IMAD.MOV.U32 R7, RZ, RZ, R15 ;  /* 0x000000ffff077224 */ /* 0x000fe200078e000f */
[----:B------:R-:W-:Y:S01]  /*0a00*/  IADD3.X R16, PT, PT, R6, R3, RZ, P1, P2 ;  /* 0x0000000306107210 */ /* 0x000fe20000fe44ff */
[----:B------:R-:W-:Y:S02]  /*0a10*/  IMAD.MOV.U32 R12, RZ, RZ, R23 ;  /* 0x000000ffff0c7224 */ /* 0x000fe400078e0017 */
[----:B------:R-:W-:-:S02]  /*0a20*/  IMAD.MOV.U32 R6, RZ, RZ, R14 ;  /* 0x000000ffff067224 */ /* 0x000fc400078e000e */
[----:B------:R-:W-:Y:S02]  /*0a30*/  IMAD.MOV.U32 R13, RZ, RZ, R16 ;  /* 0x000000ffff0d7224 */ /* 0x000fe400078e0010 */
        /* <DEDUP_REMOVED lines=15> */
.L_x_132:
[----:B------:R-:W-:Y:S05]  /*0b30*/  BSYNC.RECONVERGENT B2 ;  /* 0x0000000000027941 */ /* 0x000fea0003800200 */
.L_x_131:
[----:B------:R-:W-:Y:S01]  /*0b40*/  DSETP.GEU.AND P0, PT, |R6|, |R18|, PT ;  /* 0x400000120600722a */ /* 0x000fe20003f0e200 */
[----:B------:R-:W-:Y:S01]  /*0b50*/  SHF.R.S32.HI R14, RZ, 0x1f, R17 ;  /* 0x0000001fff0e7819 */ /* 0x000fe20000011411 */
[----:B------:R-:W-:Y:S01]  /*0b60*/  BSSY.RECONVERGENT B2, `(.L_x_133) ;  /* 0x0000016000027945 */ /* 0x000fe20003800200 */
[----:B------:R-:W-:Y:S01]  /*0b70*/  IADD3 R17, P1, P2, R17, R2, R8 ;  /* 0x0000000211117210 */ /* 0x000fe20007a3e008 */
[----:B------:R-:W-:-:S03]  /*0b80*/  IMAD.MOV.U32 R15, RZ, RZ, R19 ;  /* 0x000000ffff0f7224 */ /* 0x000fc600078e0013 */
[----:B------:R-:W-:Y:S01]  /*0b90*/  IADD3.X R16, PT, PT, R14, R3, RZ, P1, P2 ;  /* 0x000000030e107210 */ /* 0x000fe20000fe44ff */
[----:B------:R-:W-:Y:S02]  /*0ba0*/  IMAD.MOV.U32 R21, RZ, RZ, R17 ;  /* 0x000000ffff157224 */ /* 0x000fe400078e0011 */
[----:B------:R-:W-:Y:S02]  /*0bb0*/  IMAD.MOV.U32 R14, RZ, RZ, R18 ;  /* 0x000000ffff0e7224 */ /* 0x000fe400078e0012 */
        /* <DEDUP_REMOVED lines=16> */
.L_x_134:
[----:B------:R-:W-:Y:S05]  /*0cc0*/  BSYNC.RECONVERGENT B2 ;  /* 0x0000000000027941 */ /* 0x000fea0003800200 */
.L_x_133:
[C---:B------:R-:W-:Y:S02]  /*0cd0*/  VIADD R6, R11.reuse, 0x200 ;  /* 0x000002000b067836 */ /* 0x040fe40000000000 */
[----:B------:R-:W-:-:S03]  /*0ce0*/  VIADD R11, R11, 0x400 ;  /* 0x000004000b0b7836 */ /* 0x000fc60000000000 */
[----:B------:R-:W-:-:S13]  /*0cf0*/  ISETP.GE.AND P0, PT, R6, R9, PT ;  /* 0x000000090600720c */ /* 0x000fda0003f06270 */
[----:B------:R-:W-:Y:S05]  /*0d00*/  @!P0 BRA `(.L_x_135) ;  /* 0xfffffff800388947 */ /* 0x000fea000383ffff */
.L_x_121:
[----:B------:R-:W-:Y:S05]  /*0d10*/  BSYNC.RECONVERGENT B1 ;  /* 0x0000000000017941 */ /* 0x000fea0003800200 */
.L_x_120:
[----:B------:R-:W-:-:S13]  /*0d20*/  ISETP.GE.AND P0, PT, R9, 0x100, PT ;  /* 0x000001000900780c */ /* 0x000fda0003f06270 */
[----:B------:R-:W-:Y:S05]  /*0d30*/  @!P0 BRA `(.L_x_136) ;  /* 0x0000001400508947 */ /* 0x000fea0003800000 */
[----:B------:R-:W0:Y:S01]  /*0d40*/  S2R R11, SR_LANEID ;  /* 0x00000000000b7919 */ /* 0x000e220000000000 */
[----:B------:R-:W-:Y:S01]  /*0d50*/  BSSY.RECONVERGENT B1, `(.L_x_137) ;  /* 0x000001f000017945 */ /* 0x000fe20003800200 */
[----:B------:R-:W-:Y:S01]  /*0d60*/  IMAD.MOV.U32 R12, RZ, RZ, R21 ;  /* 0x000000ffff0c7224 */ /* 0x000fe200078e0015 */
[----:B-----5:R1:W2:Y:S01]  /*0d70*/  SHFL.DOWN PT, R4, R14, 0x1, 0x1f ;  /* 0x08201f000e047f89 */ /* 0x0202a200000e0000 */
        /* <DEDUP_REMOVED lines=9> */
[----:B------:R-:W-:Y:S01]  /*0e10*/  IMAD.MOV.U32 R12, RZ, RZ, R6 ;  /* 0x000000ffff0c7224 */ /* 0x000fe200078e0006 */
[----:B------:R-:W-:Y:S01]  /*0e20*/  MOV R13, R7 ;  /* 0x00000007000d7202 */ /* 0x000fe20000000f00 */
[----:B------:R-:W-:Y:S02]  /*0e30*/  IMAD.MOV.U32 R2, RZ, RZ, R4 ;  /* 0x000000ffff027224 */ /* 0x000fe400078e0004 */
[----:B------:R-:W-:-:S09]  /*0e40*/  IMAD.MOV.U32 R3, RZ, RZ, R5 ;  /* 0x000000ffff037224 */ /* 0x000fd200078e0005 */
        /* <DEDUP_REMOVED lines=15> */
.L_x_138:
[----:B------:R-:W-:Y:S05]  /*0f40*/  BSYNC.RECONVERGENT B1 ;  /* 0x0000000000017941 */ /* 0x000fea0003800200 */
.L_x_137:
        /* <DEDUP_REMOVED lines=31> */
.L_x_140:
[----:B------:R-:W-:Y:S05]  /*1140*/  BSYNC.RECONVERGENT B1 ;  /* 0x0000000000017941 */ /* 0x000fea0003800200 */
.L_x_139:
[----:B------:R-:W-:Y:S01]  /*1150*/  ISETP.GT.AND P0, PT, R11, 0x1b, PT ;  /* 0x0000001b0b00780c */ /* 0x000fe20003f04270 */
[----:B-1----:R1:W1:Y:S01]  /*1160*/  SHFL.DOWN PT, R6, R4, 0x4, 0x1f ;  /* 0x08801f0004067f89 */ /* 0x00226200000e0000 */
[----:B------:R-:W-:Y:S01]  /*1170*/  BSSY.RECONVERGENT B1, `(.L_x_141) ;  /* 0x000001d000017945 */ /* 0x000fe20003800200 */
[----:B----4-:R-:W-:Y:S02]  /*1180*/  IMAD.MOV.U32 R14, RZ, RZ, R8 ;  /* 0x000000ffff0e7224 */ /* 0x010fe400078e0008 */
[----:B--2---:R2:W4:Y:S01]  /*1190*/  SHFL.DOWN PT, R7, R5, 0x4, 0x1f ;  /* 0x08801f0005077f89 */ /* 0x00452200000e0000 */
[----:B---3--:R-:W-:Y:S02]  /*11a0*/  IMAD.MOV.U32 R15, RZ, RZ, R9 ;  /* 0x000000ffff0f7224 */ /* 0x008fe400078e0009 */
[----:B0-----:R-:W-:Y:S01]  /*11b0*/  IMAD.MOV.U32 R2, RZ, RZ, R4 ;  /* 0x000000ffff027224 */ /* 0x001fe200078e0004 */
[----:B------:R2:W0:Y:S01]  /*11c0*/  SHFL.DOWN PT, R13, R8, 0x4, 0x1f ;  /* 0x08801f00080d7f89 */ /* 0x00042200000e0000 */
[----:B------:R-:W-:-:S03]  /*11d0*/  IMAD.MOV.U32 R3, RZ, RZ, R5 ;  /* 0x000000ffff037224 */ /* 0x000fc600078e0005 */
[----:B------:R2:W3:Y:S01]  /*11e0*/  SHFL.DOWN PT, R12, R9, 0x4, 0x1f ;  /* 0x08801f00090c7f89 */ /* 0x0004e200000e0000 */
[----:B------:R-:W-:Y:S05]  /*11f0*/  @P0 BRA `(.L_x_142) ;  /* 0x0000000000500947 */ /* 0x000fea0003800000 */
[----:B-1--4-:R-:W-:Y:S01]  /*1200*/  DSETP.GEU.AND P0, PT, |R4|, |R6|, PT ;  /* 0x400000060400722a */ /* 0x012fe20003f0e200 */
[----:B0-----:R-:W-:Y:S02]  /*1210*/  IMAD.MOV.U32 R14, RZ, RZ, R13 ;  /* 0x000000ffff0e7224 */ /* 0x001fe400078e000d */
        /* <DEDUP_REMOVED lines=18> */
.L_x_142:
[----:B------:R-:W-:Y:S05]  /*1340*/  BSYNC.RECONVERGENT B1 ;  /* 0x0000000000017941 */ /* 0x000fea0003800200 */
.L_x_141:
[----:B------:R-:W-:Y:S01]  /*1350*/  ISETP.GT.AND P0, PT, R11, 0x17, PT ;  /* 0x000000170b00780c */ /* 0x000fe20003f04270 */
[----:B-1----:R1:W1:Y:S01]  /*1360*/  SHFL.DOWN PT, R4, R2, 0x8, 0x1f ;  /* 0x09001f0002047f89 */ /* 0x00226200000e0000 */
[----:B------:R-:W-:Y:S01]  /*1370*/  BSSY.RECONVERGENT B1, `(.L_x_143) ;  /* 0x000001d000017945 */ /* 0x000fe20003800200 */
[----:B---3--:R-:W-:Y:S02]  /*1380*/  IMAD.MOV.U32 R12, RZ, RZ, R14 ;  /* 0x000000ffff0c7224 */ /* 0x008fe400078e000e */
[----:B--2---:R2:W3:Y:S01]  /*1390*/  SHFL.DOWN PT, R5, R3, 0x8, 0x1f ;  /* 0x09001f0003057f89 */ /* 0x0044e200000e0000 */
[----:B0-----:R-:W-:Y:S02]  /*13a0*/  IMAD.MOV.U32 R13, RZ, RZ, R15 ;  /* 0x000000ffff0d7224 */ /* 0x001fe400078e000f */
[----:B------:R-:W-:Y:S01]  /*13b0*/  IMAD.MOV.U32 R8, RZ, RZ, R2 ;  /* 0x000000ffff087224 */ /* 0x000fe200078e0002 */
[----:B----4-:R2:W0:Y:S01]  /*13c0*/  SHFL.DOWN PT, R7, R14, 0x8, 0x1f ;  /* 0x09001f000e077f89 */ /* 0x01042200000e0000 */
[----:B------:R-:W-:-:S03]  /*13d0*/  IMAD.MOV.U32 R9, RZ, RZ, R3 ;  /* 0x000000ffff097224 */ /* 0x000fc600078e0003 */
[----:B------:R2:W4:Y:S01]  /*13e0*/  SHFL.DOWN PT, R6, R15, 0x8, 0x1f ;  /* 0x09001f000f067f89 */ /* 0x00052200000e0000 */
[----:B------:R-:W-:Y:S05]  /*13f0*/  @P0 BRA `(.L_x_144) ;  /* 0x0000000000500947 */ /* 0x000fea0003800000 */
[----:B-1-3--:R-:W-:Y:S01]  /*1400*/  DSETP.GEU.AND P0, PT, |R2|, |R4|, PT ;  /* 0x400000040200722a */ /* 0x00afe20003f0e200 */
[----:B0-----:R-:W-:Y:S02]  /*1410*/  IMAD.MOV.U32 R12, RZ, RZ, R7 ;  /* 0x000000ffff0c7224 */ /* 0x001fe400078e0007 */
        /* <DEDUP_REMOVED lines=18> */
.L_x_144:
[----:B------:R-:W-:Y:S05]  /*1540*/  BSYNC.RECONVERGENT B1 ;  /* 0x0000000000017941 */ /* 0x000fea0003800200 */
.L_x_143:
[----:B------:R-:W-:Y:S01]  /*1550*/  ISETP.GT.AND P0, PT, R11, 0xf, PT ;  /* 0x0000000f0b00780c */ /* 0x000fe20003f04270 */
[----:B-1----:R1:W1:Y:S01]  /*1560*/  SHFL.DOWN PT, R2, R8, 0x10, 0x1f ;  /* 0x0a001f0008027f89 */ /* 0x00226200000e0000 */
[----:B------:R-:W-:Y:S01]  /*1570*/  BSSY.RECONVERGENT B1, `(.L_x_145) ;  /* 0x000001d000017945 */ /* 0x000fe20003800200 */
[----:B------:R-:W-:Y:S02]  /*1580*/  IMAD.MOV.U32 R4, RZ, RZ, R12 ;  /* 0x000000ffff047224 */ /* 0x000fe400078e000c */
[----:B--2---:R2:W1:Y:S01]  /*1590*/  SHFL.DOWN PT, R3, R9, 0x10, 0x1f ;  /* 0x0a001f0009037f89 */ /* 0x00446200000e0000 */
[----:B---3--:R-:W-:Y:S02]  /*15a0*/  IMAD.MOV.U32 R5, RZ, RZ, R13 ;  /* 0x000000ffff057224 */ /* 0x008fe400078e000d */
[----:B----4-:R-:W-:Y:S01]  /*15b0*/  IMAD.MOV.U32 R6, RZ, RZ, R8 ;  /* 0x000000ffff067224 */ /* 0x010fe200078e0008 */
[----:B------:R2:W3:Y:S01]  /*15c0*/  SHFL.DOWN PT, R15, R12, 0x10, 0x1f ;  /* 0x0a001f000c0f7f89 */ /* 0x0004e200000e0000 */
[----:B0-----:R-:W-:-:S03]  /*15d0*/  IMAD.MOV.U32 R7, RZ, RZ, R9 ;  /* 0x000000ffff077224 */ /* 0x001fc600078e0009 */
[----:B------:R2:W0:Y:S01]  /*15e0*/  SHFL.DOWN PT, R14, R13, 0x10, 0x1f ;  /* 0x0a001f000d0e7f89 */ /* 0x00042200000e0000 */
[----:B------:R-:W-:Y:S05]  /*15f0*/  @P0 BRA `(.L_x_146) ;  /* 0x0000000000500947 */ /* 0x000fea0003800000 */
[----:B-1----:R-:W-:Y:S01]  /*1600*/  DSETP.GEU.AND P0, PT, |R8|, |R2|, PT ;  /* 0x400000020800722a */ /* 0x002fe20003f0e200 */
[----:B---3--:R-:W-:Y:S02]  /*1610*/  IMAD.MOV.U32 R4, RZ, RZ, R15 ;  /* 0x000000ffff047224 */ /* 0x008fe400078e000f */
        /* <DEDUP_REMOVED lines=18> */
.L_x_146:
[----:B------:R-:W-:Y:S05]  /*1740*/  BSYNC.RECONVERGENT B1 ;  /* 0x0000000000017941 */ /* 0x000fea0003800200 */
.L_x_145:
        /* <DEDUP_REMOVED lines=11> */
.L_x_148:
[----:B------:R-:W-:Y:S05]  /*1800*/  BSYNC.RECONVERGENT B1 ;  /* 0x0000000000017941 */ /* 0x000fea0003800200 */
.L_x_147:
[----:B------:R-:W-:Y:S01]  /*1810*/  BAR.SYNC.DEFER_BLOCKING 0x0 ;  /* 0x0000000000007b1d */ /* 0x000fe20000010000 */
[----:B------:R-:W-:-:S13]  /*1820*/  ISETP.NE.AND P1, PT, R10, RZ, PT ;  /* 0x000000ff0a00720c */ /* 0x000fda0003f25270 */
[----:B------:R-:W-:Y:S05]  /*1830*/  @P1 BRA `(.L_x_149) ;  /* 0x0000005000201947 */ /* 0x000fea0003800000 */
[----:B-1--4-:R-:W1:Y:S01]  /*1840*/  S2R R3, SR_CgaCtaId ;  /* 0x0000000000037919 */ /* 0x012e620000008800 */
[----:B------:R-:W-:Y:S01]  /*1850*/  MOV R20, 0x400 ;  /* 0x0000040000147802 */ /* 0x000fe20000000f00 */
[----:B------:R-:W-:Y:S03]  /*1860*/  BSSY.RECONVERGENT B1, `(.L_x_150) ;  /* 0x000001a000017945 */ /* 0x000fe60003800200 */
[----:B-1----:R-:W-:-:S05]  /*1870*/  LEA R20, R3, R20, 0x18 ;  /* 0x0000001403147211 */ /* 0x002fca00078ec0ff */
[----:B------:R-:W1:Y:S04]  /*1880*/  LDS.64 R16, [R20+0x18] ;  /* 0x0000180014107984 */ /* 0x000e680000000a00 */
[----:B--2---:R-:W2:Y:S04]  /*1890*/  LDS.128 R8, [R20+0x20] ;  /* 0x0000200014087984 */ /* 0x004ea80000000c00 */
[----:B------:R4:W4:Y:S04]  /*18a0*/  LDS.64 R2, [R20+0x80] ;  /* 0x0000800014027984 */ /* 0x0009280000000a00 */
[----:B0--3--:R0:W3:Y:S01]  /*18b0*/  LDS.128 R12, [R20+0x30] ;  /* 0x00003000140c7984 */ /* 0x0090e20000000c00 */
[----:B-1----:R-:W-:Y:S01]  /*18c0*/  DSETP.GEU.AND P0, PT, |R6|, |R16|, PT ;  /* 0x400000100600722a */ /* 0x002fe20003f0e200 */
[----:B------:R-:W-:-:S02]  /*18d0*/  IMAD.MOV.U32 R22, RZ, RZ, R16 ;  /* 0x000000ffff167224 */ /* 0x000fc400078e0010 */
[----:B------:R-:W-:Y:S02]  /*18e0*/  IMAD.MOV.U32 R23, RZ, RZ, R17 ;  /* 0x000000ffff177224 */ /* 0x000fe400078e0011 */
[----:B--2---:R-:W-:Y:S02]  /*18f0*/  IMAD.MOV.U32 R24, RZ, RZ, R8 ;  /* 0x000000ffff187224 */ /* 0x004fe400078e0008 */
[----:B------:R-:W-:-:S07]  /*1900*/  IMAD.MOV.U32 R25, RZ, RZ, R9 ;  /* 0x000000ffff197224 */ /* 0x000fce00078e0009 */
[----:B0--34-:R-:W-:Y:S05]  /*1910*/  @!P0 BRA `(.L_x_151) ;  /* 0x0000000000388947 */ /* 0x019fea0003800000 */
[----:B------:R-:W-:Y:S01]  /*1920*/  DSETP.GEU.AND P0, PT, |R16|, |R6|, PT ;  /* 0x400000061000722a */ /* 0x000fe20003f0e200 */
[----:B------:R-:W-:Y:S01]  /*1930*/  IMAD.MOV.U32 R22, RZ, RZ, R6 ;  /* 0x000000ffff167224 */ /* 0x000fe200078e0006 */
[----:B------:R-:W-:Y:S01]  /*1940*/  MOV R25, R5 ;  /* 0x0000000500197202 */ /* 0x000fe20000000f00 */
[----:B------:R-:W-:Y:S02]  /*1950*/  IMAD.MOV.U32 R23, RZ, RZ, R7 ;  /* 0x000000ffff177224 */ /* 0x000fe400078e0007 */
[----:B------:R-:W-:-:S09]  /*1960*/  IMAD.MOV.U32 R24, RZ, RZ, R4 ;  /* 0x000000ffff187224 */ /* 0x000fd200078e0004 */
        /* <DEDUP_REMOVED lines=9> */
.L_x_151:
[----:B------:R-:W-:Y:S05]  /*1a00*/  BSYNC.RECONVERGENT B1 ;  /* 0x0000000000017941 */ /* 0x000fea0003800200 */
.L_x_150:
        /* <DEDUP_REMOVED lines=23> */
.L_x_153:
[----:B------:R-:W-:Y:S05]  /*1b80*/  BSYNC.RECONVERGENT B1 ;  /* 0x0000000000017941 */ /* 0x000fea0003800200 */
.L_x_152:
        /* <DEDUP_REMOVED lines=21> */
.L_x_155:
[----:B------:R-:W-:Y:S05]  /*1ce0*/  BSYNC.RECONVERGENT B1 ;  /* 0x0000000000017941 */ /* 0x000fea0003800200 */
.L_x_154:
        /* <DEDUP_REMOVED lines=23> */
.L_x_157:
[----:B------:R-:W-:Y:S05]  /*1e60*/  BSYNC.RECONVERGENT B1 ;  /* 0x0000000000017941 */ /* 0x000fea0003800200 */
.L_x_156:
        /* <DEDUP_REMOVED lines=21> */
.L_x_159:
[----:B------:R-:W-:Y:S05]  /*1fc0*/  BSYNC.RECONVERGENT B1 ;  /* 0x0000000000017941 */ /* 0x000fea0003800200 */
.L_x_158:
        /* <DEDUP_REMOVED lines=21> */
.L_x_161:
[----:B------:R-:W-:Y:S05]  /*2120*/  BSYNC.RECONVERGENT B1 ;  /* 0x0000000000017941 */ /* 0x000fea0003800200 */
.L_x_160:
        /* <DEDUP_REMOVED lines=21> */
.L_x_136:
[----:B------:R-:W0:Y:S01]  /*2280*/  S2R R2, SR_LANEID ;  /* 0x0000000000027919 */ /* 0x000e220000000000 */
[----:B------:R-:W-:Y:S01]  /*2290*/  LOP3.LUT R3, R10, 0x3e0, RZ, 0xc0, !PT ;  /* 0x000003e00a037812 */ /* 0x000fe200078ec0ff */
[----:B------:R-:W-:Y:S01]  /*22a0*/  BSSY.RECONVERGENT B1, `(.L_x_162) ;  /* 0x0000024000017945 */ /* 0x000fe20003800200 */
[----:B------:R-:W-:Y:S02]  /*22b0*/  IMAD.MOV.U32 R18, RZ, RZ, R21 ;  /* 0x000000ffff127224 */ /* 0x000fe400078e0015 */
[----:B------:R-:W-:Y:S01]  /*22c0*/  LOP3.LUT R6, RZ, R3, RZ, 0x33, !PT ;  /* 0x00000003ff067212 */ /* 0x000fe200078e33ff */
[----:B------:R-:W-:Y:S02]  /*22d0*/  VIADD R4, R3, 0x20 ;  /* 0x0000002003047836 */ /* 0x000fe40000000000 */
[----:B------:R-:W-:Y:S02]  /*22e0*/  IMAD.MOV.U32 R22, RZ, RZ, R20 ;  /* 0x000000ffff167224 */ /* 0x000fe400078e0014 */
[----:B------:R-:W-:Y:S01]  /*22f0*/  IMAD.IADD R3, R9, 0x1, R6 ;  /* 0x0000000109037824 */ /* 0x000fe200078e0206 */
[----:B------:R-:W-:Y:S01]  /*2300*/  ISETP.GT.AND P0, PT, R4, R9, PT ;  /* 0x000000090400720c */ /* 0x000fe20003f04270 */
[----:B-----5:R-:W-:-:S02]  /*2310*/  IMAD.MOV.U32 R4, RZ, RZ, R14 ;  /* 0x000000ffff047224 */ /* 0x020fc400078e000e */
[----:B------:R-:W-:Y:S01]  /*2320*/  IMAD.MOV.U32 R5, RZ, RZ, R15 ;  /* 0x000000ffff057224 */ /* 0x000fe200078e000f */
[----:B------:R-:W-:-:S05]  /*2330*/  SEL R3, R3, 0x1f, P0 ;  /* 0x0000001f03037807 */ /* 0x000fca0000000000 */
[----:B------:R1:W2:Y:S04]  /*2340*/  SHFL.DOWN PT, R6, R14, 0x1, R3 ;  /* 0x082000000e067989 */ /* 0x0002a800000e0003 */
[----:B------:R1:W3:Y:S04]  /*2350*/  SHFL.DOWN PT, R7, R15, 0x1, R3 ;  /* 0x082000000f077989 */ /* 0x0002e800000e0003 */
[----:B------:R1:W4:Y:S01]  /*2360*/  SHFL.DOWN PT, R8, R21, 0x1, R3 ;  /* 0x0820000015087989 */ /* 0x00032200000e0003 */
[----:B0-----:R-:W-:-:S03]  /*2370*/  ISETP.GE.AND P0, PT, R2, R3, PT ;  /* 0x000000030200720c */ /* 0x001fc60003f06270 */
[----:B------:R1:W0:Y:S10]  /*2380*/  SHFL.DOWN PT, R11, R20, 0x1, R3 ;  /* 0x08200000140b7989 */ /* 0x00023400000e0003 */
[----:B-12---:R-:W-:Y:S05]  /*2390*/  @P0 BRA `(.L_x_163) ;  /* 0x0000000000500947 */ /* 0x006fea0003800000 */
[----:B---3--:R-:W-:Y:S01]  /*23a0*/  DSETP.GEU.AND P0, PT, |R14|, |R6|, PT ;  /* 0x400000060e00722a */ /* 0x008fe20003f0e200 */
        /* <DEDUP_REMOVED lines=19> */
.L_x_163:
[----:B------:R-:W-:Y:S05]  /*24e0*/  BSYNC.RECONVERGENT B1 ;  /* 0x0000000000017941 */ /* 0x000fea0003800200 */
.L_x_162:
[----:B------:R-:W-:Y:S01]  /*24f0*/  IADD3 R6, PT, PT, R2, 0x2, RZ ;  /* 0x0000000202067810 */ /* 0x000fe20007ffe0ff */
[----:B------:R1:W2:Y:S01]  /*2500*/  SHFL.DOWN PT, R12, R4, 0x2, R3 ;  /* 0x08400000040c7989 */ /* 0x0002a200000e0003 */
[----:B------:R-:W-:Y:S01]  /*2510*/  BSSY.RECONVERGENT B1, `(.L_x_164) ;  /* 0x000001e000017945 */ /* 0x000fe20003800200 */
[----:B----4-:R-:W-:Y:S01]  /*2520*/  IMAD.MOV.U32 R8, RZ, RZ, R18 ;  /* 0x000000ffff087224 */ /* 0x010fe200078e0012 */
[----:B------:R-:W-:Y:S01]  /*2530*/  ISETP.GT.AND P0, PT, R6, R3, PT ;  /* 0x000000030600720c */ /* 0x000fe20003f04270 */
[----:B------:R1:W4:Y:S01]  /*2540*/  SHFL.DOWN PT, R13, R5, 0x2, R3 ;  /* 0x08400000050d7989 */ /* 0x00032200000e0003 */
[----:B------:R-:W-:Y:S02]  /*2550*/  IMAD.MOV.U32 R16, RZ, RZ, R22 ;  /* 0x000000ffff107224 */ /* 0x000fe400078e0016 */
[----:B------:R-:W-:Y:S01]  /*2560*/  IMAD.MOV.U32 R6, RZ, RZ, R4 ;  /* 0x000000ffff067224 */ /* 0x000fe200078e0004 */
[----:B0-----:R1:W0:Y:S01]  /*2570*/  SHFL.DOWN PT, R11, R18, 0x2, R3 ;  /* 0x08400000120b7989 */ /* 0x00122200000e0003 */
[----:B---3--:R-:W-:-:S03]  /*2580*/  IMAD.MOV.U32 R7, RZ, RZ, R5 ;  /* 0x000000ffff077224 */ /* 0x008fc600078e0005 */
[----:B------:R1:W3:Y:S04]  /*2590*/  SHFL.DOWN PT, R15, R22, 0x2, R3 ;  /* 0x08400000160f7989 */ /* 0x0002e800000e0003 */
[----:B------:R-:W-:Y:S05]  /*25a0*/  @P0 BRA `(.L_x_165) ;  /* 0x0000000000500947 */ /* 0x000fea0003800000 */
[----:B--2-4-:R-:W-:Y:S01]  /*25b0*/  DSETP.GEU.AND P0, PT, |R4|, |R12|, PT ;  /* 0x4000000c0400722a */ /* 0x014fe20003f0e200 */
        /* <DEDUP_REMOVED lines=19> */
.L_x_165:
[----:B------:R-:W-:Y:S05]  /*26f0*/  BSYNC.RECONVERGENT B1 ;  /* 0x0000000000017941 */ /* 0x000fea0003800200 */
.L_x_164:
[----:B-1----:R-:W-:Y:S01]  /*2700*/  VIADD R4, R2, 0x4 ;  /* 0x0000000402047836 */ /* 0x002fe20000000000 */
[----:B--2---:R1:W2:Y:S01]  /*2710*/  SHFL.DOWN PT, R12, R6, 0x4, R3 ;  /* 0x08800000060c7989 */ /* 0x0042a200000e0003 */
[----:B------:R-:W-:Y:S01]  /*2720*/  BSSY.RECONVERGENT B1, `(.L_x_166) ;  /* 0x000001e000017945 */ /* 0x000fe20003800200 */
[----:B------:R-:W-:Y:S02]  /*2730*/  IMAD.MOV.U32 R14, RZ, RZ, R8 ;  /* 0x000000ffff0e7224 */ /* 0x000fe400078e0008 */
[----:B------:R-:W-:Y:S01]  /*2740*/  ISETP.GT.AND P0, PT, R4, R3, PT ;  /* 0x000000030400720c */ /* 0x000fe20003f04270 */
[----:B----4-:R1:W4:Y:S01]  /*2750*/  SHFL.DOWN PT, R13, R7, 0x4, R3 ;  /* 0x08800000070d7989 */ /* 0x01032200000e0003 */
[----:B------:R-:W-:Y:S02]  /*2760*/  IMAD.MOV.U32 R18, RZ, RZ, R16 ;  /* 0x000000ffff127224 */ /* 0x000fe400078e0010 */
[----:B------:R-:W-:Y:S01]  /*2770*/  IMAD.MOV.U32 R4, RZ, RZ, R6 ;  /* 0x000000ffff047224 */ /* 0x000fe200078e0006 */
[----:B0-----:R1:W0:Y:S01]  /*2780*/  SHFL.DOWN PT, R11, R8, 0x4, R3 ;  /* 0x08800000080b7989 */ /* 0x00122200000e0003 */
[----:B------:R-:W-:-:S03]  /*2790*/  IMAD.MOV.U32 R5, RZ, RZ, R7 ;  /* 0x000000ffff057224 */ /* 0x000fc600078e0007 */
[----:B---3--:R1:W3:Y:S04]  /*27a0*/  SHFL.DOWN PT, R15, R16, 0x4, R3 ;  /* 0x08800000100f7989 */ /* 0x0082e800000e0003 */
        /* <DEDUP_REMOVED lines=21> */
.L_x_167:
[----:B------:R-:W-:Y:S05]  /*2900*/  BSYNC.RECONVERGENT B1 ;  /* 0x0000000000017941 */ /* 0x000fea0003800200 */
.L_x_166:
[----:B-1----:R-:W-:Y:S01]  /*2910*/  VIADD R8, R2, 0x8 ;  /* 0x0000000802087836 */ /* 0x002fe20000000000 */
[----:B------:R1:W1:Y:S01]  /*2920*/  SHFL.DOWN PT, R6, R4, 0x8, R3 ;  /* 0x0900000004067989 */ /* 0x00026200000e0003 */
[----:B------:R-:W-:Y:S01]  /*2930*/  BSSY.RECONVERGENT B1, `(.L_x_168) ;  /* 0x000001e000017945 */ /* 0x000fe20003800200 */
[----:B------:R-:W-:Y:S02]  /*2940*/  IMAD.MOV.U32 R16, RZ, RZ, R18 ;  /* 0x000000ffff107224 */ /* 0x000fe400078e0012 */
[----:B------:R-:W-:Y:S01]  /*2950*/  ISETP.GT.AND P0, PT, R8, R3, PT ;  /* 0x000000030800720c */ /* 0x000fe20003f04270 */
[----:B------:R1:W1:Y:S01]  /*2960*/  SHFL.DOWN PT, R7, R5, 0x8, R3 ;  /* 0x0900000005077989 */ /* 0x00026200000e0003 */
[----:B------:R-:W-:Y:S02]  /*2970*/  IMAD.MOV.U32 R8, RZ, RZ, R14 ;  /* 0x000000ffff087224 */ /* 0x000fe400078e000e */
[----:B--2---:R-:W-:Y:S01]  /*2980*/  IMAD.MOV.U32 R12, RZ, RZ, R4 ;  /* 0x000000ffff0c7224 */ /* 0x004fe200078e0004 */
[----:B0-----:R0:W2:Y:S01]  /*2990*/  SHFL.DOWN PT, R11, R14, 0x8, R3 ;  /* 0x090000000e0b7989 */ /* 0x0010a200000e0003 */
[----:B----4-:R-:W-:-:S03]  /*29a0*/  IMAD.MOV.U32 R13, RZ, RZ, R5 ;  /* 0x000000ffff0d7224 */ /* 0x010fc600078e0005 */
[----:B---3--:R0:W3:Y:S04]  /*29b0*/  SHFL.DOWN PT, R15, R18, 0x8, R3 ;  /* 0x09000000120f7989 */ /* 0x0080e800000e0003 */
[----:B------:R-:W-:Y:S05]  /*29c0*/  @P0 BRA `(.L_x_169) ;  /* 0x0000000000500947 */ /* 0x000fea0003800000 */
[----:B-1----:R-:W-:Y:S01]  /*29d0*/  DSETP.GEU.AND P0, PT, |R4|, |R6|, PT ;  /* 0x400000060400722a */ /* 0x002fe20003f0e200 */
[----:B--2---:R-:W-:Y:S02]  /*29e0*/  IMAD.MOV.U32 R8, RZ, RZ, R11 ;  /* 0x000000ffff087224 */ /* 0x004fe400078e000b */
        /* <DEDUP_REMOVED lines=18> */
.L_x_169:
[----:B------:R-:W-:Y:S05]  /*2b10*/  BSYNC.RECONVERGENT B1 ;  /* 0x0000000000017941 */ /* 0x000fea0003800200 */
.L_x_168:
[----:B-1----:R-:W-:Y:S01]  /*2b20*/  VIADD R4, R2, 0x10 ;  /* 0x0000001002047836 */ /* 0x002fe20000000000 */
[----:B0-----:R0:W1:Y:S01]  /*2b30*/  SHFL.DOWN PT, R14, R12, 0x10, R3 ;  /* 0x0a0000000c0e7989 */ /* 0x00106200000e0003 */
[----:B------:R-:W-:Y:S01]  /*2b40*/  BSSY.RECONVERGENT B1, `(.L_x_170) ;  /* 0x000001e000017945 */ /* 0x000fe20003800200 */
[----:B------:R-:W-:Y:S02]  /*2b50*/  IMAD.MOV.U32 R5, RZ, RZ, R16 ;  /* 0x000000ffff057224 */ /* 0x000fe400078e0010 */
[----:B------:R-:W-:Y:S01]  /*2b60*/  ISETP.GT.AND P0, PT, R4, R3, PT ;  /* 0x000000030400720c */ /* 0x000fe20003f04270 */
[----:B---3--:R0:W3:Y:S01]  /*2b70*/  SHFL.DOWN PT, R15, R13, 0x10, R3 ;  /* 0x0a0000000d0f7989 */ /* 0x0080e200000e0003 */
[----:B------:R-:W-:Y:S02]  /*2b80*/  IMAD.MOV.U32 R4, RZ, RZ, R8 ;  /* 0x000000ffff047224 */ /* 0x000fe400078e0008 */
[----:B------:R-:W-:Y:S01]  /*2b90*/  IMAD.MOV.U32 R6, RZ, RZ, R12 ;  /* 0x000000ffff067224 */ /* 0x000fe200078e000c */
[----:B--2---:R0:W2:Y:S01]  /*2ba0*/  SHFL.DOWN PT, R11, R8, 0x10, R3 ;  /* 0x0a000000080b7989 */ /* 0x0040a200000e0003 */
[----:B------:R-:W-:-:S03]  /*2bb0*/  IMAD.MOV.U32 R7, RZ, RZ, R13 ;  /* 0x000000ffff077224 */ /* 0x000fc600078e000d */
[----:B------:R0:W4:Y:S04]  /*2bc0*/  SHFL.DOWN PT, R17, R16, 0x10, R3 ;  /* 0x0a00000010117989 */ /* 0x00012800000e0003 */
[----:B------:R-:W-:Y:S05]  /*2bd0*/  @P0 BRA `(.L_x_171) ;  /* 0x0000000000500947 */ /* 0x000fea0003800000 */
[----:B-1-3--:R-:W-:Y:S01]  /*2be0*/  DSETP.GEU.AND P0, PT, |R12|, |R14|, PT ;  /* 0x4000000e0c00722a */ /* 0x00afe20003f0e200 */
        /* <DEDUP_REMOVED lines=19> */
.L_x_171:
[----:B------:R-:W-:Y:S05]  /*2d20*/  BSYNC.RECONVERGENT B1 ;  /* 0x0000000000017941 */ /* 0x000fea0003800200 */
.L_x_170:
[----:B------:R-:W-:Y:S01]  /*2d30*/  ISETP.NE.AND P0, PT, R2, RZ, PT ;  /* 0x000000ff0200720c */ /* 0x000fe20003f05270 */
[----:B------:R-:W-:-:S12]  /*2d40*/  BSSY.RECONVERGENT B1, `(.L_x_172) ;  /* 0x000000a000017945 */ /* 0x000fd80003800200 */
[----:B------:R-:W-:Y:S05]  /*2d50*/  @P0 BRA `(.L_x_173) ;  /* 0x0000000000200947 */ /* 0x000fea0003800000 */
[----:B0-----:R-:W0:Y:S01]  /*2d60*/  S2R R8, SR_CgaCtaId ;  /* 0x0000000000087919 */ /* 0x001e220000008800 */
[----:B------:R-:W-:Y:S02]  /*2d70*/  MOV R3, 0x400 ;  /* 0x0000040000037802 */ /* 0x000fe40000000f00 */
[----:B------:R-:W-:-:S04]  /*2d80*/  SHF.R.U32.HI R2, RZ, 0x1, R10 ;  /* 0x00000001ff027819 */ /* 0x000fc8000001160a */
[----:B------:R-:W-:Y:S02]  /*2d90*/  LOP3.LUT R2, R2, 0x1f0, RZ, 0xc0, !PT ;  /* 0x000001f002027812 */ /* 0x000fe400078ec0ff */
[----:B0-----:R-:W-:-:S05]  /*2da0*/  LEA R3, R8, R3, 0x18 ;  /* 0x0000000308037211 */ /* 0x001fca00078ec0ff */
[----:B------:R-:W-:-:S05]  /*2db0*/  IMAD.IADD R3, R2, 0x1, R3 ;  /* 0x0000000102037824 */ /* 0x000fca00078e0203 */
[----:B------:R0:W-:Y:S04]  /*2dc0*/  STS.64 [R3+0x10], R4 ;  /* 0x0000100403007388 */ /* 0x0001e80000000a00 */
[----:B------:R0:W-:Y:S02]  /*2dd0*/  STS.64 [R3+0x8], R6 ;  /* 0x0000080603007388 */ /* 0x0001e40000000a00 */
.L_x_173:
[----:B------:R-:W-:Y:S05]  /*2de0*/  BSYNC.RECONVERGENT B1 ;  /* 0x0000000000017941 */ /* 0x000fea0003800200 */
.L_x_172:
[----:B------:R-:W-:Y:S01]  /*2df0*/  BAR.SYNC.DEFER_BLOCKING 0x0 ;  /* 0x0000000000007b1d */ /* 0x000fe20000010000 */
[----:B------:R-:W-:-:S13]  /*2e00*/  ISETP.NE.AND P1, PT, R10, RZ, PT ;  /* 0x000000ff0a00720c */ /* 0x000fda0003f25270 */
[----:B------:R-:W-:Y:S05]  /*2e10*/  @P1 BRA `(.L_x_149) ;  /* 0x0000003800a81947 */ /* 0x000fea0003800000 */
[----:B------:R-:W-:Y:S01]  /*2e20*/  ISETP.GE.AND P0, PT, R9, 0x21, PT ;  /* 0x000000210900780c */ /* 0x000fe20003f06270 */
[----:B0-----:R-:W-:Y:S02]  /*2e30*/  IMAD.MOV.U32 R13, RZ, RZ, R4 ;  /* 0x000000ffff0d7224 */ /* 0x001fe400078e0004 */
[----:B------:R-:W-:Y:S02]  /*2e40*/  IMAD.MOV.U32 R8, RZ, RZ, R5 ;  /* 0x000000ffff087224 */ /* 0x000fe400078e0005 */
[----:B------:R-:W-:Y:S02]  /*2e50*/  IMAD.MOV.U32 R2, RZ, RZ, R6 ;  /* 0x000000ffff027224 */ /* 0x000fe400078e0006 */
[----:B------:R-:W-:-:S06]  /*2e60*/  IMAD.MOV.U32 R3, RZ, RZ, R7 ;  /* 0x000000ffff037224 */ /* 0x000fcc00078e0007 */
[----:B------:R-:W-:Y:S05]  /*2e70*/  @!P0 BRA `(.L_x_174) ;  /* 0x00000000006c8947 */ /* 0x000fea0003800000 */
[----:B------:R-:W0:Y:S01]  /*2e80*/  S2UR UR5, SR_CgaCtaId ;  /* 0x00000000000579c3 */ /* 0x000e220000008800 */
[----:B------:R-:W-:Y:S01]  /*2e90*/  UMOV UR4, 0x400 ;  /* 0x0000040000047882 */ /* 0x000fe20000000000 */
[----:B------:R-:W-:Y:S01]  /*2ea0*/  BSSY.RECONVERGENT B1, `(.L_x_174) ;  /* 0x0000018000017945 */ /* 0x000fe20003800200 */
[----:B0-----:R-:W-:-:S09]  /*2eb0*/  ULEA UR4, UR5, UR4, 0x18 ;  /* 0x0000000405047291 */ /* 0x001fd2000f8ec0ff */
[----:B--2---:R-:W0:Y:S04]  /*2ec0*/  LDS.64 R10, [UR4+0x18] ;  /* 0x00001804ff0a7984 */ /* 0x004e280008000a00 */
[----:B-1-3--:R-:W1:Y:S01]  /*2ed0*/  LDS.64 R14, [UR4+0x20] ;  /* 0x00002004ff0e7984 */ /* 0x00ae620008000a00 */
[----:B0-----:R-:W-:Y:S01]  /*2ee0*/  DSETP.GEU.AND P0, PT, |R6|, |R10|, PT ;  /* 0x4000000a0600722a */ /* 0x001fe20003f0e200 */
[----:B------:R-:W-:Y:S02]  /*2ef0*/  IMAD.MOV.U32 R2, RZ, RZ, R10 ;  /* 0x000000ffff027224 */ /* 0x000fe400078e000a */
[----:B------:R-:W-:Y:S02]  /*2f00*/  IMAD.MOV.U32 R3, RZ, RZ, R11 ;  /* 0x000000ffff037224 */ /* 0x000fe400078e000b */
[----:B-1----:R-:W-:-:S02]  /*2f10*/  IMAD.MOV.U32 R13, RZ, RZ, R14 ;  /* 0x000000ffff0d7224 */ /* 0x002fc400078e000e */
[----:B------:R-:W-:-:S07]  /*2f20*/  IMAD.MOV.U32 R8, RZ, RZ, R15 ;  /* 0x000000ffff087224 */ /* 0x000fce00078e000f */
[----:B------:R-:W-:Y:S05]  /*2f30*/  @!P0 BRA `(.L_x_175) ;  /* 0x0000000000388947 */ /* 0x000fea0003800000 */
        /* <DEDUP_REMOVED lines=14> */
.L_x_175:
[----:B------:R-:W-:Y:S05]  /*3020*/  BSYNC.RECONVERGENT B1 ;  /* 0x0000000000017941 */ /* 0x000fea0003800200 */
.L_x_174:
[----:B------:R-:W-:Y:S01]  /*3030*/  ISETP.GE.AND P0, PT, R9, 0x41, PT ;  /* 0x000000410900780c */ /* 0x000fe20003f06270 */
[----:B--2---:R-:W-:Y:S02]  /*3040*/  IMAD.MOV.U32 R11, RZ, RZ, R13 ;  /* 0x000000ffff0b7224 */ /* 0x004fe400078e000d */
        /* <DEDUP_REMOVED lines=8> */
[----:B------:R-:W0:Y:S04]  /*30d0*/  LDS.64 R6, [UR4+0x28] ;  /* 0x00002804ff067984 */ /* 0x000e280008000a00 */
        /* <DEDUP_REMOVED lines=21> */
.L_x_177:
[----:B------:R-:W-:Y:S05]  /*3230*/  BSYNC.RECONVERGENT B1 ;  /* 0x0000000000017941 */ /* 0x000fea0003800200 */
.L_x_176:
[----:B------:R-:W-:Y:S01]  /*3240*/  ISETP.GE.AND P0, PT, R9, 0x61, PT ;  /* 0x000000610900780c */ /* 0x000fe20003f06270 */
[----:B------:R-:W-:Y:S02]  /*3250*/  IMAD.MOV.U32 R13, RZ, RZ, R11 ;  /* 0x000000ffff0d7224 */ /* 0x000fe400078e000b */
        /* <DEDUP_REMOVED lines=30> */
.L_x_179:
[----:B------:R-:W-:Y:S05]  /*3440*/  BSYNC.RECONVERGENT B1 ;  /* 0x0000000000017941 */ /* 0x000fea0003800200 */
.L_x_178:
        /* <DEDUP_REMOVED lines=32> */
.L_x_181:
[----:B------:R-:W-:Y:S05]  /*3650*/  BSYNC.RECONVERGENT B1 ;  /* 0x0000000000017941 */ /* 0x000fea0003800200 */
.L_x_180:
        /* <DEDUP_REMOVED lines=32> */
.L_x_183:
[----:B------:R-:W-:Y:S05]  /*3860*/  BSYNC.RECONVERGENT B1 ;  /* 0x0000000000017941 */ /* 0x000fea0003800200 */
.L_x_182:
        /* <DEDUP_REMOVED lines=32> */
.L_x_185:
[----:B------:R-:W-:Y:S05]  /*3a70*/  BSYNC.RECONVERGENT B1 ;  /* 0x0000000000017941 */ /* 0x000fea0003800200 */
.L_x_184:
[----:B------:R-:W-:Y:S01]  /*3a80*/  ISETP.GE.AND P0, PT, R9, 0xe1, PT ;  /* 0x000000e10900780c */ /* 0x000fe20003f06270 */
[----:B------:R-:W-:Y:S01]  /*3a90*/  IMAD.MOV.U32 R5, RZ, RZ, R10 ;  /* 0x000000ffff057224 */ /* 0x000fe200078e000a */
[----:B------:R-:W-:Y:S01]  /*3aa0*/  MOV R4, R11 ;  /* 0x0000000b00047202 */ /* 0x000fe20000000f00 */
[----:B------:R-:W-:Y:S02]  /*3ab0*/  IMAD.MOV.U32 R6, RZ, RZ, R2 ;  /* 0x000000ffff067224 */ /* 0x000fe400078e0002 */
[----:B------:R-:W-:-:S08]  /*3ac0*/  IMAD.MOV.U32 R7, RZ, RZ, R3 ;  /* 0x000000ffff077224 */ /* 0x000fd000078e0003 */
[----:B------:R-:W-:Y:S05]  /*3ad0*/  @!P0 BRA `(.L_x_149) ;  /* 0x0000002c00788947 */ /* 0x000fea0003800000 */
[----:B------:R-:W0:Y:S01]  /*3ae0*/  S2UR UR5, SR_CgaCtaId ;  /* 0x00000000000579c3 */ /* 0x000e220000008800 */
[----:B------:R-:W-:Y:S02]  /*3af0*/  UMOV UR4, 0x400 ;  /* 0x0000040000047882 */ /* 0x000fe40000000000 */
[----:B0-----:R-:W-:-:S09]  /*3b00*/  ULEA UR4, UR5, UR4, 0x18 ;  /* 0x0000000405047291 */ /* 0x001fd2000f8ec0ff */
[----:B------:R-:W0:Y:S04]  /*3b10*/  LDS.64 R8, [UR4+0x78] ;  /* 0x00007804ff087984 */ /* 0x000e280008000a00 */
[----:B------:R-:W2:Y:S01]  /*3b20*/  LDS.64 R12, [UR4+0x80] ;  /* 0x00008004ff0c7984 */ /* 0x000ea20008000a00 */
[----:B0-----:R-:W-:Y:S01]  /*3b30*/  DSETP.GEU.AND P0, PT, |R2|, |R8|, PT ;  /* 0x400000080200722a */ /* 0x001fe20003f0e200 */
        /* <DEDUP_REMOVED lines=20> */
.L_x_117:
[----:B------:R-:W0:Y:S01]  /*3c80*/  S2R R3, SR_TID.X ;  /* 0x0000000000037919 */ /* 0x000e220000002100 */
[----:B------:R-:W1:Y:S02]  /*3c90*/  LDCU.128 UR12, c[0x0][0x380] ;  /* 0x00007000ff0c77ac */ /* 0x000e640008000c00 */
[----:B-1----:R-:W-:Y:S02]  /*3ca0*/  IMAD.U32 R2, RZ, RZ, UR12 ;  /* 0x0000000cff027e24 */ /* 0x002fe4000f8e00ff */
[----:B------:R-:W-:Y:S01]  /*3cb0*/  IMAD.U32 R4, RZ, RZ, UR13 ;  /* 0x0000000dff047e24 */ /* 0x000fe2000f8e00ff */
[----:B0-----:R-:W-:-:S05]  /*3cc0*/  IADD3 R5, P0, PT, R8, R3, RZ ;  /* 0x0000000308057210 */ /* 0x001fca0007f1e0ff */
[----:B------:R-:W-:Y:S01]  /*3cd0*/  IMAD.X R6, RZ, RZ, RZ, P0 ;  /* 0x000000ffff067224 */ /* 0x000fe200000e06ff */
[----:B------:R-:W-:-:S04]  /*3ce0*/  LEA R20, P0, R5, R2, 0x3 ;  /* 0x0000000205147211 */ /* 0x000fc800078018ff */
[----:B------:R-:W-:-:S05]  /*3cf0*/  LEA.HI.X R21, R5, R4, R6, 0x3, P0 ;  /* 0x0000000405157211 */ /* 0x000fca00000f1c06 */
[----:B------:R-:W2:Y:S04]  /*3d00*/  LDG.E.64 R6, desc[UR10][R20.64] ;  /* 0x0000000a14067981 */ /* 0x000ea8000c1e1b00 */
[----:B------:R-:W2:Y:S04]  /*3d10*/  LDG.E.64 R14, desc[UR10][R20.64+0x800] ;  /* 0x0008000a140e7981 */ /* 0x000ea8000c1e1b00 */
[----:B------:R-:W3:Y:S04]  /*3d20*/  LDG.E.64 R18, desc[UR10][R20.64+0x1000] ;  /* 0x0010000a14127981 */ /* 0x000ee8000c1e1b00 */
[----:B------:R-:W4:Y:S04]  /*3d30*/  LDG.E.64 R12, desc[UR10][R20.64+0x1800] ;  /* 0x0018000a140c7981 */ /* 0x000f28000c1e1b00 */
[----:B------:R-:W5:Y:S01]  /*3d40*/  LDG.E.64 R10, desc[UR10][R20.64+0x2000] ;  /* 0x0020000a140a7981 */ /* 0x000f62000c1e1b00 */
[----:B------:R-:W-:Y:S01]  /*3d50*/  IMAD.U32 R5, RZ, RZ, UR14 ;  /* 0x0000000eff057e24 */ /* 0x000fe2000f8e00ff */
[----:B------:R-:W-:Y:S01]  /*3d60*/  LOP3.LUT R9, R3, 0x400, RZ, 0xfc, !PT ;  /* 0x0000040003097812 */ /* 0x000fe200078efcff */
[----:B------:R-:W-:Y:S01]  /*3d70*/  BSSY.RECONVERGENT B1, `(.L_x_186) ;  /* 0x0000020000017945 */ /* 0x000fe20003800200 */
[----:B------:R-:W-:-:S04]  /*3d80*/  ISETP.LE.U32.AND P0, PT, R25, UR6, PT ;  /* 0x0000000619007c0c */ /* 0x000fc8000bf03070 */
[----:B------:R-:W-:Y:S01]  /*3d90*/  ISETP.GE.U32.AND.EX P0, PT, RZ, R16, PT, P0 ;  /* 0x00000010ff00720c */ /* 0x000fe20003f06100 */
[----:B--2---:R-:W-:-:S06]  /*3da0*/  DSETP.GEU.AND P2, PT, |R6|, |R14|, PT ;  /* 0x4000000e0600722a */ /* 0x004fcc0003f4e200 */
[----:B------:R-:W-:Y:S02]  /*3db0*/  FSEL R6, R6, R14, P2 ;  /* 0x0000000e06067208 */ /* 0x000fe40001000000 */
[----:B------:R-:W-:-:S06]  /*3dc0*/  FSEL R7, R7, R15, P2 ;  /* 0x0000000f07077208 */ /* 0x000fcc0001000000 */
[----:B---3--:R-:W-:-:S06]  /*3dd0*/  DSETP.GEU.AND P3, PT, |R6|, |R18|, PT ;  /* 0x400000120600722a */ /* 0x008fcc0003f6e200 */
[----:B------:R-:W-:Y:S01]  /*3de0*/  FSEL R14, R6, R18, P3 ;  /* 0x00000012060e7208 */ /* 0x000fe20001800000 */
[----:B------:R-:W-:Y:S01]  /*3df0*/  IMAD.U32 R6, RZ, RZ, UR15 ;  /* 0x0000000fff067e24 */ /* 0x000fe2000f8e00ff */
[----:B------:R-:W-:Y:S01]  /*3e00*/  FSEL R15, R7, R19, P3 ;  /* 0x00000013070f7208 */ /* 0x000fe20001800000 */
[----:B------:R-:W-:-:S05]  /*3e10*/  VIADD R18, R3, 0x100 ;  /* 0x0000010003127836 */ /* 0x000fca0000000000 */
[----:B----4-:R-:W-:-:S06]  /*3e20*/  DSETP.GEU.AND P1, PT, |R14|, |R12|, PT ;  /* 0x4000000c0e00722a */ /* 0x010fcc0003f2e200 */
[----:B------:R-:W-:Y:S01]  /*3e30*/  FSEL R12, R14, R12, P1 ;  /* 0x0000000c0e0c7208 */ /* 0x000fe20000800000 */
[----:B------:R-:W-:Y:S01]  /*3e40*/  VIADD R14, R3, 0x200 ;  /* 0x00000200030e7836 */ /* 0x000fe20000000000 */
[----:B------:R-:W-:Y:S02]  /*3e50*/  FSEL R13, R15, R13, P1 ;  /* 0x0000000d0f0d7208 */ /* 0x000fe40000800000 */
[----:B------:R-:W-:Y:S02]  /*3e60*/  IADD3 R15, P5, PT, R8, R5, RZ ;  /* 0x00000005080f7210 */ /* 0x000fe40007fbe0ff */
[----:B------:R-:W-:Y:S02]  /*3e70*/  @P3 SEL R14, R3, R18, P2 ;  /* 0x00000012030e3207 */ /* 0x000fe40001000000 */
[----:B-----5:R-:W-:Y:S01]  /*3e80*/  DSETP.GEU.AND P4, PT, |R12|, |R10|, PT ;  /* 0x4000000a0c00722a */ /* 0x020fe20003f8e200 */
[----:B------:R-:W-:Y:S01]  /*3e90*/  IMAD.X R17, RZ, RZ, R6, P5 ;  /* 0x000000ffff117224 */ /* 0x000fe200028e0606 */
[----:B------:R-:W-:Y:S01]  /*3ea0*/  IADD3 R7, P5, PT, R9, R15, RZ ;  /* 0x0000000f09077210 */ /* 0x000fe20007fbe0ff */
[----:B------:R-:W-:-:S04]  /*3eb0*/  @!P1 VIADD R14, R3, 0x300 ;  /* 0x00000300030e9836 */ /* 0x000fc80000000000 */
[----:B------:R-:W-:-:S07]  /*3ec0*/  IMAD.X R8, RZ, RZ, R17, P5 ;  /* 0x000000ffff087224 */ /* 0x000fce00028e0611 */
[----:B------:R-:W-:Y:S05]  /*3ed0*/  @!P4 BRA `(.L_x_187) ;  /* 0x000000000024c947 */ /* 0x000fea0003800000 */
[C---:B------:R-:W-:Y:S02]  /*3ee0*/  ISETP.GE.U32.AND P1, PT, R14.reuse, R9, PT ;  /* 0x000000090e00720c */ /* 0x040fe40003f26070 */
[----:B------:R-:W-:Y:S02]  /*3ef0*/  IADD3 R14, P2, PT, R14, R15, RZ ;  /* 0x0000000f0e0e7210 */ /* 0x000fe40007f5e0ff */
[----:B------:R-:W-:-:S03]  /*3f00*/  ISETP.GE.U32.AND.EX P1, PT, RZ, RZ, PT, P1 ;  /* 0x000000ffff00720c */ /* 0x000fc60003f26110 */
[----:B------:R-:W-:-:S10]  /*3f10*/  IMAD.X R9, RZ, RZ, R17, P2 ;  /* 0x000000ffff097224 */ /* 0x000fd400010e0611 */
[----:B------:R-:W-:-:S06]  /*3f20*/  DSETP.LT.OR P1, PT, |R10|, |R12|, !P1 ;  /* 0x4000000c0a00722a */ /* 0x000fcc0004f21600 */
[----:B------:R-:W-:Y:S02]  /*3f30*/  FSEL R10, R12, R10, P1 ;  /* 0x0000000a0c0a7208 */ /* 0x000fe40000800000 */
[----:B------:R-:W-:Y:S02]  /*3f40*/  FSEL R11, R13, R11, P1 ;  /* 0x0000000b0d0b7208 */ /* 0x000fe40000800000 */
[----:B------:R-:W-:Y:S02]  /*3f50*/  SEL R7, R14, R7, P1 ;  /* 0x000000070e077207 */ /* 0x000fe40000800000 */
[----:B------:R-:W-:-:S07]  /*3f60*/  SEL R8, R9, R8, P1 ;  /* 0x0000000809087207 */ /* 0x000fce0000800000 */
.L_x_187:
[----:B------:R-:W-:Y:S05]  /*3f70*/  BSYNC.RECONVERGENT B1 ;  /* 0x0000000000017941 */ /* 0x000fea0003800200 */
.L_x_186:
[----:B------:R-:W-:Y:S05]  /*3f80*/  @P0 BRA `(.L_x_188) ;  /* 0x0000001400000947 */ /* 0x000fea0003800000 */
[----:B------:R-:W0:Y:S01]  /*3f90*/  LDCU.64 UR8, c[0x0][0x3e8] ;  /* 0x00007d00ff0877ac */ /* 0x000e220008000a00 */
[----:B------:R-:W-:Y:S01]  /*3fa0*/  ISETP.NE.AND P0, PT, R3, RZ, PT ;  /* 0x000000ff0300720c */ /* 0x000fe20003f05270 */
[----:B------:R-:W-:Y:S01]  /*3fb0*/  BSSY.RECONVERGENT B1, `(.L_x_189) ;  /* 0x0000012000017945 */ /* 0x000fe20003800200 */
[----:B------:R-:W-:Y:S01]  /*3fc0*/  UMOV UR4, 0x8 ;  /* 0x0000000800047882 */ /* 0x000fe20000000000 */
[----:B------:R-:W-:Y:S02]  /*3fd0*/  UMOV UR5, 0x0 ;  /* 0x0000000000057882 */ /* 0x000fe40000000000 */
[----:B0-----:R-:W-:-:S04]  /*3fe0*/  UIMAD.WIDE.U32 UR4, UR8, 0x1, UR4 ;  /* 0x00000001080478a5 */ /* 0x001fc8000f8e0004 */
[----:B------:R-:W-:Y:S02]  /*3ff0*/  UIADD3 UR7, UPT, UPT, UR5, UR9, URZ ;  /* 0x0000000905077290 */ /* 0x000fe4000fffe0ff */
[----:B------:R-:W-:Y:S02]  /*4000*/  IMAD.U32 R13, RZ, RZ, UR5 ;  /* 0x00000005ff0d7e24 */ /* 0x000fe4000f8e00ff */
[----:B------:R-:W-:Y:S02]  /*4010*/  IMAD.U32 R12, RZ, RZ, UR4 ;  /* 0x00000004ff0c7e24 */ /* 0x000fe4000f8e00ff */
[----:B------:R-:W-:Y:S01]  /*4020*/  IMAD.U32 R13, RZ, RZ, UR7 ;  /* 0x00000007ff0d7e24 */ /* 0x000fe2000f8e00ff */
[----:B------:R-:W-:Y:S06]  /*4030*/  @P0 BRA `(.L_x_190) ;  /* 0x0000000000240947 */ /* 0x000fec0003800000 */
[----:B------:R-:W-:Y:S02]  /*4040*/  IMAD.MOV.U32 R18, RZ, RZ, 0x500 ;  /* 0x00000500ff127424 */ /* 0x000fe400078e00ff */
[----:B------:R-:W-:-:S05]  /*4050*/  IMAD.MOV.U32 R19, RZ, RZ, 0x0 ;  /* 0x00000000ff137424 */ /* 0x000fca00078e00ff */
[----:B------:R-:W2:Y:S01]  /*4060*/  ATOMG.E.ADD.64.STRONG.GPU PT, R14, desc[UR10][R12.64], R18 ;  /* 0x800000120c0e79a8 */ /* 0x000ea200081ef50a */
[----:B------:R-:W0:Y:S01]  /*4070*/  S2UR UR5, SR_CgaCtaId ;  /* 0x00000000000579c3 */ /* 0x000e220000008800 */
[----:B------:R-:W-:Y:S02]  /*4080*/  UMOV UR4, 0x400 ;  /* 0x0000040000047882 */ /* 0x000fe40000000000 */
[----:B0-----:R-:W-:Y:S01]  /*4090*/  ULEA UR4, UR5, UR4, 0x18 ;  /* 0x0000000405047291 */ /* 0x001fe2000f8ec0ff */
[----:B--2---:R-:W-:-:S05]  /*40a0*/  IADD3 R14, P0, PT, R14, UR6, RZ ;  /* 0x000000060e0e7c10 */ /* 0x004fca000ff1e0ff */
[----:B------:R-:W-:-:S05]  /*40b0*/  IMAD.X R15, RZ, RZ, R15, P0 ;  /* 0x000000ffff0f7224 */ /* 0x000fca00000e060f */
[----:B------:R0:W-:Y:S03]  /*40c0*/  STS.64 [UR4+0x98], R14 ;  /* 0x0000980eff007988 */ /* 0x0001e60008000a04 */
.L_x_190:
[----:B------:R-:W-:Y:S05]  /*40d0*/  BSYNC.RECONVERGENT B1 ;  /* 0x0000000000017941 */ /* 0x000fea0003800200 */
.L_x_189:
[----:B------:R-:W1:Y:S08]  /*40e0*/  S2UR UR5, SR_CgaCtaId ;  /* 0x00000000000579c3 */ /* 0x000e700000008800 */
[----:B------:R-:W-:Y:S06]  /*40f0*/  BAR.SYNC.DEFER_BLOCKING 0x0 ;  /* 0x0000000000007b1d */ /* 0x000fec0000010000 */
[----:B------:R-:W-:-:S02]  /*4100*/  UMOV UR4, 0x400 ;  /* 0x0000040000047882 */ /* 0x000fc40000000000 */
[----:B-1----:R-:W-:-:S06]  /*4110*/  ULEA UR4, UR5, UR4, 0x18 ;  /* 0x0000000405047291 */ /* 0x002fcc000f8ec0ff */
[----:B------:R-:W-:-:S05]  /*4120*/  IMAD.U32 R9, RZ, RZ, UR4 ;  /* 0x00000004ff097e24 */ /* 0x000fca000f8e00ff */
[----:B------:R-:W0:Y:S02]  /*4130*/  LDS.64 R18, [R9+0x98] ;  /* 0x0000980009127984 */ /* 0x000e240000000a00 */
[----:B0-----:R-:W-:-:S04]  /*4140*/  IADD3 R14, P1, PT, R18, 0x500, RZ ;  /* 0x00000500120e7810 */ /* 0x001fc80007f3e0ff */
[----:B------:R-:W-:Y:S01]  /*4150*/  ISETP.GT.U32.AND P0, PT, R14, R25, PT ;  /* 0x000000190e00720c */ /* 0x000fe20003f04070 */
[----:B------:R-:W-:-:S05]  /*4160*/  IMAD.X R15, RZ, RZ, R19, P1 ;  /* 0x000000ffff0f7224 */ /* 0x000fca00008e0613 */
[----:B------:R-:W-:-:S13]  /*4170*/  ISETP.GT.AND.EX P0, PT, R15, R16, PT, P0 ;  /* 0x000000100f00720c */ /* 0x000fda0003f04300 */
[----:B------:R-:W-:Y:S05]  /*4180*/  @P0 BRA `(.L_x_191) ;  /* 0x0000000400b40947 */ /* 0x000fea0003800000 */
[----:B------:R-:W-:Y:S01]  /*4190*/  BSSY.RECONVERGENT B1, `(.L_x_191) ;  /* 0x000006c000017945 */ /* 0x000fe20003800200 */
[----:B------:R-:W-:Y:S01]  /*41a0*/  IMAD.MOV.U32 R20, RZ, RZ, R10 ;  /* 0x000000ffff147224 */ /* 0x000fe200078e000a */
[----:B------:R-:W0:Y:S01]  /*41b0*/  LDCU.64 UR8, c[0x0][0x398] ;  /* 0x00007300ff0877ac */ /* 0x000e220008000a00 */
[----:B------:R-:W-:Y:S02]  /*41c0*/  IMAD.MOV.U32 R21, RZ, RZ, R11 ;  /* 0x000000ffff157224 */ /* 0x000fe400078e000b */
[----:B------:R-:W-:Y:S01]  /*41d0*/  IMAD.MOV.U32 R15, RZ, RZ, R7 ;  /* 0x000000ffff0f7224 */ /* 0x000fe200078e0007 */
[----:B------:R-:W1:Y:S01]  /*41e0*/  LDCU.128 UR12, c[0x0][0x380] ;  /* 0x00007000ff0c77ac */ /* 0x000e620008000c00 */
[----:B------:R-:W-:-:S07]  /*41f0*/  IMAD.MOV.U32 R14, RZ, RZ, R8 ;  /* 0x000000ffff0e7224 */ /* 0x000fce00078e0008 */
.L_x_194:
[----:B------:R-:W-:Y:S01]  /*4200*/  IADD3 R7, P0, PT, R3, R18, RZ ;  /* 0x0000001203077210 */ /* 0x000fe20007f1e0ff */
[----:B-1----:R-:W-:Y:S02]  /*4210*/  IMAD.U32 R2, RZ, RZ, UR12 ;  /* 0x0000000cff027e24 */ /* 0x002fe4000f8e00ff */
[----:B------:R-:W-:Y:S02]  /*4220*/  IMAD.U32 R4, RZ, RZ, UR13 ;  /* 0x0000000dff047e24 */ /* 0x000fe4000f8e00ff */
[----:B------:R-:W-:Y:S01]  /*4230*/  IMAD.X R25, RZ, RZ, R19, P0 ;  /* 0x000000ffff197224 */ /* 0x000fe200000e0613 */
[----:B------:R-:W-:-:S04]  /*4240*/  LEA R10, P0, R7, R2, 0x3 ;  /* 0x00000002070a7211 */ /* 0x000fc800078018ff */
[----:B------:R-:W-:-:S05]  /*4250*/  LEA.HI.X R11, R7, R4, R25, 0x3, P0 ;  /* 0x00000004070b7211 */ /* 0x000fca00000f1c19 */
[----:B------:R-:W2:Y:S04]  /*4260*/  LDG.E.64 R16, desc[UR10][R10.64] ;  /* 0x0000000a0a107981 */ /* 0x000ea8000c1e1b00 */
[----:B------:R-:W3:Y:S01]  /*4270*/  LDG.E.64 R18, desc[UR10][R10.64+0x800] ;  /* 0x0008000a0a127981 */ /* 0x000ee2000c1e1b00 */
[----:B------:R-:W-:Y:S02]  /*4280*/  IMAD.U32 R5, RZ, RZ, UR14 ;  /* 0x0000000eff057e24 */ /* 0x000fe4000f8e00ff */
[----:B------:R-:W-:-:S03]  /*4290*/  IMAD.U32 R6, RZ, RZ, UR15 ;  /* 0x0000000fff067e24 */ /* 0x000fc6000f8e00ff */
[----:B------:R-:W-:-:S04]  /*42a0*/  IADD3 R24, P0, PT, R7, R5, RZ ;  /* 0x0000000507187210 */ /* 0x000fc80007f1e0ff */
[----:B------:R-:W-:Y:S01]  /*42b0*/  IADD3 R27, P3, PT, R24, 0x100, RZ ;  /* 0x00000100181b7810 */ /* 0x000fe20007f7e0ff */
[----:B------:R-:W-:-:S04]  /*42c0*/  IMAD.X R25, R25, 0x1, R6, P0 ;  /* 0x0000000119197824 */ /* 0x000fc800000e0606 */
[----:B------:R-:W-:Y:S01]  /*42d0*/  IMAD.X R26, RZ, RZ, R25, P3 ;  /* 0x000000ffff1a7224 */ /* 0x000fe200018e0619 */
[----:B--2---:R-:W-:-:S14]  /*42e0*/  DSETP.GEU.AND P2, PT, |R20|, |R16|, PT ;  /* 0x400000101400722a */ /* 0x004fdc0003f4e200 */
[----:B------:R-:W-:-:S04]  /*42f0*/  @P2 ISETP.GE.U32.AND P0, PT, R15, R24, PT ;  /* 0x000000180f00220c */ /* 0x000fc80003f06070 */
[----:B------:R-:W-:-:S13]  /*4300*/  @P2 ISETP.GE.AND.EX P0, PT, R14, R25, PT, P0 ;  /* 0x000000190e00220c */ /* 0x000fda0003f06300 */
[----:B------:R-:W-:-:S06]  /*4310*/  @P2 DSETP.LT.OR P0, PT, |R16|, |R20|, !P0 ;  /* 0x400000141000222a */ /* 0x000fcc0004701600 */
[----:B------:R-:W-:Y:S02]  /*4320*/  @P2 FSEL R7, R20, R16, P0 ;  /* 0x0000001014072208 */ /* 0x000fe40000000000 */
[----:B------:R-:W-:Y:S02]  /*4330*/  @P2 FSEL R20, R21, R17, P0 ;  /* 0x0000001115142208 */ /* 0x000fe40000000000 */
[C---:B------:R-:W-:Y:S01]  /*4340*/  IADD3 R21, P5, PT, R24.reuse, 0x300, RZ ;  /* 0x0000030018157810 */ /* 0x040fe20007fbe0ff */
[----:B------:R-:W-:Y:S01]  /*4350*/  @P2 IMAD.MOV.U32 R16, RZ, RZ, R7 ;  /* 0x000000ffff102224 */ /* 0x000fe200078e0007 */
[C---:B------:R-:W-:Y:S01]  /*4360*/  IADD3 R7, P6, PT, R24.reuse, 0x400, RZ ;  /* 0x0000040018077810 */ /* 0x040fe20007fde0ff */
[----:B------:R-:W-:Y:S01]  /*4370*/  @P2 IMAD.MOV.U32 R17, RZ, RZ, R20 ;  /* 0x000000ffff112224 */ /* 0x000fe200078e0014 */
[----:B------:R-:W-:Y:S01]  /*4380*/  IADD3 R20, P4, PT, R24, 0x200, RZ ;  /* 0x0000020018147810 */ /* 0x000fe20007f9e0ff */
[--C-:B------:R-:W-:Y:S01]  /*4390*/  IMAD.X R23, RZ, RZ, R25.reuse, P5 ;  /* 0x000000ffff177224 */ /* 0x100fe200028e0619 */
[----:B------:R-:W-:Y:S01]  /*43a0*/  @P2 SEL R24, R15, R24, P0 ;  /* 0x000000180f182207 */ /* 0x000fe20000000000 */
[----:B------:R-:W-:-:S02]  /*43b0*/  IMAD.X R8, RZ, RZ, R25, P6 ;  /* 0x000000ffff087224 */ /* 0x000fc400030e0619 */
[----:B------:R-:W-:Y:S01]  /*43c0*/  IMAD.X R22, RZ, RZ, R25, P4 ;  /* 0x000000ffff167224 */ /* 0x000fe200020e0619 */
[----:B------:R-:W-:Y:S01]  /*43d0*/  @P2 SEL R25, R14, R25, P0 ;  /* 0x000000190e192207 */ /* 0x000fe20000000000 */
[----:B---3--:R-:W-:Y:S01]  /*43e0*/  DSETP.GEU.AND P1, PT, |R16|, |R18|, PT ;  /* 0x400000121000722a */ /* 0x008fe20003f2e200 */
[----:B------:R-:W2:-:S13]  /*43f0*/  LDG.E.64 R14, desc[UR10][R10.64+0x1000] ;  /* 0x0010000a0a0e7981 */ /* 0x000e9a000c1e1b00 */
[----:B------:R-:W-:-:S04]  /*4400*/  @P1 ISETP.GE.U32.AND P0, PT, R24, R27, PT ;  /* 0x0000001b1800120c */ /* 0x000fc80003f06070 */
[----:B------:R-:W-:-:S13]  /*4410*/  @P1 ISETP.GE.AND.EX P0, PT, R25, R26, PT, P0 ;  /* 0x0000001a1900120c */ /* 0x000fda0003f06300 */
[----:B------:R-:W-:-:S06]  /*4420*/  @P1 DSETP.LT.OR P0, PT, |R18|, |R16|, !P0 ;  /* 0x400000101200122a */ /* 0x000fcc0004701600 */
[----:B------:R-:W-:Y:S02]  /*4430*/  @P1 FSEL R28, R16, R18, P0 ;  /* 0x00000012101c1208 */ /* 0x000fe40000000000 */
[----:B------:R-:W-:Y:S02]  /*4440*/  @P1 FSEL R29, R17, R19, P0 ;  /* 0x00000013111d1208 */ /* 0x000fe40000000000 */
[----:B------:R-:W3:Y:S01]  /*4450*/  LDG.E.64 R16, desc[UR10][R10.64+0x1800] ;  /* 0x0018000a0a107981 */ /* 0x000ee2000c1e1b00 */
[----:B------:R-:W-:Y:S02]  /*4460*/  @P1 IMAD.MOV.U32 R18, RZ, RZ, R28 ;  /* 0x000000ffff121224 */ /* 0x000fe400078e001c */
[----:B------:R-:W-:Y:S01]  /*4470*/  @P1 IMAD.MOV.U32 R19, RZ, RZ, R29 ;  /* 0x000000ffff131224 */ /* 0x000fe200078e001d */
[----:B------:R-:W-:Y:S02]  /*4480*/  @P1 SEL R27, R24, R27, P0 ;  /* 0x0000001b181b1207 */ /* 0x000fe40000000000 */
[----:B------:R-:W-:Y:S01]  /*4490*/  @P1 SEL R26, R25, R26, P0 ;  /* 0x0000001a191a1207 */ /* 0x000fe20000000000 */
[----:B------:R-:W-:Y:S01]  /*44a0*/  BSSY.RECONVERGENT B2, `(.L_x_192) ;  /* 0x000001d000027945 */ /* 0x000fe20003800200 */
[----:B------:R-:W5:Y:S01]  /*44b0*/  LDG.E.64 R10, desc[UR10][R10.64+0x2000] ;  /* 0x0020000a0a0a7981 */ /* 0x000f62000c1e1b00 */
[----:B------:R-:W-:Y:S06]  /*44c0*/  BAR.SYNC.DEFER_BLOCKING 0x0 ;  /* 0x0000000000007b1d */ /* 0x000fec0000010000 */
[----:B--2---:R-:W-:-:S14]  /*44d0*/  DSETP.GEU.AND P2, PT, |R18|, |R14|, PT ;  /* 0x4000000e1200722a */ /* 0x004fdc0003f4e200 */
[----:B------:R-:W-:-:S04]  /*44e0*/  @P2 ISETP.GE.U32.AND P0, PT, R27, R20, PT ;  /* 0x000000141b00220c */ /* 0x000fc80003f06070 */
[----:B------:R-:W-:-:S13]  /*44f0*/  @P2 ISETP.GE.AND.EX P0, PT, R26, R22, PT, P0 ;  /* 0x000000161a00220c */ /* 0x000fda0003f06300 */
[----:B------:R-:W-:-:S06]  /*4500*/  @P2 DSETP.LT.OR P0, PT, |R14|, |R18|, !P0 ;  /* 0x400000120e00222a */ /* 0x000fcc0004701600 */
[----:B------:R-:W-:Y:S02]  /*4510*/  @P2 FSEL R18, R18, R14, P0 ;  /* 0x0000000e12122208 */ /* 0x000fe40000000000 */
[----:B------:R-:W-:-:S03]  /*4520*/  @P2 FSEL R19, R19, R15, P0 ;  /* 0x0000000f13132208 */ /* 0x000fc60000000000 */
[----:B------:R-:W-:Y:S02]  /*4530*/  @P2 IMAD.MOV.U32 R14, RZ, RZ, R18 ;  /* 0x000000ffff0e2224 */ /* 0x000fe400078e0012 */
[----:B------:R-:W-:-:S06]  /*4540*/  @P2 IMAD.MOV.U32 R15, RZ, RZ, R19 ;  /* 0x000000ffff0f2224 */ /* 0x000fcc00078e0013 */
[----:B---3--:R-:W-:Y:S01]  /*4550*/  DSETP.GEU.AND P1, PT, |R14|, |R16|, PT ;  /* 0x400000100e00722a */ /* 0x008fe20003f2e200 */
[----:B------:R-:W-:Y:S02]  /*4560*/  @P2 SEL R20, R27, R20, P0 ;  /* 0x000000141b142207 */ /* 0x000fe40000000000 */
[----:B------:R-:W-:Y:S02]  /*4570*/  @P2 SEL R22, R26, R22, P0 ;  /* 0x000000161a162207 */ /* 0x000fe40000000000 */
[----:B------:R-:W-:-:S09]  /*4580*/  ISETP.NE.AND P2, PT, R3, RZ, PT ;  /* 0x000000ff0300720c */ /* 0x000fd20003f45270 */
[----:B------:R-:W-:-:S04]  /*4590*/  @P1 ISETP.GE.U32.AND P0, PT, R20, R21, PT ;  /* 0x000000151400120c */ /* 0x000fc80003f06070 */
[----:B------:R-:W-:-:S13]  /*45a0*/  @P1 ISETP.GE.AND.EX P0, PT, R22, R23, PT, P0 ;  /* 0x000000171600120c */ /* 0x000fda0003f06300 */
[----:B------:R-:W-:Y:S01]  /*45b0*/  @P1 DSETP.LT.OR P0, PT, |R16|, |R14|, !P0 ;  /* 0x4000000e1000122a */ /* 0x000fe20004701600 */
[----:B------:R-:W-:-:S13]  /*45c0*/  @P2 BRA `(.L_x_193) ;  /* 0x0000000000282947 */ /* 0x000fda0003800000 */
[----:B------:R-:W-:Y:S02]  /*45d0*/  IMAD.MOV.U32 R24, RZ, RZ, 0x500 ;  /* 0x00000500ff187424 */ /* 0x000fe400078e00ff */
[----:B------:R-:W-:-:S06]  /*45e0*/  IMAD.MOV.U32 R25, RZ, RZ, 0x0 ;  /* 0x00000000ff197424 */ /* 0x000fcc00078e00ff */
[----:B------:R-:W2:Y:S01]  /*45f0*/  ATOMG.E.ADD.64.STRONG.GPU PT, R24, desc[UR10][R12.64], R24 ;  /* 0x800000180c1879a8 */ /* 0x000ea200081ef50a */
[----:B------:R-:W1:Y:S01]  /*4600*/  S2UR UR5, SR_CgaCtaId ;  /* 0x00000000000579c3 */ /* 0x000e620000008800 */
[----:B------:R-:W-:Y:S02]  /*4610*/  UMOV UR4, 0x400 ;  /* 0x0000040000047882 */ /* 0x000fe40000000000 */
[----:B-1----:R-:W-:-:S06]  /*4620*/  ULEA UR4, UR5, UR4, 0x18 ;  /* 0x0000000405047291 */ /* 0x002fcc000f8ec0ff */
[----:B------:R-:W-:Y:S01]  /*4630*/  IMAD.U32 R9, RZ, RZ, UR4 ;  /* 0x00000004ff097e24 */ /* 0x000fe2000f8e00ff */
[----:B--2---:R-:W-:-:S05]  /*4640*/  IADD3 R18, P2, PT, R24, UR6, RZ ;  /* 0x0000000618127c10 */ /* 0x004fca000ff5e0ff */
[----:B------:R-:W-:-:S05]  /*4650*/  IMAD.X R19, RZ, RZ, R25, P2 ;  /* 0x000000ffff137224 */ /* 0x000fca00010e0619 */
[----:B------:R1:W-:Y:S03]  /*4660*/  STS.64 [R9+0x98], R18 ;  /* 0x0000981209007388 */ /* 0x0003e60000000a00 */
.L_x_193:
[----:B0-----:R-:W-:Y:S05]  /*4670*/  BSYNC.RECONVERGENT B2 ;  /* 0x0000000000027941 */ /* 0x001fea0003800200 */
.L_x_192:
[----:B------:R-:W-:Y:S01]  /*4680*/  BAR.SYNC.DEFER_BLOCKING 0x0 ;  /* 0x0000000000007b1d */ /* 0x000fe20000010000 */
[----:B------:R-:W-:Y:S01]  /*4690*/  @P1 FSEL R14, R14, R16, P0 ;  /* 0x000000100e0e1208 */ /* 0x000fe20000000000 */
[----:B------:R-:W-:Y:S01]  /*46a0*/  IMAD.U32 R25, RZ, RZ, UR8 ;  /* 0x00000008ff197e24 */ /* 0x000fe2000f8e00ff */
[----:B------:R-:W-:Y:S02]  /*46b0*/  @P1 FSEL R15, R15, R17, P0 ;  /* 0x000000110f0f1208 */ /* 0x000fe40000000000 */
[----:B------:R-:W-:Y:S01]  /*46c0*/  @P1 SEL R21, R20, R21, P0 ;  /* 0x0000001514151207 */ /* 0x000fe20000000000 */
[----:B------:R-:W-:Y:S01]  /*46d0*/  @P1 IMAD.MOV.U32 R16, RZ, RZ, R14 ;  /* 0x000000ffff101224 */ /* 0x000fe200078e000e */
[----:B------:R-:W-:Y:S01]  /*46e0*/  @P1 SEL R23, R22, R23, P0 ;  /* 0x0000001716171207 */ /* 0x000fe20000000000 */
[----:B------:R-:W-:-:S06]  /*46f0*/  @P1 IMAD.MOV.U32 R17, RZ, RZ, R15 ;  /* 0x000000ffff111224 */ /* 0x000fcc00078e000f */
[----:B-----5:R-:W-:Y:S01]  /*4700*/  DSETP.GEU.AND P2, PT, |R16|, |R10|, PT ;  /* 0x4000000a1000722a */ /* 0x020fe20003f4e200 */
[----:B-1----:R-:W0:-:S13]  /*4710*/  LDS.64 R18, [R9+0x98] ;  /* 0x0000980009127984 */ /* 0x002e1a0000000a00 */
[----:B------:R-:W-:-:S04]  /*4720*/  @P2 ISETP.GE.U32.AND P0, PT, R21, R7, PT ;  /* 0x000000071500220c */ /* 0x000fc80003f06070 */
[----:B------:R-:W-:-:S13]  /*4730*/  @P2 ISETP.GE.AND.EX P0, PT, R23, R8, PT, P0 ;  /* 0x000000081700220c */ /* 0x000fda0003f06300 */
[----:B------:R-:W-:-:S06]  /*4740*/  @P2 DSETP.LT.OR P0, PT, |R10|, |R16|, !P0 ;  /* 0x400000100a00222a */ /* 0x000fcc0004701600 */
[----:B------:R-:W-:Y:S02]  /*4750*/  @P2 FSEL R17, R17, R11, P0 ;  /* 0x0000000b11112208 */ /* 0x000fe40000000000 */
[----:B------:R-:W-:Y:S02]  /*4760*/  @P2 SEL R7, R21, R7, P0 ;  /* 0x0000000715072207 */ /* 0x000fe40000000000 */
[----:B------:R-:W-:Y:S01]  /*4770*/  @P2 SEL R8, R23, R8, P0 ;  /* 0x0000000817082207 */ /* 0x000fe20000000000 */
[----:B------:R-:W-:-:S04]  /*4780*/  @P2 IMAD.MOV.U32 R11, RZ, RZ, R17 ;  /* 0x000000ffff0b2224 */ /* 0x000fc800078e0011 */
[----:B------:R-:W-:Y:S01]  /*4790*/  IMAD.MOV.U32 R21, RZ, RZ, R11 ;  /* 0x000000ffff157224 */ /* 0x000fe200078e000b */
[----:B0-----:R-:W-:-:S04]  /*47a0*/  IADD3 R14, P3, PT, R18, 0x500, RZ ;  /* 0x00000500120e7810 */ /* 0x001fc80007f7e0ff */
[----:B------:R-:W-:Y:S01]  /*47b0*/  ISETP.GT.U32.AND P1, PT, R14, R25, PT ;  /* 0x000000190e00720c */ /* 0x000fe20003f24070 */
[----:B------:R-:W-:Y:S01]  /*47c0*/  IMAD.X R15, RZ, RZ, R19, P3 ;  /* 0x000000ffff0f7224 */ /* 0x000fe200018e0613 */
[----:B------:R-:W-:Y:S01]  /*47d0*/  @P2 FSEL R14, R16, R10, P0 ;  /* 0x0000000a100e2208 */ /* 0x000fe20000000000 */
[----:B------:R-:W-:-:S04]  /*47e0*/  IMAD.U32 R16, RZ, RZ, UR9 ;  /* 0x00000009ff107e24 */ /* 0x000fc8000f8e00ff */
[----:B------:R-:W-:Y:S01]  /*47f0*/  @P2 IMAD.MOV.U32 R10, RZ, RZ, R14 ;  /* 0x000000ffff0a2224 */ /* 0x000fe200078e000e */
[----:B------:R-:W-:Y:S01]  /*4800*/  ISETP.GT.AND.EX P0, PT, R15, R16, PT, P1 ;  /* 0x000000100f00720c */ /* 0x000fe20003f04310 */
[----:B------:R-:W-:Y:S01]  /*4810*/  IMAD.MOV.U32 R14, RZ, RZ, R8 ;  /* 0x000000ffff0e7224 */ /* 0x000fe200078e0008 */
[----:B------:R-:W-:Y:S01]  /*4820*/  MOV R15, R7 ;  /* 0x00000007000f7202 */ /* 0x000fe20000000f00 */
[----:B------:R-:W-:-:S10]  /*4830*/  IMAD.MOV.U32 R20, RZ, RZ, R10 ;  /* 0x000000ffff147224 */ /* 0x000fd400078e000a */
[----:B------:R-:W-:Y:S05]  /*4840*/  @!P0 BRA `(.L_x_194) ;  /* 0xfffffff8006c8947 */ /* 0x000fea000383ffff */
[----:B------:R-:W-:Y:S05]  /*4850*/  BSYNC.RECONVERGENT B1 ;  /* 0x0000000000017941 */ /* 0x000fea0003800200 */
.L_x_191:
[----:B------:R-:W-:Y:S01]  /*4860*/  ISETP.GE.U32.AND P0, PT, R18, R25, PT ;  /* 0x000000191200720c */ /* 0x000fe20003f06070 */
[----:B------:R-:W-:Y:S03]  /*4870*/  BSSY.RECONVERGENT B1, `(.L_x_188) ;  /* 0x00000b1000017945 */ /* 0x000fe60003800200 */
[----:B------:R-:W-:-:S13]  /*4880*/  ISETP.GE.AND.EX P0, PT, R19, R16, PT, P0 ;  /* 0x000000101300720c */ /* 0x000fda0003f06300 */
[----:B------:R-:W-:Y:S05]  /*4890*/  @P0 BRA `(.L_x_195) ;  /* 0x0000000800b80947 */ /* 0x000fea0003800000 */
[----:B------:R-:W-:-:S05]  /*48a0*/  IMAD.IADD R20, R25, 0x1, -R18 ;  /* 0x0000000119147824 */ /* 0x000fca00078e0a12 */
[----:B------:R-:W-:-:S13]  /*48b0*/  ISETP.GE.AND P0, PT, R3, R20, PT ;  /* 0x000000140300720c */ /* 0x000fda0003f06270 */
[----:B------:R-:W-:Y:S05]  /*48c0*/  @P0 BRA `(.L_x_195) ;  /* 0x0000000800ac0947 */ /* 0x000fea0003800000 */
[----:B------:R-:W-:Y:S01]  /*48d0*/  LOP3.LUT R9, RZ, R3, RZ, 0x33, !PT ;  /* 0x00000003ff097212 */ /* 0x000fe200078e33ff */
[----:B------:R-:W-:Y:S03]  /*48e0*/  BSSY.RECONVERGENT B2, `(.L_x_196) ;  /* 0x0000035000027945 */ /* 0x000fe60003800200 */
[----:B------:R-:W-:-:S04]  /*48f0*/  IADD3 R25, PT, PT, -R18, R25, R9 ;  /* 0x0000001912197210 */ /* 0x000fc80007ffe109 */
[----:B------:R-:W-:-:S04]  /*4900*/  LOP3.LUT R9, R25, 0x300, RZ, 0xc0, !PT ;  /* 0x0000030019097812 */ /* 0x000fc800078ec0ff */
[----:B------:R-:W-:Y:S01]  /*4910*/  ISETP.NE.AND P0, PT, R9, 0x300, PT ;  /* 0x000003000900780c */ /* 0x000fe20003f05270 */
[----:B------:R-:W-:-:S12]  /*4920*/  IMAD.MOV.U32 R9, RZ, RZ, R3 ;  /* 0x000000ffff097224 */ /* 0x000fd800078e0003 */
[----:B------:R-:W-:Y:S05]  /*4930*/  @!P0 BRA `(.L_x_197) ;  /* 0x0000000000bc8947 */ /* 0x000fea0003800000 */
[----:B------:R-:W-:Y:S02]  /*4940*/  IADD3 R15, P0, PT, R3, R18, RZ ;  /* 0x00000012030f7210 */ /* 0x000fe40007f1e0ff */
[----:B------:R-:W-:Y:S02]  /*4950*/  LEA.HI R9, R25, 0x1, RZ, 0x18 ;  /* 0x0000000119097811 */ /* 0x000fe400078fc0ff */
[C---:B------:R-:W-:Y:S01]  /*4960*/  LEA R2, P1, R15.reuse, R2, 0x3 ;  /* 0x000000020f027211 */ /* 0x040fe200078218ff */
[----:B------:R-:W-:Y:S01]  /*4970*/  IMAD.X R13, RZ, RZ, R19, P0 ;  /* 0x000000ffff0d7224 */ /* 0x000fe200000e0613 */
[----:B------:R-:W-:Y:S02]  /*4980*/  IADD3 R14, P0, PT, R15, R5, RZ ;  /* 0x000000050f0e7210 */ /* 0x000fe40007f1e0ff */
[----:B------:R-:W-:Y:S01]  /*4990*/  LOP3.LUT R5, R9, 0x3, RZ, 0xc0, !PT ;  /* 0x0000000309057812 */ /* 0x000fe200078ec0ff */
[----:B------:R-:W-:Y:S01]  /*49a0*/  IMAD.MOV.U32 R9, RZ, RZ, R3 ;  /* 0x000000ffff097224 */ /* 0x000fe200078e0003 */
[----:B------:R-:W-:Y:S01]  /*49b0*/  LEA.HI.X R15, R15, R4, R13, 0x3, P1 ;  /* 0x000000040f0f7211 */ /* 0x000fe200008f1c0d */
[----:B------:R-:W-:-:S02]  /*49c0*/  IMAD.X R16, R13, 0x1, R6, P0 ;  /* 0x000000010d107824 */ /* 0x000fc400000e0606 */
[----:B------:R-:W-:-:S07]  /*49d0*/  IMAD.MOV R6, RZ, RZ, -R5 ;  /* 0x000000ffff067224 */ /* 0x000fce00078e0a05 */
.L_x_200:
        /* <DEDUP_REMOVED lines=9> */
[----:B------:R-:W-:Y:S02]  /*4a70*/  IMAD.MOV.U32 R4, RZ, RZ, R10 ;  /* 0x000000ffff047224 */ /* 0x000fe400078e000a */
        /* <DEDUP_REMOVED lines=21> */
.L_x_199:
[----:B------:R-:W-:Y:S05]  /*4bd0*/  BSYNC.RECONVERGENT B3 ;  /* 0x0000000000037941 */ /* 0x000fea0003800200 */
.L_x_198:
[----:B------:R-:W-:Y:S01]  /*4be0*/  IADD3 R14, P0, PT, R14, 0x100, RZ ;  /* 0x000001000e0e7810 */ /* 0x000fe20007f1e0ff */
[----:B------:R-:W-:Y:S02]  /*4bf0*/  VIADD R9, R9, 0x100 ;  /* 0x0000010009097836 */ /* 0x000fe40000000000 */
[----:B------:R-:W-:Y:S02]  /*4c00*/  IMAD.X R15, RZ, RZ, R15, P3 ;  /* 0x000000ffff0f7224 */ /* 0x000fe400018e060f */
[----:B------:R-:W-:Y:S01]  /*4c10*/  IMAD.X R16, RZ, RZ, R16, P0 ;  /* 0x000000ffff107224 */ /* 0x000fe200000e0610 */
[----:B------:R-:W-:Y:S07]  /*4c20*/  @P2 BRA `(.L_x_200) ;  /* 0xfffffffc006c2947 */ /* 0x000fee000383ffff */
.L_x_197:
[----:B------:R-:W-:Y:S05]  /*4c30*/  BSYNC.RECONVERGENT B2 ;  /* 0x0000000000027941 */ /* 0x000fea0003800200 */
.L_x_196:
[----:B------:R-:W-:-:S13]  /*4c40*/  ISETP.GE.U32.AND P0, PT, R25, 0x300, PT ;  /* 0x000003001900780c */ /* 0x000fda0003f06070 */
[----:B------:R-:W-:Y:S05]  /*4c50*/  @!P0 BRA `(.L_x_195) ;  /* 0x0000000400c88947 */ /* 0x000fea0003800000 */
[----:B------:R-:W0:Y:S01]  /*4c60*/  LDC.64 R16, c[0x0][0x380] ;  /* 0x0000e000ff107b82 */ /* 0x000e220000000a00 */
[----:B------:R-:W-:-:S07]  /*4c70*/  VIADD R21, R9, 0x200 ;  /* 0x0000020009157836 */ /* 0x000fce0000000000 */
[----:B------:R-:W1:Y:S02]  /*4c80*/  LDC.64 R14, c[0x0][0x388] ;  /* 0x0000e200ff0e7b82 */ /* 0x000e640000000a00 */
.L_x_209:
[----:B------:R-:W-:-:S05]  /*4c90*/  VIADD R5, R21, 0xfffffe00 ;  /* 0xfffffe0015057836 */ /* 0x000fca0000000000 */
[----:B------:R-:W-:-:S05]  /*4ca0*/  IADD3 R5, P0, PT, R5, R18, RZ ;  /* 0x0000001205057210 */ /* 0x000fca0007f1e0ff */
[----:B------:R-:W-:Y:S01]  /*4cb0*/  IMAD.X R2, RZ, RZ, R19, P0 ;  /* 0x000000ffff027224 */ /* 0x000fe200000e0613 */
[----:B0-----:R-:W-:-:S04]  /*4cc0*/  LEA R22, P0, R5, R16, 0x3 ;  /* 0x0000001005167211 */ /* 0x001fc800078018ff */
[----:B------:R-:W-:-:S05]  /*4cd0*/  LEA.HI.X R23, R5, R17, R2, 0x3, P0 ;  /* 0x0000001105177211 */ /* 0x000fca00000f1c02 */
[----:B------:R-:W2:Y:S04]  /*4ce0*/  LDG.E.64 R24, desc[UR10][R22.64] ;  /* 0x0000000a16187981 */ /* 0x000ea8000c1e1b00 */
[----:B------:R0:W5:Y:S01]  /*4cf0*/  LDG.E.64 R12, desc[UR10][R22.64+0x800] ;  /* 0x0008000a160c7981 */ /* 0x000162000c1e1b00 */
        /* <DEDUP_REMOVED lines=23> */
.L_x_202:
[----:B------:R-:W-:Y:S05]  /*4e70*/  BSYNC.RECONVERGENT B2 ;  /* 0x0000000000027941 */ /* 0x000fea0003800200 */
.L_x_201:
[----:B------:R0:W5:Y:S04]  /*4e80*/  LDG.E.64 R6, desc[UR10][R22.64+0x1000] ;  /* 0x0010000a16067981 */ /* 0x000168000c1e1b00 */
[----:B------:R0:W5:Y:S02]  /*4e90*/  LDG.E.64 R24, desc[UR10][R22.64+0x1800] ;  /* 0x0018000a16187981 */ /* 0x000164000c1e1b00 */
[----:B-----5:R-:W-:Y:S01]  /*4ea0*/  DSETP.GEU.AND P0, PT, |R4|, |R12|, PT ;  /* 0x4000000c0400722a */ /* 0x020fe20003f0e200 */
[----:B------:R-:W-:Y:S01]  /*4eb0*/  VIADD R11, R21, 0xffffff00 ;  /* 0xffffff00150b7836 */ /* 0x000fe20000000000 */
[----:B------:R-:W-:Y:S01]  /*4ec0*/  BSSY.RECONVERGENT B2, `(.L_x_203) ;  /* 0x0000016000027945 */ /* 0x000fe20003800200 */
[----:B------:R-:W-:-:S03]  /*4ed0*/  IMAD.MOV.U32 R10, RZ, RZ, R12 ;  /* 0x000000ffff0a7224 */ /* 0x000fc600078e000c */
[----:B------:R-:W-:Y:S01]  /*4ee0*/  IADD3 R28, P1, P2, R18, R14, R11 ;  /* 0x0000000e121c7210 */ /* 0x000fe20007a3e00b */
[----:B------:R-:W-:-:S03]  /*4ef0*/  IMAD.MOV.U32 R11, RZ, RZ, R13 ;  /* 0x000000ffff0b7224 */ /* 0x000fc600078e000d */
[----:B------:R-:W-:Y:S01]  /*4f00*/  IADD3.X R27, PT, PT, R19, R15, RZ, P1, P2 ;  /* 0x0000000f131b7210 */ /* 0x000fe20000fe44ff */
[----:B------:R-:W-:-:S04]  /*4f10*/  IMAD.MOV.U32 R8, RZ, RZ, R28 ;  /* 0x000000ffff087224 */ /* 0x000fc800078e001c */
        /* <DEDUP_REMOVED lines=16> */
.L_x_204:
[----:B------:R-:W-:Y:S05]  /*5020*/  BSYNC.RECONVERGENT B2 ;  /* 0x0000000000027941 */ /* 0x000fea0003800200 */
.L_x_203:
[----:B------:R-:W-:Y:S01]  /*5030*/  DSETP.GEU.AND P0, PT, |R10|, |R6|, PT ;  /* 0x400000060a00722a */ /* 0x000fe20003f0e200 */
[----:B------:R-:W-:Y:S01]  /*5040*/  IADD3 R23, P1, P2, R18, R14, R21 ;  /* 0x0000000e12177210 */ /* 0x000fe20007a3e015 */
[----:B------:R-:W-:Y:S01]  /*5050*/  BSSY.RECONVERGENT B2, `(.L_x_205) ;  /* 0x0000016000027945 */ /* 0x000fe20003800200 */
[----:B------:R-:W-:Y:S02]  /*5060*/  VIADD R13, R21, 0x100 ;  /* 0x00000100150d7836 */ /* 0x000fe40000000000 */
[----:B------:R-:W-:Y:S01]  /*5070*/  IADD3.X R27, PT, PT, R19, R15, RZ, P1, P2 ;  /* 0x0000000f131b7210 */ /* 0x000fe20000fe44ff */
[----:B------:R-:W-:Y:S02]  /*5080*/  IMAD.MOV.U32 R2, RZ, RZ, R23 ;  /* 0x000000ffff027224 */ /* 0x000fe400078e0017 */
        /* <DEDUP_REMOVED lines=18> */
.L_x_206:
[----:B------:R-:W-:Y:S05]  /*51b0*/  BSYNC.RECONVERGENT B2 ;  /* 0x0000000000027941 */ /* 0x000fea0003800200 */
.L_x_205:
[----:B------:R-:W-:Y:S01]  /*51c0*/  DSETP.GEU.AND P0, PT, |R4|, |R24|, PT ;  /* 0x400000180400722a */ /* 0x000fe20003f0e200 */
[----:B------:R-:W-:Y:S01]  /*51d0*/  IADD3 R13, P1, P2, R18, R14, R13 ;  /* 0x0000000e120d7210 */ /* 0x000fe20007a3e00d */
[----:B------:R-:W-:Y:S01]  /*51e0*/  BSSY.RECONVERGENT B2, `(.L_x_207) ;  /* 0x0000015000027945 */ /* 0x000fe20003800200 */
[----:B------:R-:W-:Y:S02]  /*51f0*/  IMAD.MOV.U32 R10, RZ, RZ, R24 ;  /* 0x000000ffff0a7224 */ /* 0x000fe400078e0018 */
[----:B------:R-:W-:Y:S01]  /*5200*/  IADD3.X R6, PT, PT, R19, R15, RZ, P1, P2 ;  /* 0x0000000f13067210 */ /* 0x000fe20000fe44ff */
[----:B------:R-:W-:Y:S02]  /*5210*/  IMAD.MOV.U32 R7, RZ, RZ, R13 ;  /* 0x000000ffff077224 */ /* 0x000fe400078e000d */
[----:B------:R-:W-:Y:S02]  /*5220*/  IMAD.MOV.U32 R11, RZ, RZ, R25 ;  /* 0x000000ffff0b7224 */ /* 0x000fe400078e0019 */
[----:B------:R-:W-:-:S04]  /*5230*/  IMAD.MOV.U32 R8, RZ, RZ, R6 ;  /* 0x000000ffff087224 */ /* 0x000fc800078e0006 */
[----:B------:R-:W-:Y:S05]  /*5240*/  @!P0 BRA `(.L_x_208) ;  /* 0x0000000000388947 */ /* 0x000fea0003800000 */
[----:B------:R-:W-:Y:S01]  /*5250*/  DSETP.GEU.AND P0, PT, |R24|, |R4|, PT ;  /* 0x400000041800722a */ /* 0x000fe20003f0e200 */
[----:B------:R-:W-:Y:S01]  /*5260*/  MOV R7, R2 ;  /* 0x0000000200077202 */ /* 0x000fe20000000f00 */
[----:B------:R-:W-:Y:S02]  /*5270*/  IMAD.MOV.U32 R8, RZ, RZ, R9 ;  /* 0x000000ffff087224 */ /* 0x000fe400078e0009 */
[----:B------:R-:W-:Y:S02]  /*5280*/  IMAD.MOV.U32 R10, RZ, RZ, R4 ;  /* 0x000000ffff0a7224 */ /* 0x000fe400078e0004 */
[----:B------:R-:W-:-:S08]  /*5290*/  IMAD.MOV.U32 R11, RZ, RZ, R5 ;  /* 0x000000ffff0b7224 */ /* 0x000fd000078e0005 */
        /* <DEDUP_REMOVED lines=9> */
.L_x_208:
[----:B------:R-:W-:Y:S05]  /*5330*/  BSYNC.RECONVERGENT B2 ;  /* 0x0000000000027941 */ /* 0x000fea0003800200 */
.L_x_207:
[C---:B------:R-:W-:Y:S02]  /*5340*/  VIADD R5, R21.reuse, 0x200 ;  /* 0x0000020015057836 */ /* 0x040fe40000000000 */
[----:B------:R-:W-:-:S03]  /*5350*/  VIADD R21, R21, 0x400 ;  /* 0x0000040015157836 */ /* 0x000fc60000000000 */
[----:B------:R-:W-:-:S13]  /*5360*/  ISETP.GE.AND P0, PT, R5, R20, PT ;  /* 0x000000140500720c */ /* 0x000fda0003f06270 */
[----:B------:R-:W-:Y:S05]  /*5370*/  @!P0 BRA `(.L_x_209) ;  /* 0xfffffff800448947 */ /* 0x000fea000383ffff */
.L_x_195:
[----:B------:R-:W-:Y:S05]  /*5380*/  BSYNC.RECONVERGENT B1 ;  /* 0x0000000000017941 */ /* 0x000fea0003800200 */
.L_x_188:
        /* <DEDUP_REMOVED lines=32> */
.L_x_211:
[----:B------:R-:W-:Y:S05]  /*5590*/  BSYNC.RECONVERGENT B1 ;  /* 0x0000000000017941 */ /* 0x000fea0003800200 */
.L_x_210:
        /* <DEDUP_REMOVED lines=31> */
.L_x_213:
[----:B------:R-:W-:Y:S05]  /*5790*/  BSYNC.RECONVERGENT B1 ;  /* 0x0000000000017941 */ /* 0x000fea0003800200 */
.L_x_212:
        /* <DEDUP_REMOVED lines=31> */
.L_x_215:
[----:B------:R-:W-:Y:S05]  /*5990*/  BSYNC.RECONVERGENT B1 ;  /* 0x0000000000017941 */ /* 0x000fea0003800200 */
.L_x_214:
[----:B------:R-:W-:Y:S01]  /*59a0*/  ISETP.GT.AND P0, PT, R2, 0x17, PT ;  /* 0x000000170200780c */ /* 0x000fe20003f04270 */
[----:B-1----:R1:W1:Y:S01]  /*59b0*/  SHFL.DOWN PT, R6, R4, 0x8, 0x1f ;  /* 0x09001f0004067f89 */ /* 0x00226200000e0000 */
[----:B------:R-:W-:Y:S01]  /*59c0*/  BSSY.RECONVERGENT B1, `(.L_x_216) ;  /* 0x000001d000017945 */ /* 0x000fe20003800200 */
[----:B--2---:R-:W-:Y:S02]  /*59d0*/  IMAD.MOV.U32 R12, RZ, RZ, R10 ;  /* 0x000000ffff0c7224 */ /* 0x004fe400078e000a */
[----:B------:R2:W1:Y:S01]  /*59e0*/  SHFL.DOWN PT, R7, R5, 0x8, 0x1f ;  /* 0x09001f0005077f89 */ /* 0x00046200000e0000 */
[----:B------:R-:W-:Y:S02]  /*59f0*/  IMAD.MOV.U32 R13, RZ, RZ, R11 ;  /* 0x000000ffff0d7224 */ /* 0x000fe400078e000b */
[----:B------:R-:W-:Y:S01]  /*5a00*/  IMAD.MOV.U32 R8, RZ, RZ, R4 ;  /* 0x000000ffff087224 */ /* 0x000fe200078e0004 */
[----:B0-----:R2:W0:Y:S01]  /*5a10*/  SHFL.DOWN PT, R15, R10, 0x8, 0x1f ;  /* 0x09001f000a0f7f89 */ /* 0x00142200000e0000 */
[----:B----4-:R-:W-:-:S03]  /*5a20*/  IMAD.MOV.U32 R9, RZ, RZ, R5 ;  /* 0x000000ffff097224 */ /* 0x010fc600078e0005 */
[----:B---3--:R2:W3:Y:S01]  /*5a30*/  SHFL.DOWN PT, R14, R11, 0x8, 0x1f ;  /* 0x09001f000b0e7f89 */ /* 0x0084e200000e0000 */
[----:B------:R-:W-:Y:S05]  /*5a40*/  @P0 BRA `(.L_x_217) ;  /* 0x0000000000500947 */ /* 0x000fea0003800000 */
[----:B-1----:R-:W-:Y:S01]  /*5a50*/  DSETP.GEU.AND P0, PT, |R4|, |R6|, PT ;  /* 0x400000060400722a */ /* 0x002fe20003f0e200 */
        /* <DEDUP_REMOVED lines=19> */
.L_x_217:
[----:B------:R-:W-:Y:S05]  /*5b90*/  BSYNC.RECONVERGENT B1 ;  /* 0x0000000000017941 */ /* 0x000fea0003800200 */
.L_x_216:
[----:B------:R-:W-:Y:S01]  /*5ba0*/  ISETP.GT.AND P0, PT, R2, 0xf, PT ;  /* 0x0000000f0200780c */ /* 0x000fe20003f04270 */
[----:B--2---:R2:W4:Y:S01]  /*5bb0*/  SHFL.DOWN PT, R10, R8, 0x10, 0x1f ;  /* 0x0a001f00080a7f89 */ /* 0x00452200000e0000 */
[----:B------:R-:W-:Y:S01]  /*5bc0*/  BSSY.RECONVERGENT B1, `(.L_x_218) ;  /* 0x000001d000017945 */ /* 0x000fe20003800200 */
[----:B-1----:R-:W-:Y:S02]  /*5bd0*/  IMAD.MOV.U32 R4, RZ, RZ, R12 ;  /* 0x000000ffff047224 */ /* 0x002fe400078e000c */
[----:B------:R2:W1:Y:S01]  /*5be0*/  SHFL.DOWN PT, R11, R9, 0x10, 0x1f ;  /* 0x0a001f00090b7f89 */ /* 0x00046200000e0000 */
[----:B------:R-:W-:Y:S02]  /*5bf0*/  IMAD.MOV.U32 R5, RZ, RZ, R13 ;  /* 0x000000ffff057224 */ /* 0x000fe400078e000d */
[----:B------:R-:W-:Y:S01]  /*5c00*/  IMAD.MOV.U32 R6, RZ, RZ, R8 ;  /* 0x000000ffff067224 */ /* 0x000fe200078e0008 */
[----:B0-----:R2:W0:Y:S01]  /*5c10*/  SHFL.DOWN PT, R15, R12, 0x10, 0x1f ;  /* 0x0a001f000c0f7f89 */ /* 0x00142200000e0000 */
[----:B------:R-:W-:-:S03]  /*5c20*/  IMAD.MOV.U32 R7, RZ, RZ, R9 ;  /* 0x000000ffff077224 */ /* 0x000fc600078e0009 */
[----:B---3--:R2:W3:Y:S01]  /*5c30*/  SHFL.DOWN PT, R14, R13, 0x10, 0x1f ;  /* 0x0a001f000d0e7f89 */ /* 0x0084e200000e0000 */
        /* <DEDUP_REMOVED lines=21> */
.L_x_219:
[----:B------:R-:W-:Y:S05]  /*5d90*/  BSYNC.RECONVERGENT B1 ;  /* 0x0000000000017941 */ /* 0x000fea0003800200 */
.L_x_218:
[----:B------:R-:W-:Y:S01]  /*5da0*/  ISETP.NE.AND P0, PT, R2, RZ, PT ;  /* 0x000000ff0200720c */ /* 0x000fe20003f05270 */
[----:B------:R-:W-:-:S12]  /*5db0*/  BSSY.RECONVERGENT B1, `(.L_x_220) ;  /* 0x000000a000017945 */ /* 0x000fd80003800200 */
[----:B------:R-:W-:Y:S05]  /*5dc0*/  @P0 BRA `(.L_x_221) ;  /* 0x0000000000200947 */ /* 0x000fea0003800000 */
[----:B--2---:R-:W2:Y:S01]  /*5dd0*/  S2R R9, SR_CgaCtaId ;  /* 0x0000000000097919 */ /* 0x004ea20000008800 */
[----:B------:R-:W-:Y:S02]  /*5de0*/  MOV R8, 0x400 ;  /* 0x0000040000087802 */ /* 0x000fe40000000f00 */
[----:B------:R-:W-:-:S04]  /*5df0*/  SHF.R.U32.HI R2, RZ, 0x1, R3 ;  /* 0x00000001ff027819 */ /* 0x000fc80000011603 */
[----:B------:R-:W-:Y:S02]  /*5e00*/  LOP3.LUT R2, R2, 0x1f0, RZ, 0xc0, !PT ;  /* 0x000001f002027812 */ /* 0x000fe400078ec0ff */
[----:B--2---:R-:W-:-:S05]  /*5e10*/  LEA R9, R9, R8, 0x18 ;  /* 0x0000000809097211 */ /* 0x004fca00078ec0ff */
[----:B------:R-:W-:-:S05]  /*5e20*/  IMAD.IADD R9, R2, 0x1, R9 ;  /* 0x0000000102097824 */ /* 0x000fca00078e0209 */
[----:B------:R2:W-:Y:S04]  /*5e30*/  STS.64 [R9+0x10], R4 ;  /* 0x0000100409007388 */ /* 0x0005e80000000a00 */
[----:B------:R2:W-:Y:S02]  /*5e40*/  STS.64 [R9+0x8], R6 ;  /* 0x0000080609007388 */ /* 0x0005e40000000a00 */
.L_x_221:
[----:B------:R-:W-:Y:S05]  /*5e50*/  BSYNC.RECONVERGENT B1 ;  /* 0x0000000000017941 */ /* 0x000fea0003800200 */
.L_x_220:
[----:B------:R-:W-:Y:S01]  /*5e60*/  BAR.SYNC.DEFER_BLOCKING 0x0 ;  /* 0x0000000000007b1d */ /* 0x000fe20000010000 */
[----:B------:R-:W-:-:S13]  /*5e70*/  ISETP.NE.AND P1, PT, R3, RZ, PT ;  /* 0x000000ff0300720c */ /* 0x000fda0003f25270 */
[----:B------:R-:W-:Y:S05]  /*5e80*/  @P1 BRA `(.L_x_149) ;  /* 0x00000008008c1947 */ /* 0x000fea0003800000 */
[----:B------:R-:W5:Y:S01]  /*5e90*/  S2R R3, SR_CgaCtaId ;  /* 0x0000000000037919 */ /* 0x000f620000008800 */
[----:B------:R-:W-:Y:S01]  /*5ea0*/  MOV R20, 0x400 ;  /* 0x0000040000147802 */ /* 0x000fe20000000f00 */
[----:B------:R-:W-:Y:S03]  /*5eb0*/  BSSY.RECONVERGENT B1, `(.L_x_222) ;  /* 0x000001a000017945 */ /* 0x000fe60003800200 */
[----:B-----5:R-:W-:-:S05]  /*5ec0*/  LEA R20, R3, R20, 0x18 ;  /* 0x0000001403147211 */ /* 0x020fca00078ec0ff */
[----:B------:R-:W5:Y:S04]  /*5ed0*/  LDS.64 R16, [R20+0x18] ;  /* 0x0000180014107984 */ /* 0x000f680000000a00 */
[----:B-12-4-:R-:W1:Y:S04]  /*5ee0*/  LDS.128 R8, [R20+0x20] ;  /* 0x0000200014087984 */ /* 0x016e680000000c00 */
[----:B------:R2:W4:Y:S04]  /*5ef0*/  LDS.64 R2, [R20+0x80] ;  /* 0x0000800014027984 */ /* 0x0005280000000a00 */
[----:B0--3--:R2:W0:Y:S01]  /*5f00*/  LDS.128 R12, [R20+0x30] ;  /* 0x00003000140c7984 */ /* 0x0094220000000c00 */
[----:B-----5:R-:W-:Y:S01]  /*5f10*/  DSETP.GEU.AND P0, PT, |R6|, |R16|, PT ;  /* 0x400000100600722a */ /* 0x020fe20003f0e200 */
[----:B------:R-:W-:-:S02]  /*5f20*/  IMAD.MOV.U32 R22, RZ, RZ, R16 ;  /* 0x000000ffff167224 */ /* 0x000fc400078e0010 */
[----:B------:R-:W-:Y:S02]  /*5f30*/  IMAD.MOV.U32 R23, RZ, RZ, R17 ;  /* 0x000000ffff177224 */ /* 0x000fe400078e0011 */
[----:B-1----:R-:W-:Y:S02]  /*5f40*/  IMAD.MOV.U32 R25, RZ, RZ, R8 ;  /* 0x000000ffff197224 */ /* 0x002fe400078e0008 */
[----:B------:R-:W-:-:S07]  /*5f50*/  IMAD.MOV.U32 R21, RZ, RZ, R9 ;  /* 0x000000ffff157224 */ /* 0x000fce00078e0009 */
[----:B0-2-4-:R-:W-:Y:S05]  /*5f60*/  @!P0 BRA `(.L_x_223) ;  /* 0x0000000000388947 */ /* 0x015fea0003800000 */
        /* <DEDUP_REMOVED lines=14> */
.L_x_223:
[----:B------:R-:W-:Y:S05]  /*6050*/  BSYNC.RECONVERGENT B1 ;  /* 0x0000000000017941 */ /* 0x000fea0003800200 */
.L_x_222:
        /* <DEDUP_REMOVED lines=23> */
.L_x_225:
[----:B------:R-:W-:Y:S05]  /*61d0*/  BSYNC.RECONVERGENT B1 ;  /* 0x0000000000017941 */ /* 0x000fea0003800200 */
.L_x_224:
        /* <DEDUP_REMOVED lines=21> */
.L_x_227:
[----:B------:R-:W-:Y:S05]  /*6330*/  BSYNC.RECONVERGENT B1 ;  /* 0x0000000000017941 */ /* 0x000fea0003800200 */
.L_x_226:
        /* <DEDUP_REMOVED lines=23> */
.L_x_229:
[----:B------:R-:W-:Y:S05]  /*64b0*/  BSYNC.RECONVERGENT B1 ;  /* 0x0000000000017941 */ /* 0x000fea0003800200 */
.L_x_228:
        /* <DEDUP_REMOVED lines=21> */
.L_x_231:
[----:B------:R-:W-:Y:S05]  /*6610*/  BSYNC.RECONVERGENT B1 ;  /* 0x0000000000017941 */ /* 0x000fea0003800200 */
.L_x_230:
        /* <DEDUP_REMOVED lines=21> */
.L_x_233:
[----:B------:R-:W-:Y:S05]  /*6770*/  BSYNC.RECONVERGENT B1 ;  /* 0x0000000000017941 */ /* 0x000fea0003800200 */
.L_x_232:
        /* <DEDUP_REMOVED lines=20> */
.L_x_149:
[----:B------:R-:W-:Y:S05]  /*68c0*/  BSYNC.RECONVERGENT B0 ;  /* 0x0000000000007941 */ /* 0x000fea0003800200 */
.L_x_116:
[----:B------:R-:W-:Y:S05]  /*68d0*/  @P1 EXIT ;  /* 0x000000000000194d */ /* 0x000fea0003800000 */
[----:B01--4-:R-:W0:Y:S02]  /*68e0*/  LDC.64 R2, c[0x0][0x390] ;  /* 0x0000e400ff027b82 */ /* 0x013e240000000a00 */
[----:B0-----:R-:W-:-:S05]  /*68f0*/  IMAD.WIDE.U32 R2, R0, 0x10, R2 ;  /* 0x0000001000027825 */ /* 0x001fca00078e0002 */
[----:B------:R-:W-:Y:S04]  /*6900*/  STG.E.64 desc[UR10][R2.64], R6 ;  /* 0x0000000602007986 */ /* 0x000fe8000c101b0a */
[----:B------:R-:W-:Y:S01]  /*6910*/  STG.E.64 desc[UR10][R2.64+0x8], R4 ;  /* 0x0000080402007986 */ /* 0x000fe2000c101b0a */
[----:B------:R-:W-:Y:S05]  /*6920*/  EXIT ;  /* 0x000000000000794d */ /* 0x000fea0003800000 */
.L_x_234:
        /* <DEDUP_REMOVED lines=13> */
.L_x_744:


//--------------------- .text._ZN6thrust24THRUST_300001_SM_1000_NS8cuda_cub4core6detail13_kernel_agentINS1_8__reduce11ReduceAgentINS0_12zip_iteratorIN4cuda3std3__45tupleIJNS0_10device_ptrIdEENS0_17counting_iteratorIlNS0_11use_defaultESF_SF_EEEEEEEPNSB_IJdlEEESJ_lNS1_9__extrema9arg_max_fIdl10comparatorEEEEJSI_SK_lSO_EEEvDpT0_ --------------------------
	.section	.text._ZN6thrust24THRUST_300001_SM_1000_NS8cuda_cub4core6detail13_kernel_agentINS1_8__reduce11ReduceAgentINS0_12zip_iteratorIN4cuda3std3__45tupleIJNS0_10device_ptrIdEENS0_17counting_iteratorIlNS0_11use_defaultESF_SF_EEEEEEEPNSB_IJdlEEESJ_lNS1_9__extrema9arg_max_fIdl10comparatorEEEEJSI_SK_lSO_EEEvDpT0_,"ax",@progbits
	.align	128
        .global         _ZN6thrust24THRUST_300001_SM_1000_NS8cuda_cub4core6detail13_kernel_agentINS1_8__reduce11ReduceAgentINS0_12zip_iteratorIN4cuda3std3__45tupleIJNS0_10device_ptrIdEENS0_17counting_iteratorIlNS0_11use_defaultESF_SF_EEEEEEEPNSB_IJdlEEESJ_lNS1_9__extrema9arg_max_fIdl10comparatorEEEEJSI_SK_lSO_EEEvDpT0_
        .type           _ZN6thrust24THRUST_300001_SM_1000_NS8cuda_cub4core6detail13_kernel_agentINS1_8__reduce11ReduceAgentINS0_12zip_iteratorIN4cuda3std3__45tupleIJNS0_10device_ptrIdEENS0_17counting_iteratorIlNS0_11use_defaultESF_SF_EEEEEEEPNSB_IJdlEEESJ_lNS1_9__extrema9arg_max_fIdl10comparatorEEEEJSI_SK_lSO_EEEvDpT0_,@function
        .size           _ZN6thrust24THRUST_300001_SM_1000_NS8cuda_cub4core6detail13_kernel_agentINS1_8__reduce11ReduceAgentINS0_12zip_iteratorIN4cuda3std3__45tupleIJNS0_10device_ptrIdEENS0_17counting_iteratorIlNS0_11use_defaultESF_SF_EEEEEEEPNSB_IJdlEEESJ_lNS1_9__extrema9arg_max_fIdl10comparatorEEEEJSI_SK_lSO_EEEvDpT0_,(.L_x_745 - _ZN6thrust24THRUST_300001_SM_1000_NS8cuda_cub4core6detail13_kernel_agentINS1_8__reduce11ReduceAgentINS0_12zip_iteratorIN4cuda3std3__45tupleIJNS0_10device_ptrIdEENS0_17counting_iteratorIlNS0_11use_defaultESF_SF_EEEEEEEPNSB_IJdlEEESJ_lNS1_9__extrema9arg_max_fIdl10comparatorEEEEJSI_SK_lSO_EEEvDpT0_)
        .other          _ZN6thrust24THRUST_300001_SM_1000_NS8cuda_cub4core6detail13_kernel_agentINS1_8__reduce11ReduceAgentINS0_12zip_iteratorIN4cuda3std3__45tupleIJNS0_10device_ptrIdEENS0_17counting_iteratorIlNS0_11use_defaultESF_SF_EEEEEEEPNSB_IJdlEEESJ_lNS1_9__extrema9arg_max_fIdl10comparatorEEEEJSI_SK_lSO_EEEvDpT0_,@"STO_CUDA_ENTRY STV_DEFAULT"
_ZN6thrust24THRUST_300001_SM_1000_NS8cuda_cub4core6detail13_kernel_agentINS1_8__reduce11ReduceAgentINS0_12zip_iteratorIN4cuda3std3__45tupleIJNS0_10device_ptrIdEENS0_17counting_iteratorIlNS0_11use_defaultESF_SF_EEEEEEEPNSB_IJdlEEESJ_lNS1_9__extrema9arg_max_fIdl10comparatorEEEEJSI_SK_lSO_EEEvDpT0_:
.text._ZN6thrust24THRUST_300001_SM_1000_NS8cuda_cub4core6detail13_kernel_agentINS1_8__reduce11ReduceAgentINS0_12zip_iteratorIN4cuda3std3__45tupleIJNS0_10device_ptrIdEENS0_17counting_iteratorIlNS0_11use_defaultESF_SF_EEEEEEEPNSB_IJdlEEESJ_lNS1_9__extrema9arg_max_fIdl10comparatorEEEEJSI_SK_lSO_EEEvDpT0_:
[----:B------:R-:W-:Y:S01]  /*0000*/  LDC R1, c[0x0][0x37c] ;  /* 0x0000df00ff017b82 */ /* 0x000fe20000000800 */
[----:B------:R-:W0:Y:S02]  /*0010*/  LDCU.64 UR4, c[0x0][0x398] ;  /* 0x00007300ff0477ac */ /* 0x000e240008000a00 */
[----:B0-----:R-:W-:-:S04]  /*0020*/  ISETP.NE.U32.AND P0, PT, RZ, UR4, PT ;  /* 0x00000004ff007c0c */ /* 0x001fc8000bf05070 */
[----:B------:R-:W-:-:S13]  /*0030*/  ISETP.NE.AND.EX P0, PT, RZ, UR5, PT, P0 ;  /* 0x00000005ff007c0c */ /* 0x000fda000bf05300 */
[----:B------:R-:W-:Y:S05]  /*0040*/  @!P0 EXIT ;  /* 0x000000000000894d */ /* 0x000fea0003800000 */
[----:B------:R-:W-:Y:S01]  /*0050*/  UISETP.GT.U32.AND UP0, UPT, UR4, 0x4ff, UPT ;  /* 0x000004ff0400788c */ /* 0x000fe2000bf04070 */
[----:B------:R-:W-:Y:S01]  /*0060*/  BSSY.RECONVERGENT B0, `(.L_x_235) ;  /* 0x000063e000007945 */ /* 0x000fe20003800200 */
[----:B------:R-:W0:Y:S02]  /*0070*/  LDCU.64 UR8, c[0x0][0x358] ;  /* 0x00006b00ff0877ac */ /* 0x000e240008000a00 */
[----:B------:R-:W-:-:S09]  /*0080*/  UISETP.GT.AND.EX UP0, UPT, UR5, URZ, UPT, UP0 ;  /* 0x000000ff0500728c */ /* 0x000fd2000bf04300 */
        /* <DEDUP_REMOVED lines=9> */
[----:B------:R-:W1:Y:S01]  /*0120*/  LDC.64 R2, c[0x0][0x380] ;  /* 0x0000e000ff027b82 */ /* 0x000e620000000a00 */
[----:B------:R-:W2:Y:S01]  /*0130*/  LDCU.64 UR6, c[0x0][0x388] ;  /* 0x00007100ff0677ac */ /* 0x000ea20008000a00 */
[----:B-1----:R-:W-:-:S06]  /*0140*/  IMAD.WIDE.U32 R2, R0, 0x8, R2 ;  /* 0x0000000800027825 */ /* 0x002fcc00078e0002 */
[----:B0-----:R-:W5:Y:S01]  /*0150*/  LDG.E.64 R2, desc[UR8][R2.64] ;  /* 0x0000000802027981 */ /* 0x001f62000c1e1b00 */
[C---:B--2---:R-:W-:Y:S01]  /*0160*/  IADD3 R9, P0, PT, R0.reuse, UR6, RZ ;  /* 0x0000000600097c10 */ /* 0x044fe2000ff1e0ff */
[----:B------:R-:W-:-:S04]  /*0170*/  VIADD R10, R0, 0x100 ;  /* 0x00000100000a7836 */ /* 0x000fc80000000000 */
[----:B------:R-:W-:-:S08]  /*0180*/  IMAD.X R8, RZ, RZ, UR7, P0 ;  /* 0x00000007ff087e24 */ /* 0x000fd000080e06ff */
.L_x_238:
[----:B0-----:R-:W-:Y:S05]  /*0190*/  BSYNC.RECONVERGENT B1 ;  /* 0x0000000000017941 */ /* 0x001fea0003800200 */
.L_x_237:
[----:B------:R-:W-:Y:S01]  /*01a0*/  ISETP.GE.AND P0, PT, R10, UR4, PT ;  /* 0x000000040a007c0c */ /* 0x000fe2000bf06270 */
[----:B------:R-:W-:-:S12]  /*01b0*/  BSSY.RECONVERGENT B1, `(.L_x_239) ;  /* 0x00000a9000017945 */ /* 0x000fd80003800200 */
[----:B------:R-:W-:Y:S05]  /*01c0*/  @P0 BRA `(.L_x_240) ;  /* 0x00000008009c0947 */ /* 0x000fea0003800000 */
[----:B------:R-:W-:Y:S01]  /*01d0*/  LOP3.LUT R4, RZ, R10, RZ, 0x33, !PT ;  /* 0x0000000aff047212 */ /* 0x000fe200078e33ff */
[----:B------:R-:W-:Y:S04]  /*01e0*/  BSSY.RECONVERGENT B2, `(.L_x_241) ;  /* 0x0000034000027945 */ /* 0x000fe80003800200 */
[----:B------:R-:W-:-:S05]  /*01f0*/  VIADD R16, R4, UR4 ;  /* 0x0000000404107c36 */ /* 0x000fca0008000000 */
[----:B------:R-:W-:-:S04]  /*0200*/  LOP3.LUT R4, R16, 0x300, RZ, 0xc0, !PT ;  /* 0x0000030010047812 */ /* 0x000fc800078ec0ff */
[----:B------:R-:W-:-:S13]  /*0210*/  ISETP.NE.AND P0, PT, R4, 0x300, PT ;  /* 0x000003000400780c */ /* 0x000fda0003f05270 */
[----:B------:R-:W-:Y:S05]  /*0220*/  @!P0 BRA `(.L_x_242) ;  /* 0x0000000000bc8947 */ /* 0x000fea0003800000 */
[----:B------:R-:W0:Y:S01]  /*0230*/  LDC.64 R4, c[0x0][0x380] ;  /* 0x0000e000ff047b82 */ /* 0x000e220000000a00 */
[----:B------:R-:W1:Y:S01]  /*0240*/  LDCU.64 UR6, c[0x0][0x388] ;  /* 0x00007100ff0677ac */ /* 0x000e620008000a00 */
[----:B------:R-:W-:-:S04]  /*0250*/  LEA.HI R6, R16, 0x1, RZ, 0x18 ;  /* 0x0000000110067811 */ /* 0x000fc800078fc0ff */
[----:B------:R-:W-:-:S05]  /*0260*/  LOP3.LUT R6, R6, 0x3, RZ, 0xc0, !PT ;  /* 0x0000000306067812 */ /* 0x000fca00078ec0ff */
[----:B------:R-:W-:Y:S01]  /*0270*/  IMAD.MOV R11, RZ, RZ, -R6 ;  /* 0x000000ffff0b7224 */ /* 0x000fe200078e0a06 */
[C---:B-1----:R-:W-:Y:S01]  /*0280*/  IADD3 R14, P0, PT, R10.reuse, UR6, RZ ;  /* 0x000000060a0e7c10 */ /* 0x042fe2000ff1e0ff */
[----:B0-----:R-:W-:-:S04]  /*0290*/  IMAD.WIDE.U32 R4, R10, 0x8, R4 ;  /* 0x000000080a047825 */ /* 0x001fc800078e0004 */
[----:B------:R-:W-:Y:S02]  /*02a0*/  IMAD.MOV.U32 R12, RZ, RZ, R4 ;  /* 0x000000ffff0c7224 */ /* 0x000fe400078e0004 */
[----:B------:R-:W-:Y:S02]  /*02b0*/  IMAD.MOV.U32 R13, RZ, RZ, R5 ;  /* 0x000000ffff0d7224 */ /* 0x000fe400078e0005 */
[----:B------:R-:W-:-:S07]  /*02c0*/  IMAD.X R15, RZ, RZ, UR7, P0 ;  /* 0x00000007ff0f7e24 */ /* 0x000fce00080e06ff */
.L_x_245:
        /* <DEDUP_REMOVED lines=31> */
.L_x_244:
[----:B------:R-:W-:Y:S05]  /*04c0*/  BSYNC.RECONVERGENT B3 ;  /* 0x0000000000037941 */ /* 0x000fea0003800200 */
.L_x_243:
[----:B------:R-:W-:Y:S01]  /*04d0*/  IADD3 R14, P0, PT, R14, 0x100, RZ ;  /* 0x000001000e0e7810 */ /* 0x000fe20007f1e0ff */
[----:B------:R-:W-:Y:S02]  /*04e0*/  VIADD R10, R10, 0x100 ;  /* 0x000001000a0a7836 */ /* 0x000fe40000000000 */
[----:B------:R-:W-:Y:S02]  /*04f0*/  IMAD.X R13, RZ, RZ, R13, P3 ;  /* 0x000000ffff0d7224 */ /* 0x000fe400018e060d */
[----:B------:R-:W-:Y:S01]  /*0500*/  IMAD.X R15, RZ, RZ, R15, P0 ;  /* 0x000000ffff0f7224 */ /* 0x000fe200000e060f */
[----:B------:R-:W-:Y:S07]  /*0510*/  @P2 BRA `(.L_x_245) ;  /* 0xfffffffc006c2947 */ /* 0x000fee000383ffff */
.L_x_242:
[----:B------:R-:W-:Y:S05]  /*0520*/  BSYNC.RECONVERGENT B2 ;  /* 0x0000000000027941 */ /* 0x000fea0003800200 */
.L_x_241:
[----:B------:R-:W-:-:S13]  /*0530*/  ISETP.GE.U32.AND P0, PT, R16, 0x300, PT ;  /* 0x000003001000780c */ /* 0x000fda0003f06070 */
[----:B------:R-:W-:Y:S05]  /*0540*/  @!P0 BRA `(.L_x_240) ;  /* 0x0000000400bc8947 */ /* 0x000fea0003800000 */
[----:B------:R-:W0:Y:S01]  /*0550*/  LDC.64 R4, c[0x0][0x380] ;  /* 0x0000e000ff047b82 */ /* 0x000e220000000a00 */
[----:B------:R-:W-:-:S07]  /*0560*/  VIADD R20, R10, 0x200 ;  /* 0x000002000a147836 */ /* 0x000fce0000000000 */
[----:B------:R-:W1:Y:S02]  /*0570*/  LDC.64 R6, c[0x0][0x388] ;  /* 0x0000e200ff067b82 */ /* 0x000e640000000a00 */
.L_x_254:
[----:B------:R-:W-:-:S04]  /*0580*/  VIADD R17, R20, 0xfffffe00 ;  /* 0xfffffe0014117836 */ /* 0x000fc80000000000 */
[----:B0-----:R-:W-:-:S05]  /*0590*/  IMAD.WIDE R24, R17, 0x8, R4 ;  /* 0x0000000811187825 */ /* 0x001fca00078e0204 */
[----:B------:R-:W2:Y:S04]  /*05a0*/  LDG.E.64 R18, desc[UR8][R24.64] ;  /* 0x0000000818127981 */ /* 0x000ea8000c1e1b00 */
[----:B-----5:R0:W5:Y:S04]  /*05b0*/  LDG.E.64 R14, desc[UR8][R24.64+0x800] ;  /* 0x00080008180e7981 */ /* 0x020168000c1e1b00 */
[----:B------:R0:W5:Y:S04]  /*05c0*/  LDG.E.64 R12, desc[UR8][R24.64+0x1000] ;  /* 0x00100008180c7981 */ /* 0x000168000c1e1b00 */
[----:B------:R0:W5:Y:S01]  /*05d0*/  LDG.E.64 R10, desc[UR8][R24.64+0x1800] ;  /* 0x00180008180a7981 */ /* 0x000162000c1e1b00 */
[----:B-1----:R-:W-:Y:S01]  /*05e0*/  IADD3 R26, P1, PT, R17, R6, RZ ;  /* 0x00000006111a7210 */ /* 0x002fe20007f3e0ff */
[----:B------:R-:W-:Y:S01]  /*05f0*/  BSSY.RECONVERGENT B2, `(.L_x_246) ;  /* 0x0000017000027945 */ /* 0x000fe20003800200 */
[----:B------:R-:W-:-:S02]  /*0600*/  VIADD R23, R20, 0xffffff00 ;  /* 0xffffff0014177836 */ /* 0x000fc40000000000 */
[----:B------:R-:W-:Y:S01]  /*0610*/  LEA.HI.X.SX32 R27, R17, R7, 0x1, P1 ;  /* 0x00000007111b7211 */ /* 0x000fe200008f0eff */
[----:B------:R-:W-:-:S04]  /*0620*/  IMAD.MOV.U32 R22, RZ, RZ, R26 ;  /* 0x000000ffff167224 */ /* 0x000fc800078e001a */
        /* <DEDUP_REMOVED lines=19> */
.L_x_247:
[----:B------:R-:W-:Y:S05]  /*0760*/  BSYNC.RECONVERGENT B2 ;  /* 0x0000000000027941 */ /* 0x000fea0003800200 */
.L_x_246:
[----:B-----5:R-:W-:Y:S01]  /*0770*/  DSETP.GEU.AND P0, PT, |R16|, |R14|, PT ;  /* 0x4000000e1000722a */ /* 0x020fe20003f0e200 */
[C---:B------:R-:W-:Y:S01]  /*0780*/  IADD3 R19, P1, PT, R23.reuse, R6, RZ ;  /* 0x0000000617137210 */ /* 0x040fe20007f3e0ff */
[----:B------:R-:W-:Y:S01]  /*0790*/  BSSY.RECONVERGENT B2, `(.L_x_248) ;  /* 0x0000015000027945 */ /* 0x000fe20003800200 */
[----:B------:R-:W-:Y:S02]  /*07a0*/  IMAD.MOV.U32 R2, RZ, RZ, R14 ;  /* 0x000000ffff027224 */ /* 0x000fe400078e000e */
[----:B------:R-:W-:Y:S01]  /*07b0*/  LEA.HI.X.SX32 R18, R23, R7, 0x1, P1 ;  /* 0x0000000717127211 */ /* 0x000fe200008f0eff */
[----:B------:R-:W-:Y:S02]  /*07c0*/  IMAD.MOV.U32 R9, RZ, RZ, R19 ;  /* 0x000000ffff097224 */ /* 0x000fe400078e0013 */
[----:B------:R-:W-:Y:S01]  /*07d0*/  IMAD.MOV.U32 R3, RZ, RZ, R15 ;  /* 0x000000ffff037224 */ /* 0x000fe200078e000f */
[----:B------:R-:W-:-:S05]  /*07e0*/  MOV R8, R18 ;  /* 0x0000001200087202 */ /* 0x000fca0000000f00 */
        /* <DEDUP_REMOVED lines=15> */
.L_x_249:
[----:B------:R-:W-:Y:S05]  /*08e0*/  BSYNC.RECONVERGENT B2 ;  /* 0x0000000000027941 */ /* 0x000fea0003800200 */
.L_x_248:
[----:B------:R-:W-:Y:S01]  /*08f0*/  DSETP.GEU.AND P0, PT, |R2|, |R12|, PT ;  /* 0x4000000c0200722a */ /* 0x000fe20003f0e200 */
[CC--:B------:R-:W-:Y:S01]  /*0900*/  IADD3 R22, P1, PT, R20.reuse, R6.reuse, RZ ;  /* 0x0000000614167210 */ /* 0x0c0fe20007f3e0ff */
[C---:B------:R-:W-:Y:S01]  /*0910*/  VIADD R16, R20.reuse, 0x100 ;  /* 0x0000010014107836 */ /* 0x040fe20000000000 */
[----:B------:R-:W-:Y:S01]  /*0920*/  BSSY.RECONVERGENT B2, `(.L_x_250) ;  /* 0x0000016000027945 */ /* 0x000fe20003800200 */
[----:B------:R-:W-:Y:S01]  /*0930*/  IMAD.MOV.U32 R14, RZ, RZ, R12 ;  /* 0x000000ffff0e7224 */ /* 0x000fe200078e000c */
[----:B------:R-:W-:Y:S01]  /*0940*/  LEA.HI.X.SX32 R19, R20, R7, 0x1, P1 ;  /* 0x0000000714137211 */ /* 0x000fe200008f0eff */
[----:B------:R-:W-:Y:S01]  /*0950*/  IMAD.MOV.U32 R17, RZ, RZ, R22 ;  /* 0x000000ffff117224 */ /* 0x000fe200078e0016 */
[----:B------:R-:W-:Y:S01]  /*0960*/  IADD3 R24, P2, PT, R16, R6, RZ ;  /* 0x0000000610187210 */ /* 0x000fe20007f5e0ff */
[----:B------:R-:W-:Y:S02]  /*0970*/  IMAD.MOV.U32 R15, RZ, RZ, R13 ;  /* 0x000000ffff0f7224 */ /* 0x000fe400078e000d */
[----:B------:R-:W-:-:S04]  /*0980*/  IMAD.MOV.U32 R18, RZ, RZ, R19 ;  /* 0x000000ffff127224 */ /* 0x000fc800078e0013 */
[----:B------:R-:W-:Y:S06]  /*0990*/  @!P0 BRA `(.L_x_251) ;  /* 0x0000000000388947 */ /* 0x000fec0003800000 */
        /* <DEDUP_REMOVED lines=14> */
.L_x_251:
[----:B------:R-:W-:Y:S05]  /*0a80*/  BSYNC.RECONVERGENT B2 ;  /* 0x0000000000027941 */ /* 0x000fea0003800200 */
.L_x_250:
[----:B------:R-:W-:Y:S01]  /*0a90*/  DSETP.GEU.AND P0, PT, |R14|, |R10|, PT ;  /* 0x4000000a0e00722a */ /* 0x000fe20003f0e200 */
[----:B------:R-:W-:Y:S01]  /*0aa0*/  LEA.HI.X.SX32 R13, R16, R7, 0x1, P2 ;  /* 0x00000007100d7211 */ /* 0x000fe200010f0eff */
[----:B------:R-:W-:Y:S01]  /*0ab0*/  BSSY.RECONVERGENT B2, `(.L_x_252) ;  /* 0x0000014000027945 */ /* 0x000fe20003800200 */
[----:B------:R-:W-:Y:S02]  /*0ac0*/  IMAD.MOV.U32 R9, RZ, RZ, R24 ;  /* 0x000000ffff097224 */ /* 0x000fe400078e0018 */
[----:B------:R-:W-:Y:S02]  /*0ad0*/  IMAD.MOV.U32 R2, RZ, RZ, R10 ;  /* 0x000000ffff027224 */ /* 0x000fe400078e000a */
[----:B------:R-:W-:Y:S02]  /*0ae0*/  IMAD.MOV.U32 R8, RZ, RZ, R13 ;  /* 0x000000ffff087224 */ /* 0x000fe400078e000d */
[----:B------:R-:W-:-:S05]  /*0af0*/  IMAD.MOV.U32 R3, RZ, RZ, R11 ;  /* 0x000000ffff037224 */ /* 0x000fca00078e000b */
        /* <DEDUP_REMOVED lines=15> */
.L_x_253:
[----:B------:R-:W-:Y:S05]  /*0bf0*/  BSYNC.RECONVERGENT B2 ;  /* 0x0000000000027941 */ /* 0x000fea0003800200 */
.L_x_252:
[C---:B------:R-:W-:Y:S02]  /*0c00*/  VIADD R10, R20.reuse, 0x200 ;  /* 0x00000200140a7836 */ /* 0x040fe40000000000 */
[----:B------:R-:W-:-:S03]  /*0c10*/  VIADD R20, R20, 0x400 ;  /* 0x0000040014147836 */ /* 0x000fc60000000000 */
[----:B------:R-:W-:-:S13]  /*0c20*/  ISETP.GE.AND P0, PT, R10, UR5, PT ;  /* 0x000000050a007c0c */ /* 0x000fda000bf06270 */
[----:B------:R-:W-:Y:S05]  /*0c30*/  @!P0 BRA `(.L_x_254) ;  /* 0xfffffff800508947 */ /* 0x000fea000383ffff */
.L_x_240:
[----:B------:R-:W-:Y:S05]  /*0c40*/  BSYNC.RECONVERGENT B1 ;  /* 0x0000000000017941 */ /* 0x000fea0003800200 */
.L_x_239:
[----:B------:R-:W0:Y:S02]  /*0c50*/  LDCU UR6, c[0x0][0x398] ;  /* 0x00007300ff0677ac */ /* 0x000e240008000800 */
[----:B0-----:R-:W-:-:S09]  /*0c60*/  UISETP.GE.AND UP0, UPT, UR6, 0x100, UPT ;  /* 0x000001000600788c */ /* 0x001fd2000bf06270 */
[----:B------:R-:W-:Y:S05]  /*0c70*/  BRA.U !UP0, `(.L_x_255) ;  /* 0x0000001508507547 */ /* 0x000fea000b800000 */
        /* <DEDUP_REMOVED lines=32> */
.L_x_257:
[----:B------:R-:W-:Y:S05]  /*0e80*/  BSYNC.RECONVERGENT B1 ;  /* 0x0000000000017941 */ /* 0x000fea0003800200 */
.L_x_256:
        /* <DEDUP_REMOVED lines=31> */
.L_x_259:
[----:B------:R-:W-:Y:S05]  /*1080*/  BSYNC.RECONVERGENT B1 ;  /* 0x0000000000017941 */ /* 0x000fea0003800200 */
.L_x_258:
[----:B------:R-:W-:Y:S01]  /*1090*/  ISETP.GT.AND P0, PT, R10, 0x1b, PT ;  /* 0x0000001b0a00780c */ /* 0x000fe20003f04270 */
[----:B-1----:R1:W1:Y:S01]  /*10a0*/  SHFL.DOWN PT, R6, R2, 0x4, 0x1f ;  /* 0x08801f0002067f89 */ /* 0x00226200000e0000 */
[----:B------:R-:W-:Y:S01]  /*10b0*/  BSSY.RECONVERGENT B1, `(.L_x_260) ;  /* 0x000001d000017945 */ /* 0x000fe20003800200 */
[----:B0-----:R-:W-:Y:S02]  /*10c0*/  IMAD.MOV.U32 R11, RZ, RZ, R8 ;  /* 0x000000ffff0b7224 */ /* 0x001fe400078e0008 */
[----:B--2---:R0:W2:Y:S01]  /*10d0*/  SHFL.DOWN PT, R7, R3, 0x4, 0x1f ;  /* 0x08801f0003077f89 */ /* 0x0040a200000e0000 */
[----:B------:R-:W-:Y:S02]  /*10e0*/  IMAD.MOV.U32 R12, RZ, RZ, R9 ;  /* 0x000000ffff0c7224 */ /* 0x000fe400078e0009 */
[----:B------:R-:W-:Y:S01]  /*10f0*/  IMAD.MOV.U32 R4, RZ, RZ, R2 ;  /* 0x000000ffff047224 */ /* 0x000fe200078e0002 */
[----:B----4-:R0:W4:Y:S01]  /*1100*/  SHFL.DOWN PT, R13, R8, 0x4, 0x1f ;  /* 0x08801f00080d7f89 */ /* 0x01012200000e0000 */
[----:B------:R-:W-:-:S03]  /*1110*/  IMAD.MOV.U32 R5, RZ, RZ, R3 ;  /* 0x000000ffff057224 */ /* 0x000fc600078e0003 */
[----:B---3--:R0:W3:Y:S01]  /*1120*/  SHFL.DOWN PT, R14, R9, 0x4, 0x1f ;  /* 0x08801f00090e7f89 */ /* 0x0080e200000e0000 */
[----:B------:R-:W-:Y:S05]  /*1130*/  @P0 BRA `(.L_x_261) ;  /* 0x0000000000500947 */ /* 0x000fea0003800000 */
[----:B-12---:R-:W-:Y:S01]  /*1140*/  DSETP.GEU.AND P0, PT, |R2|, |R6|, PT ;  /* 0x400000060200722a */ /* 0x006fe20003f0e200 */
[----:B----4-:R-:W-:Y:S02]  /*1150*/  IMAD.MOV.U32 R11, RZ, RZ, R13 ;  /* 0x000000ffff0b7224 */ /* 0x010fe400078e000d */
        /* <DEDUP_REMOVED lines=18> */
.L_x_261:
[----:B------:R-:W-:Y:S05]  /*1280*/  BSYNC.RECONVERGENT B1 ;  /* 0x0000000000017941 */ /* 0x000fea0003800200 */
.L_x_260:
        /* <DEDUP_REMOVED lines=31> */
.L_x_263:
[----:B------:R-:W-:Y:S05]  /*1480*/  BSYNC.RECONVERGENT B1 ;  /* 0x0000000000017941 */ /* 0x000fea0003800200 */
.L_x_262:
[----:B------:R-:W-:Y:S01]  /*1490*/  ISETP.GT.AND P0, PT, R10, 0xf, PT ;  /* 0x0000000f0a00780c */ /* 0x000fe20003f04270 */
[----:B-1----:R1:W1:Y:S01]  /*14a0*/  SHFL.DOWN PT, R4, R2, 0x10, 0x1f ;  /* 0x0a001f0002047f89 */ /* 0x00226200000e0000 */
[----:B------:R-:W-:Y:S01]  /*14b0*/  BSSY.RECONVERGENT B1, `(.L_x_264) ;  /* 0x000001d000017945 */ /* 0x000fe20003800200 */
[----:B---3--:R-:W-:Y:S01]  /*14c0*/  MOV R14, R8 ;  /* 0x00000008000e7202 */ /* 0x008fe20000000f00 */
[----:B------:R-:W-:Y:S01]  /*14d0*/  IMAD.MOV.U32 R15, RZ, RZ, R9 ;  /* 0x000000ffff0f7224 */ /* 0x000fe200078e0009 */
[----:B0-----:R0:W3:Y:S01]  /*14e0*/  SHFL.DOWN PT, R5, R3, 0x10, 0x1f ;  /* 0x0a001f0003057f89 */ /* 0x0010e200000e0000 */
[----:B------:R-:W-:Y:S02]  /*14f0*/  IMAD.MOV.U32 R12, RZ, RZ, R2 ;  /* 0x000000ffff0c7224 */ /* 0x000fe400078e0002 */
[----:B----4-:R-:W-:Y:S01]  /*1500*/  IMAD.MOV.U32 R13, RZ, RZ, R3 ;  /* 0x000000ffff0d7224 */ /* 0x010fe200078e0003 */
[----:B--2---:R0:W2:Y:S04]  /*1510*/  SHFL.DOWN PT, R7, R8, 0x10, 0x1f ;  /* 0x0a001f0008077f89 */ /* 0x0040a800000e0000 */
[----:B------:R0:W4:Y:S01]  /*1520*/  SHFL.DOWN PT, R6, R9, 0x10, 0x1f ;  /* 0x0a001f0009067f89 */ /* 0x00012200000e0000 */
        /* <DEDUP_REMOVED lines=21> */
.L_x_265:
[----:B------:R-:W-:Y:S05]  /*1680*/  BSYNC.RECONVERGENT B1 ;  /* 0x0000000000017941 */ /* 0x000fea0003800200 */
.L_x_264:
        /* <DEDUP_REMOVED lines=11> */
.L_x_267:
[----:B------:R-:W-:Y:S05]  /*1740*/  BSYNC.RECONVERGENT B1 ;  /* 0x0000000000017941 */ /* 0x000fea0003800200 */
.L_x_266:
        /* <DEDUP_REMOVED lines=8> */
[----:B-1234-:R-:W1:Y:S04]  /*17d0*/  LDS.128 R4, [R0+0x20] ;  /* 0x0000200000047984 */ /* 0x01ee680000000c00 */
[----:B------:R2:W3:Y:S04]  /*17e0*/  LDS.64 R2, [R0+0x80] ;  /* 0x0000800000027984 */ /* 0x0004e80000000a00 */
[----:B------:R2:W4:Y:S01]  /*17f0*/  LDS.128 R8, [R0+0x30] ;  /* 0x0000300000087984 */ /* 0x0005220000000c00 */
        /* <DEDUP_REMOVED lines=20> */
.L_x_270:
[----:B------:R-:W-:Y:S05]  /*1940*/  BSYNC.RECONVERGENT B1 ;  /* 0x0000000000017941 */ /* 0x000fea0003800200 */
.L_x_269:
        /* <DEDUP_REMOVED lines=23> */
.L_x_272:
[----:B------:R-:W-:Y:S05]  /*1ac0*/  BSYNC.RECONVERGENT B1 ;  /* 0x0000000000017941 */ /* 0x000fea0003800200 */
.L_x_271:
        /* <DEDUP_REMOVED lines=21> */
.L_x_274:
[----:B------:R-:W-:Y:S05]  /*1c20*/  BSYNC.RECONVERGENT B1 ;  /* 0x0000000000017941 */ /* 0x000fea0003800200 */
.L_x_273:
[----:B------:R0:W1:Y:S01]  /*1c30*/  LDS.128 R8, [R0+0x60] ;  /* 0x0000600000087984 */ /* 0x0000620000000c00 */
[----:B------:R-:W-:Y:S01]  /*1c40*/  DSETP.GEU.AND P0, PT, |R20|, |R14|, PT ;  /* 0x4000000e1400722a */ /* 0x000fe20003f0e200 */
[----:B------:R-:W-:Y:S01]  /*1c50*/  BSSY.RECONVERGENT B1, `(.L_x_275) ;  /* 0x0000015000017945 */ /* 0x000fe20003800200 */
[----:B------:R-:W-:Y:S01]  /*1c60*/  MOV R12, R14 ;  /* 0x0000000e000c7202 */ /* 0x000fe20000000f00 */
        /* <DEDUP_REMOVED lines=19> */
.L_x_276:
[----:B------:R-:W-:Y:S05]  /*1da0*/  BSYNC.RECONVERGENT B1 ;  /* 0x0000000000017941 */ /* 0x000fea0003800200 */
.L_x_275:
        /* <DEDUP_REMOVED lines=21> */
.L_x_278:
[----:B------:R-:W-:Y:S05]  /*1f00*/  BSYNC.RECONVERGENT B1 ;  /* 0x0000000000017941 */ /* 0x000fea0003800200 */
.L_x_277:
        /* <DEDUP_REMOVED lines=21> */
.L_x_280:
[----:B------:R-:W-:Y:S05]  /*2060*/  BSYNC.RECONVERGENT B1 ;  /* 0x0000000000017941 */ /* 0x000fea0003800200 */
.L_x_279:
        /* <DEDUP_REMOVED lines=21> */
.L_x_255:
[----:B------:R-:W0:Y:S01]  /*21c0*/  S2R R4, SR_LANEID ;  /* 0x0000000000047919 */ /* 0x000e220000000000 */
[----:B------:R-:W-:Y:S01]  /*21d0*/  LOP3.LUT R5, R0, 0x3e0, RZ, 0xc0, !PT ;  /* 0x000003e000057812 */ /* 0x000fe200078ec0ff */
[----:B------:R-:W-:Y:S01]  /*21e0*/  BSSY.RECONVERGENT B1, `(.L_x_281) ;  /* 0x0000024000017945 */ /* 0x000fe20003800200 */
[----:B------:R-:W-:Y:S02]  /*21f0*/  IMAD.MOV.U32 R12, RZ, RZ, R9 ;  /* 0x000000ffff0c7224 */ /* 0x000fe400078e0009 */
[----:B------:R-:W-:Y:S02]  /*2200*/  IMAD.MOV.U32 R14, RZ, RZ, R8 ;  /* 0x000000ffff0e7224 */ /* 0x000fe400078e0008 */
[----:B------:R-:W-:Y:S01]  /*2210*/  VIADD R6, R5, 0x20 ;  /* 0x0000002005067836 */ /* 0x000fe20000000000 */
[----:B------:R-:W-:Y:S01]  /*2220*/  LOP3.LUT R5, RZ, R5, RZ, 0x33, !PT ;  /* 0x00000005ff057212 */ /* 0x000fe200078e33ff */
[----:B-----5:R-:W-:-:S03]  /*2230*/  IMAD.MOV.U32 R7, RZ, RZ, R3 ;  /* 0x000000ffff077224 */ /* 0x020fc600078e0003 */
[----:B------:R-:W-:Y:S01]  /*2240*/  ISETP.GT.AND P0, PT, R6, UR6, PT ;  /* 0x0000000606007c0c */ /* 0x000fe2000bf04270 */
[----:B------:R-:W-:Y:S01]  /*2250*/  VIADD R5, R5, UR6 ;  /* 0x0000000605057c36 */ /* 0x000fe20008000000 */
[----:B------:R-:W-:-:S04]  /*2260*/  MOV R6, R2 ;  /* 0x0000000200067202 */ /* 0x000fc80000000f00 */
[----:B------:R-:W-:-:S05]  /*2270*/  SEL R5, R5, 0x1f, P0 ;  /* 0x0000001f05057807 */ /* 0x000fca0000000000 */
[----:B------:R1:W2:Y:S04]  /*2280*/  SHFL.DOWN PT, R10, R2, 0x1, R5 ;  /* 0x08200000020a7989 */ /* 0x0002a800000e0005 */
[----:B------:R1:W3:Y:S04]  /*2290*/  SHFL.DOWN PT, R11, R3, 0x1, R5 ;  /* 0x08200000030b7989 */ /* 0x0002e800000e0005 */
[----:B------:R1:W4:Y:S01]  /*22a0*/  SHFL.DOWN PT, R16, R9, 0x1, R5 ;  /* 0x0820000009107989 */ /* 0x00032200000e0005 */
[----:B0-----:R-:W-:-:S03]  /*22b0*/  ISETP.GE.AND P0, PT, R4, R5, PT ;  /* 0x000000050400720c */ /* 0x001fc60003f06270 */
[----:B------:R1:W0:Y:S10]  /*22c0*/  SHFL.DOWN PT, R13, R8, 0x1, R5 ;  /* 0x08200000080d7989 */ /* 0x00023400000e0005 */
[----:B-1----:R-:W-:Y:S05]  /*22d0*/  @P0 BRA `(.L_x_282) ;  /* 0x0000000000500947 */ /* 0x002fea0003800000 */
[----:B--23--:R-:W-:Y:S01]  /*22e0*/  DSETP.GEU.AND P0, PT, |R2|, |R10|, PT ;  /* 0x4000000a0200722a */ /* 0x00cfe20003f0e200 */
        /* <DEDUP_REMOVED lines=19> */
.L_x_282:
[----:B------:R-:W-:Y:S05]  /*2420*/  BSYNC.RECONVERGENT B1 ;  /* 0x0000000000017941 */ /* 0x000fea0003800200 */
.L_x_281:
[----:B------:R-:W-:Y:S01]  /*2430*/  VIADD R2, R4, 0x2 ;  /* 0x0000000204027836 */ /* 0x000fe20000000000 */
[----:B------:R1:W1:Y:S01]  /*2440*/  SHFL.DOWN PT, R8, R6, 0x2, R5 ;  /* 0x0840000006087989 */ /* 0x00026200000e0005 */
[----:B------:R-:W-:Y:S01]  /*2450*/  BSSY.RECONVERGENT B1, `(.L_x_283) ;  /* 0x000001e000017945 */ /* 0x000fe20003800200 */
[----:B--2---:R-:W-:Y:S02]  /*2460*/  IMAD.MOV.U32 R10, RZ, RZ, R12 ;  /* 0x000000ffff0a7224 */ /* 0x004fe400078e000c */
[----:B------:R-:W-:Y:S01]  /*2470*/  ISETP.GT.AND P0, PT, R2, R5, PT ;  /* 0x000000050200720c */ /* 0x000fe20003f04270 */
[----:B------:R2:W1:Y:S01]  /*2480*/  SHFL.DOWN PT, R9, R7, 0x2, R5 ;  /* 0x0840000007097989 */ /* 0x00046200000e0005 */
[----:B----4-:R-:W-:Y:S02]  /*2490*/  IMAD.MOV.U32 R16, RZ, RZ, R14 ;  /* 0x000000ffff107224 */ /* 0x010fe400078e000e */
[----:B------:R-:W-:Y:S01]  /*24a0*/  IMAD.MOV.U32 R2, RZ, RZ, R6 ;  /* 0x000000ffff027224 */ /* 0x000fe200078e0006 */
[----:B---3--:R2:W3:Y:S01]  /*24b0*/  SHFL.DOWN PT, R11, R12, 0x2, R5 ;  /* 0x084000000c0b7989 */ /* 0x0084e200000e0005 */
[----:B------:R-:W-:-:S03]  /*24c0*/  IMAD.MOV.U32 R3, RZ, RZ, R7 ;  /* 0x000000ffff037224 */ /* 0x000fc600078e0007 */
[----:B0-----:R2:W0:Y:S04]  /*24d0*/  SHFL.DOWN PT, R13, R14, 0x2, R5 ;  /* 0x084000000e0d7989 */ /* 0x00142800000e0005 */
        /* <DEDUP_REMOVED lines=21> */
.L_x_284:
[----:B------:R-:W-:Y:S05]  /*2630*/  BSYNC.RECONVERGENT B1 ;  /* 0x0000000000017941 */ /* 0x000fea0003800200 */
.L_x_283:
[----:B-1----:R-:W-:Y:S01]  /*2640*/  VIADD R6, R4, 0x4 ;  /* 0x0000000404067836 */ /* 0x002fe20000000000 */
[----:B------:R1:W4:Y:S01]  /*2650*/  SHFL.DOWN PT, R8, R2, 0x4, R5 ;  /* 0x0880000002087989 */ /* 0x00032200000e0005 */
[----:B------:R-:W-:Y:S01]  /*2660*/  BSSY.RECONVERGENT B1, `(.L_x_285) ;  /* 0x000001e000017945 */ /* 0x000fe20003800200 */
[----:B--2---:R-:W-:Y:S02]  /*2670*/  IMAD.MOV.U32 R12, RZ, RZ, R10 ;  /* 0x000000ffff0c7224 */ /* 0x004fe400078e000a */
[----:B------:R-:W-:Y:S01]  /*2680*/  ISETP.GT.AND P0, PT, R6, R5, PT ;  /* 0x000000050600720c */ /* 0x000fe20003f04270 */
[----:B------:R1:W2:Y:S01]  /*2690*/  SHFL.DOWN PT, R9, R3, 0x4, R5 ;  /* 0x0880000003097989 */ /* 0x0002a200000e0005 */
[----:B------:R-:W-:Y:S02]  /*26a0*/  IMAD.MOV.U32 R14, RZ, RZ, R16 ;  /* 0x000000ffff0e7224 */ /* 0x000fe400078e0010 */
[----:B------:R-:W-:Y:S01]  /*26b0*/  IMAD.MOV.U32 R6, RZ, RZ, R2 ;  /* 0x000000ffff067224 */ /* 0x000fe200078e0002 */
[----:B---3--:R1:W3:Y:S01]  /*26c0*/  SHFL.DOWN PT, R11, R10, 0x4, R5 ;  /* 0x088000000a0b7989 */ /* 0x0082e200000e0005 */
[----:B------:R-:W-:-:S03]  /*26d0*/  IMAD.MOV.U32 R7, RZ, RZ, R3 ;  /* 0x000000ffff077224 */ /* 0x000fc600078e0003 */
[----:B0-----:R1:W0:Y:S04]  /*26e0*/  SHFL.DOWN PT, R13, R16, 0x4, R5 ;  /* 0x08800000100d7989 */ /* 0x00122800000e0005 */
[----:B------:R-:W-:Y:S05]  /*26f0*/  @P0 BRA `(.L_x_286) ;  /* 0x0000000000500947 */ /* 0x000fea0003800000 */
[----:B--2-4-:R-:W-:Y:S01]  /*2700*/  DSETP.GEU.AND P0, PT, |R2|, |R8|, PT ;  /* 0x400000080200722a */ /* 0x014fe20003f0e200 */
        /* <DEDUP_REMOVED lines=19> */
.L_x_286:
[----:B------:R-:W-:Y:S05]  /*2840*/  BSYNC.RECONVERGENT B1 ;  /* 0x0000000000017941 */ /* 0x000fea0003800200 */
.L_x_285:
[----:B-1----:R-:W-:Y:S01]  /*2850*/  IADD3 R2, PT, PT, R4, 0x8, RZ ;  /* 0x0000000804027810 */ /* 0x002fe20007ffe0ff */
[----:B----4-:R1:W4:Y:S01]  /*2860*/  SHFL.DOWN PT, R8, R6, 0x8, R5 ;  /* 0x0900000006087989 */ /* 0x01032200000e0005 */
[----:B------:R-:W-:Y:S01]  /*2870*/  BSSY.RECONVERGENT B1, `(.L_x_287) ;  /* 0x000001e000017945 */ /* 0x000fe20003800200 */
[----:B------:R-:W-:Y:S01]  /*2880*/  IMAD.MOV.U32 R10, RZ, RZ, R12 ;  /* 0x000000ffff0a7224 */ /* 0x000fe200078e000c */
[----:B------:R-:W-:Y:S01]  /*2890*/  ISETP.GT.AND P0, PT, R2, R5, PT ;  /* 0x000000050200720c */ /* 0x000fe20003f04270 */
[----:B--2---:R1:W2:Y:S01]  /*28a0*/  SHFL.DOWN PT, R9, R7, 0x8, R5 ;  /* 0x0900000007097989 */ /* 0x0042a200000e0005 */
        /* <DEDUP_REMOVED lines=26> */
.L_x_288:
[----:B------:R-:W-:Y:S05]  /*2a50*/  BSYNC.RECONVERGENT B1 ;  /* 0x0000000000017941 */ /* 0x000fea0003800200 */
.L_x_287:
[----:B----4-:R-:W-:Y:S01]  /*2a60*/  VIADD R8, R4, 0x10 ;  /* 0x0000001004087836 */ /* 0x010fe20000000000 */
[----:B-1----:R1:W4:Y:S01]  /*2a70*/  SHFL.DOWN PT, R6, R2, 0x10, R5 ;  /* 0x0a00000002067989 */ /* 0x00232200000e0005 */
[----:B------:R-:W-:Y:S01]  /*2a80*/  BSSY.RECONVERGENT B1, `(.L_x_289) ;  /* 0x000001e000017945 */ /* 0x000fe20003800200 */
[----:B------:R-:W-:Y:S02]  /*2a90*/  IMAD.MOV.U32 R14, RZ, RZ, R10 ;  /* 0x000000ffff0e7224 */ /* 0x000fe400078e000a */
[----:B------:R-:W-:Y:S01]  /*2aa0*/  ISETP.GT.AND P0, PT, R8, R5, PT ;  /* 0x000000050800720c */ /* 0x000fe20003f04270 */
[----:B------:R1:W1:Y:S01]  /*2ab0*/  SHFL.DOWN PT, R7, R3, 0x10, R5 ;  /* 0x0a00000003077989 */ /* 0x00026200000e0005 */
[----:B------:R-:W-:Y:S02]  /*2ac0*/  IMAD.MOV.U32 R15, RZ, RZ, R16 ;  /* 0x000000ffff0f7224 */ /* 0x000fe400078e0010 */
[----:B------:R-:W-:Y:S01]  /*2ad0*/  IMAD.MOV.U32 R12, RZ, RZ, R2 ;  /* 0x000000ffff0c7224 */ /* 0x000fe200078e0002 */
[----:B--2---:R2:W1:Y:S01]  /*2ae0*/  SHFL.DOWN PT, R9, R10, 0x10, R5 ;  /* 0x0a0000000a097989 */ /* 0x00446200000e0005 */
[----:B0-----:R-:W-:-:S03]  /*2af0*/  IMAD.MOV.U32 R13, RZ, RZ, R3 ;  /* 0x000000ffff0d7224 */ /* 0x001fc600078e0003 */
[----:B---3--:R2:W0:Y:S04]  /*2b00*/  SHFL.DOWN PT, R11, R16, 0x10, R5 ;  /* 0x0a000000100b7989 */ /* 0x00842800000e0005 */
[----:B------:R-:W-:Y:S05]  /*2b10*/  @P0 BRA `(.L_x_290) ;  /* 0x0000000000500947 */ /* 0x000fea0003800000 */
[----:B-1--4-:R-:W-:Y:S01]  /*2b20*/  DSETP.GEU.AND P0, PT, |R2|, |R6|, PT ;  /* 0x400000060200722a */ /* 0x012fe20003f0e200 */
[----:B------:R-:W-:Y:S02]  /*2b30*/  IMAD.MOV.U32 R14, RZ, RZ, R9 ;  /* 0x000000ffff0e7224 */ /* 0x000fe400078e0009 */
        /* <DEDUP_REMOVED lines=18> */
.L_x_290:
[----:B------:R-:W-:Y:S05]  /*2c60*/  BSYNC.RECONVERGENT B1 ;  /* 0x0000000000017941 */ /* 0x000fea0003800200 */
.L_x_289:
[----:B------:R-:W-:Y:S01]  /*2c70*/  ISETP.NE.AND P0, PT, R4, RZ, PT ;  /* 0x000000ff0400720c */ /* 0x000fe20003f05270 */
[----:B------:R-:W-:-:S12]  /*2c80*/  BSSY.RECONVERGENT B1, `(.L_x_291) ;  /* 0x000000a000017945 */ /* 0x000fd80003800200 */
[----:B------:R-:W-:Y:S05]  /*2c90*/  @P0 BRA `(.L_x_292) ;  /* 0x0000000000200947 */ /* 0x000fea0003800000 */
[----:B------:R-:W3:Y:S01]  /*2ca0*/  S2R R4, SR_CgaCtaId ;  /* 0x0000000000047919 */ /* 0x000ee20000008800 */
[----:B-1----:R-:W-:Y:S02]  /*2cb0*/  MOV R3, 0x400 ;  /* 0x0000040000037802 */ /* 0x002fe40000000f00 */
[----:B------:R-:W-:-:S04]  /*2cc0*/  SHF.R.U32.HI R2, RZ, 0x1, R0 ;  /* 0x00000001ff027819 */ /* 0x000fc80000011600 */
[----:B------:R-:W-:Y:S02]  /*2cd0*/  LOP3.LUT R2, R2, 0x1f0, RZ, 0xc0, !PT ;  /* 0x000001f002027812 */ /* 0x000fe400078ec0ff */
[----:B---3--:R-:W-:-:S05]  /*2ce0*/  LEA R3, R4, R3, 0x18 ;  /* 0x0000000304037211 */ /* 0x008fca00078ec0ff */
[----:B------:R-:W-:-:S05]  /*2cf0*/  IMAD.IADD R3, R2, 0x1, R3 ;  /* 0x0000000102037824 */ /* 0x000fca00078e0203 */
[----:B------:R3:W-:Y:S04]  /*2d00*/  STS.64 [R3+0x10], R14 ;  /* 0x0000100e03007388 */ /* 0x0007e80000000a00 */
[----:B------:R3:W-:Y:S02]  /*2d10*/  STS.64 [R3+0x8], R12 ;  /* 0x0000080c03007388 */ /* 0x0007e40000000a00 */
.L_x_292:
[----:B------:R-:W-:Y:S05]  /*2d20*/  BSYNC.RECONVERGENT B1 ;  /* 0x0000000000017941 */ /* 0x000fea0003800200 */
.L_x_291:
[----:B------:R-:W-:Y:S01]  /*2d30*/  BAR.SYNC.DEFER_BLOCKING 0x0 ;  /* 0x0000000000007b1d */ /* 0x000fe20000010000 */
[----:B------:R-:W-:-:S13]  /*2d40*/  ISETP.NE.AND P1, PT, R0, RZ, PT ;  /* 0x000000ff0000720c */ /* 0x000fda0003f25270 */
[----:B------:R-:W-:Y:S05]  /*2d50*/  @P1 BRA `(.L_x_268) ;  /* 0x0000003400b81947 */ /* 0x000fea0003800000 */
[----:B------:R-:W-:Y:S01]  /*2d60*/  UISETP.GE.AND UP0, UPT, UR6, 0x21, UPT ;  /* 0x000000210600788c */ /* 0x000fe2000bf06270 */
[----:B0-----:R-:W-:Y:S02]  /*2d70*/  IMAD.MOV.U32 R11, RZ, RZ, R14 ;  /* 0x000000ffff0b7224 */ /* 0x001fe400078e000e */
[----:B------:R-:W-:Y:S02]  /*2d80*/  IMAD.MOV.U32 R8, RZ, RZ, R15 ;  /* 0x000000ffff087224 */ /* 0x000fe400078e000f */
[----:B-1----:R-:W-:Y:S02]  /*2d90*/  IMAD.MOV.U32 R2, RZ, RZ, R12 ;  /* 0x000000ffff027224 */ /* 0x002fe400078e000c */
[----:B---3--:R-:W-:Y:S02]  /*2da0*/  IMAD.MOV.U32 R3, RZ, RZ, R13 ;  /* 0x000000ffff037224 */ /* 0x008fe400078e000d */
[----:B------:R-:W-:Y:S05]  /*2db0*/  BRA.U !UP0, `(.L_x_293) ;  /* 0x00000001086c7547 */ /* 0x000fea000b800000 */
[----:B------:R-:W0:Y:S01]  /*2dc0*/  S2UR UR5, SR_CgaCtaId ;  /* 0x00000000000579c3 */ /* 0x000e220000008800 */
[----:B------:R-:W-:Y:S01]  /*2dd0*/  UMOV UR4, 0x400 ;  /* 0x0000040000047882 */ /* 0x000fe20000000000 */
[----:B------:R-:W-:Y:S01]  /*2de0*/  BSSY.RECONVERGENT B1, `(.L_x_293) ;  /* 0x0000018000017945 */ /* 0x000fe20003800200 */
[----:B0-----:R-:W-:-:S09]  /*2df0*/  ULEA UR4, UR5, UR4, 0x18 ;  /* 0x0000000405047291 */ /* 0x001fd2000f8ec0ff */
[----:B--2---:R-:W0:Y:S04]  /*2e00*/  LDS.64 R4, [UR4+0x18] ;  /* 0x00001804ff047984 */ /* 0x004e280008000a00 */
        /* <DEDUP_REMOVED lines=21> */
.L_x_294:
[----:B------:R-:W-:Y:S05]  /*2f60*/  BSYNC.RECONVERGENT B1 ;  /* 0x0000000000017941 */ /* 0x000fea0003800200 */
.L_x_293:
[----:B------:R-:W-:Y:S01]  /*2f70*/  UISETP.GE.AND UP0, UPT, UR6, 0x41, UPT ;  /* 0x000000410600788c */ /* 0x000fe2000bf06270 */
[----:B------:R-:W-:Y:S02]  /*2f80*/  IMAD.MOV.U32 R9, RZ, RZ, R11 ;  /* 0x000000ffff097224 */ /* 0x000fe400078e000b */
[----:B------:R-:W-:Y:S02]  /*2f90*/  IMAD.MOV.U32 R0, RZ, RZ, R8 ;  /* 0x000000ffff007224 */ /* 0x000fe400078e0008 */
[----:B------:R-:W-:Y:S02]  /*2fa0*/  IMAD.MOV.U32 R4, RZ, RZ, R2 ;  /* 0x000000ffff047224 */ /* 0x000fe400078e0002 */
[----:B--2---:R-:W-:Y:S02]  /*2fb0*/  IMAD.MOV.U32 R5, RZ, RZ, R3 ;  /* 0x000000ffff057224 */ /* 0x004fe400078e0003 */
[----:B------:R-:W-:Y:S05]  /*2fc0*/  BRA.U !UP0, `(.L_x_295) ;  /* 0x00000001086c7547 */ /* 0x000fea000b800000 */
[----:B------:R-:W0:Y:S01]  /*2fd0*/  S2UR UR5, SR_CgaCtaId ;  /* 0x00000000000579c3 */ /* 0x000e220000008800 */
[----:B------:R-:W-:Y:S01]  /*2fe0*/  UMOV UR4, 0x400 ;  /* 0x0000040000047882 */ /* 0x000fe20000000000 */
[----:B------:R-:W-:Y:S01]  /*2ff0*/  BSSY.RECONVERGENT B1, `(.L_x_295) ;  /* 0x0000018000017945 */ /* 0x000fe20003800200 */
[----:B0-----:R-:W-:-:S09]  /*3000*/  ULEA UR4, UR5, UR4, 0x18 ;  /* 0x0000000405047291 */ /* 0x001fd2000f8ec0ff */
[----:B----4-:R-:W0:Y:S04]  /*3010*/  LDS.64 R6, [UR4+0x28] ;  /* 0x00002804ff067984 */ /* 0x010e280008000a00 */
        /* <DEDUP_REMOVED lines=21> */
.L_x_296:
[----:B------:R-:W-:Y:S05]  /*3170*/  BSYNC.RECONVERGENT B1 ;  /* 0x0000000000017941 */ /* 0x000fea0003800200 */
.L_x_295:
        /* <DEDUP_REMOVED lines=32> */
.L_x_298:
[----:B------:R-:W-:Y:S05]  /*3380*/  BSYNC.RECONVERGENT B1 ;  /* 0x0000000000017941 */ /* 0x000fea0003800200 */
.L_x_297:
        /* <DEDUP_REMOVED lines=32> */
.L_x_300:
[----:B------:R-:W-:Y:S05]  /*3590*/  BSYNC.RECONVERGENT B1 ;  /* 0x0000000000017941 */ /* 0x000fea0003800200 */
.L_x_299:
        /* <DEDUP_REMOVED lines=32> */
.L_x_302:
[----:B------:R-:W-:Y:S05]  /*37a0*/  BSYNC.RECONVERGENT B1 ;  /* 0x0000000000017941 */ /* 0x000fea0003800200 */
.L_x_301:
        /* <DEDUP_REMOVED lines=32> */
.L_x_304:
[----:B------:R-:W-:Y:S05]  /*39b0*/  BSYNC.RECONVERGENT B1 ;  /* 0x0000000000017941 */ /* 0x000fea0003800200 */
.L_x_303:
        /* <DEDUP_REMOVED lines=32> */
.L_x_236:
[----:B------:R-:W1:Y:S01]  /*3bc0*/  S2R R0, SR_TID.X ;  /* 0x0000000000007919 */ /* 0x000e620000002100 */
[----:B------:R-:W1:Y:S01]  /*3bd0*/  LDC.64 R2, c[0x0][0x380] ;  /* 0x0000e000ff027b82 */ /* 0x000e620000000a00 */
[----:B------:R-:W2:Y:S01]  /*3be0*/  LDCU.64 UR6, c[0x0][0x388] ;  /* 0x00007100ff0677ac */ /* 0x000ea20008000a00 */
[----:B-1----:R-:W-:-:S05]  /*3bf0*/  IMAD.WIDE.U32 R2, R0, 0x8, R2 ;  /* 0x0000000800027825 */ /* 0x002fca00078e0002 */
[----:B0-----:R-:W3:Y:S04]  /*3c00*/  LDG.E.64 R4, desc[UR8][R2.64] ;  /* 0x0000000802047981 */ /* 0x001ee8000c1e1b00 */
[----:B------:R-:W3:Y:S04]  /*3c10*/  LDG.E.64 R6, desc[UR8][R2.64+0x800] ;  /* 0x0008000802067981 */ /* 0x000ee8000c1e1b00 */
[----:B------:R-:W4:Y:S04]  /*3c20*/  LDG.E.64 R8, desc[UR8][R2.64+0x1000] ;  /* 0x0010000802087981 */ /* 0x000f28000c1e1b00 */
[----:B------:R-:W5:Y:S04]  /*3c30*/  LDG.E.64 R12, desc[UR8][R2.64+0x1800] ;  /* 0x00180008020c7981 */ /* 0x000f68000c1e1b00 */
[----:B------:R-:W5:Y:S01]  /*3c40*/  LDG.E.64 R10, desc[UR8][R2.64+0x2000] ;  /* 0x00200008020a7981 */ /* 0x000f62000c1e1b00 */
[----:B------:R-:W-:Y:S01]  /*3c50*/  BSSY.RECONVERGENT B1, `(.L_x_305) ;  /* 0x000001c000017945 */ /* 0x000fe20003800200 */
[----:B---3--:R-:W-:-:S06]  /*3c60*/  DSETP.GEU.AND P0, PT, |R4|, |R6|, PT ;  /* 0x400000060400722a */ /* 0x008fcc0003f0e200 */
[----:B------:R-:W-:Y:S02]  /*3c70*/  FSEL R4, R4, R6, P0 ;  /* 0x0000000604047208 */ /* 0x000fe40000000000 */
[----:B------:R-:W-:Y:S01]  /*3c80*/  FSEL R5, R5, R7, P0 ;  /* 0x0000000705057208 */ /* 0x000fe20000000000 */
[C---:B------:R-:W-:Y:S01]  /*3c90*/  VIADD R7, R0.reuse, 0x200 ;  /* 0x0000020000077836 */ /* 0x040fe20000000000 */
[----:B------:R-:W-:-:S04]  /*3ca0*/  LOP3.LUT R6, R0, 0x400, RZ, 0xfc, !PT ;  /* 0x0000040000067812 */ /* 0x000fc800078efcff */
[----:B----4-:R-:W-:Y:S01]  /*3cb0*/  DSETP.GEU.AND P1, PT, |R4|, |R8|, PT ;  /* 0x400000080400722a */ /* 0x010fe20003f2e200 */
[----:B--2---:R-:W-:-:S05]  /*3cc0*/  IADD3 R17, P4, PT, R6, UR6, RZ ;  /* 0x0000000606117c10 */ /* 0x004fca000ff9e0ff */
[----:B------:R-:W-:Y:S01]  /*3cd0*/  FSEL R4, R4, R8, P1 ;  /* 0x0000000804047208 */ /* 0x000fe20000800000 */
[----:B------:R-:W-:Y:S01]  /*3ce0*/  IMAD.X R16, RZ, RZ, UR7, P4 ;  /* 0x00000007ff107e24 */ /* 0x000fe2000a0e06ff */
[----:B------:R-:W-:Y:S01]  /*3cf0*/  FSEL R5, R5, R9, P1 ;  /* 0x0000000905057208 */ /* 0x000fe20000800000 */
[----:B------:R-:W-:-:S05]  /*3d00*/  VIADD R9, R0, 0x100 ;  /* 0x0000010000097836 */ /* 0x000fca0000000000 */
[----:B-----5:R-:W-:Y:S01]  /*3d10*/  DSETP.GEU.AND P2, PT, |R4|, |R12|, PT ;  /* 0x4000000c0400722a */ /* 0x020fe20003f4e200 */
[----:B------:R-:W-:-:S05]  /*3d20*/  @P1 SEL R7, R0, R9, P0 ;  /* 0x0000000900071207 */ /* 0x000fca0000000000 */
[----:B------:R-:W-:Y:S02]  /*3d30*/  FSEL R4, R4, R12, P2 ;  /* 0x0000000c04047208 */ /* 0x000fe40001000000 */
[----:B------:R-:W-:-:S06]  /*3d40*/  FSEL R5, R5, R13, P2 ;  /* 0x0000000d05057208 */ /* 0x000fcc0001000000 */
[----:B------:R-:W-:Y:S01]  /*3d50*/  DSETP.GEU.AND P3, PT, |R4|, |R10|, PT ;  /* 0x4000000a0400722a */ /* 0x000fe20003f6e200 */
[----:B------:R-:W-:-:S13]  /*3d60*/  @!P2 VIADD R7, R0, 0x300 ;  /* 0x000003000007a836 */ /* 0x000fda0000000000 */
[----:B------:R-:W-:Y:S05]  /*3d70*/  @!P3 BRA `(.L_x_306) ;  /* 0x000000000024b947 */ /* 0x000fea0003800000 */
[C---:B------:R-:W-:Y:S02]  /*3d80*/  ISETP.GE.U32.AND P0, PT, R7.reuse, R6, PT ;  /* 0x000000060700720c */ /* 0x040fe40003f06070 */
[----:B------:R-:W-:Y:S02]  /*3d90*/  IADD3 R6, P1, PT, R7, UR6, RZ ;  /* 0x0000000607067c10 */ /* 0x000fe4000ff3e0ff */
[----:B------:R-:W-:-:S03]  /*3da0*/  ISETP.GE.U32.AND.EX P0, PT, RZ, RZ, PT, P0 ;  /* 0x000000ffff00720c */ /* 0x000fc60003f06100 */
[----:B------:R-:W-:-:S10]  /*3db0*/  IMAD.X R7, RZ, RZ, UR7, P1 ;  /* 0x00000007ff077e24 */ /* 0x000fd400088e06ff */
[----:B------:R-:W-:-:S06]  /*3dc0*/  DSETP.LT.OR P0, PT, |R10|, |R4|, !P0 ;  /* 0x400000040a00722a */ /* 0x000fcc0004701600 */
[----:B------:R-:W-:Y:S02]  /*3dd0*/  FSEL R10, R4, R10, P0 ;  /* 0x0000000a040a7208 */ /* 0x000fe40000000000 */
[----:B------:R-:W-:Y:S02]  /*3de0*/  FSEL R11, R5, R11, P0 ;  /* 0x0000000b050b7208 */ /* 0x000fe40000000000 */
[----:B------:R-:W-:Y:S02]  /*3df0*/  SEL R17, R6, R17, P0 ;  /* 0x0000001106117207 */ /* 0x000fe40000000000 */
[----:B------:R-:W-:-:S07]  /*3e00*/  SEL R16, R7, R16, P0 ;  /* 0x0000001007107207 */ /* 0x000fce0000000000 */
.L_x_306:
[----:B------:R-:W-:Y:S05]  /*3e10*/  BSYNC.RECONVERGENT B1 ;  /* 0x0000000000017941 */ /* 0x000fea0003800200 */
.L_x_305:
[----:B------:R-:W-:Y:S01]  /*3e20*/  UISETP.GE.U32.AND UP0, UPT, UR4, 0xa00, UPT ;  /* 0x00000a000400788c */ /* 0x000fe2000bf06070 */
[----:B------:R-:W-:Y:S02]  /*3e30*/  IMAD.MOV.U32 R19, RZ, RZ, 0x500 ;  /* 0x00000500ff137424 */ /* 0x000fe400078e00ff */
[----:B------:R-:W-:Y:S01]  /*3e40*/  IMAD.MOV.U32 R18, RZ, RZ, RZ ;  /* 0x000000ffff127224 */ /* 0x000fe200078e00ff */
[----:B------:R-:W-:-:S09]  /*3e50*/  UISETP.GE.U32.AND.EX UP0, UPT, UR5, URZ, UPT, UP0 ;  /* 0x000000ff0500728c */ /* 0x000fd2000bf06100 */
[----:B------:R-:W-:Y:S05]  /*3e60*/  BRA.U !UP0, `(.L_x_307) ;  /* 0x0000000508587547 */ /* 0x000fea000b800000 */
[----:B------:R-:W-:Y:S01]  /*3e70*/  IMAD.MOV.U32 R12, RZ, RZ, R10 ;  /* 0x000000ffff0c7224 */ /* 0x000fe200078e000a */
[----:B------:R-:W0:Y:S01]  /*3e80*/  LDCU.64 UR6, c[0x0][0x388] ;  /* 0x00007100ff0677ac */ /* 0x000e220008000a00 */
[----:B------:R-:W-:Y:S02]  /*3e90*/  IMAD.MOV.U32 R13, RZ, RZ, R11 ;  /* 0x000000ffff0d7224 */ /* 0x000fe400078e000b */
[----:B------:R-:W-:Y:S01]  /*3ea0*/  IMAD.MOV.U32 R21, RZ, RZ, 0x500 ;  /* 0x00000500ff157424 */ /* 0x000fe200078e00ff */
[----:B------:R-:W1:Y:S01]  /*3eb0*/  LDCU.64 UR4, c[0x0][0x398] ;  /* 0x00007300ff0477ac */ /* 0x000e620008000a00 */
[----:B------:R-:W-:-:S07]  /*3ec0*/  IMAD.MOV.U32 R19, RZ, RZ, RZ ;  /* 0x000000ffff137224 */ /* 0x000fce00078e00ff */
.L_x_308:
[----:B------:R-:W-:-:S04]  /*3ed0*/  LEA R24, P0, R21, R2, 0x3 ;  /* 0x0000000215187211 */ /* 0x000fc800078018ff */
[----:B------:R-:W-:-:S05]  /*3ee0*/  LEA.HI.X R25, R21, R3, R19, 0x3, P0 ;  /* 0x0000000315197211 */ /* 0x000fca00000f1c13 */
[----:B------:R-:W2:Y:S04]  /*3ef0*/  LDG.E.64 R14, desc[UR8][R24.64] ;  /* 0x00000008180e7981 */ /* 0x000ea8000c1e1b00 */
[----:B------:R-:W3:Y:S04]  /*3f00*/  LDG.E.64 R8, desc[UR8][R24.64+0x800] ;  /* 0x0008000818087981 */ /* 0x000ee8000c1e1b00 */
[----:B------:R-:W4:Y:S04]  /*3f10*/  LDG.E.64 R6, desc[UR8][R24.64+0x1000] ;  /* 0x0010000818067981 */ /* 0x000f28000c1e1b00 */
[----:B------:R-:W5:Y:S04]  /*3f20*/  LDG.E.64 R4, desc[UR8][R24.64+0x1800] ;  /* 0x0018000818047981 */ /* 0x000f68000c1e1b00 */
[----:B------:R-:W5:Y:S01]  /*3f30*/  LDG.E.64 R10, desc[UR8][R24.64+0x2000] ;  /* 0x00200008180a7981 */ /* 0x000f62000c1e1b00 */
[----:B0-----:R-:W-:-:S04]  /*3f40*/  IADD3 R20, P0, P1, R21, UR6, R0 ;  /* 0x0000000615147c10 */ /* 0x001fc8000f91e000 */
[----:B------:R-:W-:Y:S01]  /*3f50*/  IADD3.X R18, PT, PT, R19, UR7, RZ, P0, P1 ;  /* 0x0000000713127c10 */ /* 0x000fe200087e24ff */
[----:B------:R-:W-:-:S04]  /*3f60*/  IMAD.MOV.U32 R22, RZ, RZ, R20 ;  /* 0x000000ffff167224 */ /* 0x000fc800078e0014 */
[----:B------:R-:W-:Y:S01]  /*3f70*/  IMAD.MOV.U32 R23, RZ, RZ, R18 ;  /* 0x000000ffff177224 */ /* 0x000fe200078e0012 */
[----:B--2---:R-:W-:-:S14]  /*3f80*/  DSETP.GEU.AND P2, PT, |R12|, |R14|, PT ;  /* 0x4000000e0c00722a */ /* 0x004fdc0003f4e200 */
[----:B------:R-:W-:-:S04]  /*3f90*/  @P2 ISETP.GE.U32.AND P0, PT, R17, R22, PT ;  /* 0x000000161100220c */ /* 0x000fc80003f06070 */
[----:B------:R-:W-:-:S13]  /*3fa0*/  @P2 ISETP.GE.AND.EX P0, PT, R16, R23, PT, P0 ;  /* 0x000000171000220c */ /* 0x000fda0003f06300 */
[----:B------:R-:W-:-:S06]  /*3fb0*/  @P2 DSETP.LT.OR P0, PT, |R14|, |R12|, !P0 ;  /* 0x4000000c0e00222a */ /* 0x000fcc0004701600 */
[----:B------:R-:W-:Y:S02]  /*3fc0*/  @P2 FSEL R13, R13, R15, P0 ;  /* 0x0000000f0d0d2208 */ /* 0x000fe40000000000 */
[----:B------:R-:W-:Y:S02]  /*3fd0*/  @P2 FSEL R12, R12, R14, P0 ;  /* 0x0000000e0c0c2208 */ /* 0x000fe40000000000 */
[----:B------:R-:W-:Y:S01]  /*3fe0*/  @P2 SEL R22, R17, R22, P0 ;  /* 0x0000001611162207 */ /* 0x000fe20000000000 */
[----:B------:R-:W-:Y:S01]  /*3ff0*/  @P2 IMAD.MOV.U32 R15, RZ, RZ, R13 ;  /* 0x000000ffff0f2224 */ /* 0x000fe200078e000d */
[----:B------:R-:W-:Y:S01]  /*4000*/  IADD3 R13, P3, PT, R20, 0x100, RZ ;  /* 0x00000100140d7810 */ /* 0x000fe20007f7e0ff */
[----:B------:R-:W-:Y:S01]  /*4010*/  @P2 IMAD.MOV.U32 R14, RZ, RZ, R12 ;  /* 0x000000ffff0e2224 */ /* 0x000fe200078e000c */
[----:B------:R-:W-:-:S03]  /*4020*/  @P2 SEL R23, R16, R23, P0 ;  /* 0x0000001710172207 */ /* 0x000fc60000000000 */
[----:B------:R-:W-:Y:S02]  /*4030*/  IMAD.X R16, RZ, RZ, R18, P3 ;  /* 0x000000ffff107224 */ /* 0x000fe400018e0612 */
[----:B---3--:R-:W-:-:S14]  /*4040*/  DSETP.GEU.AND P1, PT, |R14|, |R8|, PT ;  /* 0x400000080e00722a */ /* 0x008fdc0003f2e200 */
        /* <DEDUP_REMOVED lines=11> */
[----:B----4-:R-:W-:-:S14]  /*4100*/  DSETP.GEU.AND P2, PT, |R8|, |R6|, PT ;  /* 0x400000060800722a */ /* 0x010fdc0003f4e200 */
        /* <DEDUP_REMOVED lines=10> */
[----:B------:R-:W-:Y:S01]  /*41b0*/  IMAD.X R9, RZ, RZ, R18, P3 ;  /* 0x000000ffff097224 */ /* 0x000fe200018e0612 */
[----:B------:R-:W-:Y:S01]  /*41c0*/  IADD3 R17, P3, PT, R20, 0x400, RZ ;  /* 0x0000040014117810 */ /* 0x000fe20007f7e0ff */
[----:B-----5:R-:W-:-:S04]  /*41d0*/  DSETP.GEU.AND P1, PT, |R6|, |R4|, PT ;  /* 0x400000040600722a */ /* 0x020fc80003f2e200 */
[----:B------:R-:W-:-:S10]  /*41e0*/  IMAD.X R16, RZ, RZ, R18, P3 ;  /* 0x000000ffff107224 */ /* 0x000fd400018e0612 */
        /* <DEDUP_REMOVED lines=8> */
[----:B------:R-:W-:Y:S01]  /*4270*/  @P1 IMAD.MOV.U32 R5, RZ, RZ, R7 ;  /* 0x000000ffff051224 */ /* 0x000fe200078e0007 */
[C---:B------:R-:W-:Y:S02]  /*4280*/  IADD3 R6, P1, PT, R21.reuse, 0xa00, RZ ;  /* 0x00000a0015067810 */ /* 0x040fe40007f3e0ff */
[----:B------:R-:W-:-:S02]  /*4290*/  IADD3 R21, P3, PT, R21, 0x500, RZ ;  /* 0x0000050015157810 */ /* 0x000fc40007f7e0ff */
[----:B-1----:R-:W-:Y:S01]  /*42a0*/  ISETP.GT.U32.AND P4, PT, R6, UR4, PT ;  /* 0x0000000406007c0c */ /* 0x002fe2000bf84070 */
[----:B------:R-:W-:Y:S01]  /*42b0*/  DSETP.GEU.AND P2, PT, |R4|, |R10|, PT ;  /* 0x4000000a0400722a */ /* 0x000fe20003f4e200 */
[--C-:B------:R-:W-:Y:S02]  /*42c0*/  IMAD.X R6, RZ, RZ, R19.reuse, P1 ;  /* 0x000000ffff067224 */ /* 0x100fe400008e0613 */
[----:B------:R-:W-:-:S03]  /*42d0*/  IMAD.X R18, RZ, RZ, R19, P3 ;  /* 0x000000ffff127224 */ /* 0x000fc600018e0613 */
[----:B------:R-:W-:Y:S01]  /*42e0*/  ISETP.GT.AND.EX P1, PT, R6, UR5, PT, P4 ;  /* 0x0000000506007c0c */ /* 0x000fe2000bf24340 */
[----:B------:R-:W-:-:S07]  /*42f0*/  IMAD.MOV.U32 R19, RZ, RZ, R18 ;  /* 0x000000ffff137224 */ /* 0x000fce00078e0012 */
        /* <DEDUP_REMOVED lines=8> */
[----:B------:R-:W-:Y:S02]  /*4380*/  @P2 IMAD.MOV.U32 R11, RZ, RZ, R5 ;  /* 0x000000ffff0b2224 */ /* 0x000fe400078e0005 */
[----:B------:R-:W-:Y:S02]  /*4390*/  IMAD.MOV.U32 R12, RZ, RZ, R10 ;  /* 0x000000ffff0c7224 */ /* 0x000fe400078e000a */
[----:B------:R-:W-:Y:S01]  /*43a0*/  IMAD.MOV.U32 R13, RZ, RZ, R11 ;  /* 0x000000ffff0d7224 */ /* 0x000fe200078e000b */
[----:B------:R-:W-:Y:S06]  /*43b0*/  @!P1 BRA `(.L_x_308) ;  /* 0xfffffff800c49947 */ /* 0x000fec000383ffff */
[----:B------:R-:W-:-:S07]  /*43c0*/  IMAD.MOV.U32 R19, RZ, RZ, R21 ;  /* 0x000000ffff137224 */ /* 0x000fce00078e0015 */
.L_x_307:
[----:B------:R-:W-:-:S04]  /*43d0*/  ISETP.GE.U32.AND P0, PT, R19, UR4, PT ;  /* 0x0000000413007c0c */ /* 0x000fc8000bf06070 */
[----:B------:R-:W-:-:S13]  /*43e0*/  ISETP.GE.AND.EX P0, PT, R18, UR5, PT, P0 ;  /* 0x0000000512007c0c */ /* 0x000fda000bf06300 */
[----:B------:R-:W-:Y:S05]  /*43f0*/  @P0 BRA `(.L_x_309) ;  /* 0x0000000800c40947 */ /* 0x000fea0003800000 */
[----:B------:R-:W-:Y:S01]  /*4400*/  IADD3 R21, PT, PT, -R19, UR4, RZ ;  /* 0x0000000413157c10 */ /* 0x000fe2000fffe1ff */
[----:B------:R-:W-:Y:S03]  /*4410*/  BSSY.RECONVERGENT B1, `(.L_x_309) ;  /* 0x00000af000017945 */ /* 0x000fe60003800200 */
[----:B------:R-:W-:-:S13]  /*4420*/  ISETP.GE.AND P0, PT, R0, R21, PT ;  /* 0x000000150000720c */ /* 0x000fda0003f06270 */
[----:B------:R-:W-:Y:S05]  /*4430*/  @P0 BRA `(.L_x_310) ;  /* 0x0000000800b00947 */ /* 0x000fea0003800000 */
[-C--:B------:R-:W-:Y:S01]  /*4440*/  LOP3.LUT R6, RZ, R0.reuse, RZ, 0x33, !PT ;  /* 0x00000000ff067212 */ /* 0x080fe200078e33ff */
[----:B------:R-:W-:Y:S01]  /*4450*/  BSSY.RECONVERGENT B2, `(.L_x_311) ;  /* 0x0000036000027945 */ /* 0x000fe20003800200 */
[----:B------:R-:W-:Y:S02]  /*4460*/  MOV R12, R0 ;  /* 0x00000000000c7202 */ /* 0x000fe40000000f00 */
        /* <DEDUP_REMOVED lines=9> */
[----:B------:R-:W-:Y:S02]  /*4500*/  LOP3.LUT R2, R2, 0x3, RZ, 0xc0, !PT ;  /* 0x0000000302027812 */ /* 0x000fe400078ec0ff */
[----:B------:R-:W-:-:S03]  /*4510*/  IADD3 R13, P0, PT, R9, UR6, RZ ;  /* 0x00000006090d7c10 */ /* 0x000fc6000ff1e0ff */
[----:B------:R-:W-:Y:S01]  /*4520*/  IMAD.MOV R7, RZ, RZ, -R2 ;  /* 0x000000ffff077224 */ /* 0x000fe200078e0a02 */
[----:B0-----:R-:W-:-:S04]  /*4530*/  LEA R8, P1, R9, UR10, 0x3 ;  /* 0x0000000a09087c11 */ /* 0x001fc8000f8218ff */
[----:B------:R-:W-:Y:S02]  /*4540*/  LEA.HI.X R9, R9, UR11, R14, 0x3, P1 ;  /* 0x0000000b09097c11 */ /* 0x000fe400088f1c0e */
[----:B------:R-:W-:-:S07]  /*4550*/  IADD3.X R14, PT, PT, R14, UR7, RZ, P0, !PT ;  /* 0x000000070e0e7c10 */ /* 0x000fce00087fe4ff */
.L_x_315:
        /* <DEDUP_REMOVED lines=31> */
.L_x_314:
[----:B------:R-:W-:Y:S05]  /*4750*/  BSYNC.RECONVERGENT B3 ;  /* 0x0000000000037941 */ /* 0x000fea0003800200 */
.L_x_313:
[----:B------:R-:W-:Y:S01]  /*4760*/  IADD3 R13, P0, PT, R13, 0x100, RZ ;  /* 0x000001000d0d7810 */ /* 0x000fe20007f1e0ff */
[----:B------:R-:W-:Y:S02]  /*4770*/  VIADD R12, R12, 0x100 ;  /* 0x000001000c0c7836 */ /* 0x000fe40000000000 */
[----:B------:R-:W-:Y:S02]  /*4780*/  IMAD.X R9, RZ, RZ, R9, P3 ;  /* 0x000000ffff097224 */ /* 0x000fe400018e0609 */
[----:B------:R-:W-:Y:S01]  /*4790*/  IMAD.X R14, RZ, RZ, R14, P0 ;  /* 0x000000ffff0e7224 */ /* 0x000fe200000e060e */
[----:B------:R-:W-:Y:S07]  /*47a0*/  @P2 BRA `(.L_x_315) ;  /* 0xfffffffc006c2947 */ /* 0x000fee000383ffff */
.L_x_312:
[----:B------:R-:W-:Y:S05]  /*47b0*/  BSYNC.RECONVERGENT B2 ;  /* 0x0000000000027941 */ /* 0x000fea0003800200 */
.L_x_311:
[----:B------:R-:W-:-:S13]  /*47c0*/  ISETP.GE.U32.AND P0, PT, R6, 0x300, PT ;  /* 0x000003000600780c */ /* 0x000fda0003f06070 */
[----:B------:R-:W-:Y:S05]  /*47d0*/  @!P0 BRA `(.L_x_310) ;  /* 0x0000000400c88947 */ /* 0x000fea0003800000 */
[----:B------:R-:W0:Y:S01]  /*47e0*/  LDC.64 R8, c[0x0][0x380] ;  /* 0x0000e000ff087b82 */ /* 0x000e220000000a00 */
[----:B------:R-:W-:-:S07]  /*47f0*/  VIADD R20, R12, 0x200 ;  /* 0x000002000c147836 */ /* 0x000fce0000000000 */
[----:B------:R-:W1:Y:S02]  /*4800*/  LDC.64 R6, c[0x0][0x388] ;  /* 0x0000e200ff067b82 */ /* 0x000e640000000a00 */
.L_x_324:
        /* <DEDUP_REMOVED lines=30> */
.L_x_317:
[----:B------:R-:W-:Y:S05]  /*49f0*/  BSYNC.RECONVERGENT B2 ;  /* 0x0000000000027941 */ /* 0x000fea0003800200 */
.L_x_316:
        /* <DEDUP_REMOVED lines=9> */
[----:B------:R-:W-:-:S03]  /*4a90*/  IMAD.MOV.U32 R24, RZ, RZ, R26 ;  /* 0x000000ffff187224 */ /* 0x000fc600078e001a */
[----:B------:R-:W-:Y:S01]  /*4aa0*/  MOV R25, R27 ;  /* 0x0000001b00197202 */ /* 0x000fe20000000f00 */
        /* <DEDUP_REMOVED lines=15> */
.L_x_319:
[----:B------:R-:W-:Y:S05]  /*4ba0*/  BSYNC.RECONVERGENT B2 ;  /* 0x0000000000027941 */ /* 0x000fea0003800200 */
.L_x_318:
[----:B------:R-:W-:Y:S01]  /*4bb0*/  DSETP.GEU.AND P0, PT, |R16|, |R10|, PT ;  /* 0x4000000a1000722a */ /* 0x000fe20003f0e200 */
[CC--:B------:R-:W-:Y:S01]  /*4bc0*/  IADD3 R13, P1, P4, R19.reuse, R6.reuse, R20 ;  /* 0x00000006130d7210 */ /* 0x0c0fe20007c3e014 */
[----:B------:R-:W-:Y:S01]  /*4bd0*/  VIADD R4, R20, 0x100 ;  /* 0x0000010014047836 */ /* 0x000fe20000000000 */
[----:B------:R-:W-:Y:S01]  /*4be0*/  BSSY.RECONVERGENT B2, `(.L_x_320) ;  /* 0x0000016000027945 */ /* 0x000fe20003800200 */
[----:B------:R-:W-:Y:S01]  /*4bf0*/  IMAD.MOV.U32 R2, RZ, RZ, R10 ;  /* 0x000000ffff027224 */ /* 0x000fe200078e000a */
[----:B------:R-:W-:Y:S01]  /*4c00*/  IADD3.X R22, PT, PT, R18, R7, RZ, P1, P4 ;  /* 0x0000000712167210 */ /* 0x000fe20000fe84ff */
[----:B------:R-:W-:Y:S01]  /*4c10*/  IMAD.MOV.U32 R5, RZ, RZ, R13 ;  /* 0x000000ffff057224 */ /* 0x000fe200078e000d */
[----:B------:R-:W-:Y:S01]  /*4c20*/  IADD3 R4, P2, P3, R19, R6, R4 ;  /* 0x0000000613047210 */ /* 0x000fe20007b5e004 */
        /* <DEDUP_REMOVED lines=17> */
.L_x_321:
[----:B------:R-:W-:Y:S05]  /*4d40*/  BSYNC.RECONVERGENT B2 ;  /* 0x0000000000027941 */ /* 0x000fea0003800200 */
.L_x_320:
[----:B------:R-:W-:Y:S01]  /*4d50*/  DSETP.GEU.AND P0, PT, |R2|, |R14|, PT ;  /* 0x4000000e0200722a */ /* 0x000fe20003f0e200 */
[----:B------:R-:W-:Y:S01]  /*4d60*/  IADD3.X R13, PT, PT, R18, R7, RZ, P2, P3 ;  /* 0x00000007120d7210 */ /* 0x000fe200017e64ff */
        /* <DEDUP_REMOVED lines=20> */
.L_x_323:
[----:B------:R-:W-:Y:S05]  /*4eb0*/  BSYNC.RECONVERGENT B2 ;  /* 0x0000000000027941 */ /* 0x000fea0003800200 */
.L_x_322:
[C---:B------:R-:W-:Y:S02]  /*4ec0*/  VIADD R2, R20.reuse, 0x200 ;  /* 0x0000020014027836 */ /* 0x040fe40000000000 */
[----:B------:R-:W-:-:S03]  /*4ed0*/  VIADD R20, R20, 0x400 ;  /* 0x0000040014147836 */ /* 0x000fc60000000000 */
[----:B------:R-:W-:-:S13]  /*4ee0*/  ISETP.GE.AND P0, PT, R2, R21, PT ;  /* 0x000000150200720c */ /* 0x000fda0003f06270 */
[----:B------:R-:W-:Y:S05]  /*4ef0*/  @!P0 BRA `(.L_x_324) ;  /* 0xfffffff800448947 */ /* 0x000fea000383ffff */
.L_x_310:
[----:B------:R-:W-:Y:S05]  /*4f00*/  BSYNC.RECONVERGENT B1 ;  /* 0x0000000000017941 */ /* 0x000fea0003800200 */
.L_x_309:
        /* <DEDUP_REMOVED lines=32> */
.L_x_326:
[----:B------:R-:W-:Y:S05]  /*5110*/  BSYNC.RECONVERGENT B1 ;  /* 0x0000000000017941 */ /* 0x000fea0003800200 */
.L_x_325:
        /* <DEDUP_REMOVED lines=31> */
.L_x_328:
[----:B------:R-:W-:Y:S05]  /*5310*/  BSYNC.RECONVERGENT B1 ;  /* 0x0000000000017941 */ /* 0x000fea0003800200 */
.L_x_327:
        /* <DEDUP_REMOVED lines=31> */
.L_x_330:
[----:B------:R-:W-:Y:S05]  /*5510*/  BSYNC.RECONVERGENT B1 ;  /* 0x0000000000017941 */ /* 0x000fea0003800200 */
.L_x_329:
[----:B------:R-:W-:Y:S01]  /*5520*/  ISETP.GT.AND P0, PT, R8, 0x17, PT ;  /* 0x000000170800780c */ /* 0x000fe20003f04270 */
[----:B-1----:R1:W1:Y:S01]  /*5530*/  SHFL.DOWN PT, R6, R2, 0x8, 0x1f ;  /* 0x09001f0002067f89 */ /* 0x00226200000e0000 */
[----:B------:R-:W-:Y:S01]  /*5540*/  BSSY.RECONVERGENT B1, `(.L_x_331) ;  /* 0x000001d000017945 */ /* 0x000fe20003800200 */
[----:B--2---:R-:W-:Y:S02]  /*5550*/  IMAD.MOV.U32 R9, RZ, RZ, R11 ;  /* 0x000000ffff097224 */ /* 0x004fe400078e000b */
[----:B---3--:R2:W3:Y:S01]  /*5560*/  SHFL.DOWN PT, R7, R3, 0x8, 0x1f ;  /* 0x09001f0003077f89 */ /* 0x0084e200000e0000 */
[----:B------:R-:W-:Y:S02]  /*5570*/  IMAD.MOV.U32 R10, RZ, RZ, R12 ;  /* 0x000000ffff0a7224 */ /* 0x000fe400078e000c */
[----:B------:R-:W-:Y:S01]  /*5580*/  IMAD.MOV.U32 R4, RZ, RZ, R2 ;  /* 0x000000ffff047224 */ /* 0x000fe200078e0002 */
[----:B0-----:R2:W0:Y:S01]  /*5590*/  SHFL.DOWN PT, R14, R11, 0x8, 0x1f ;  /* 0x09001f000b0e7f89 */ /* 0x00142200000e0000 */
[----:B------:R-:W-:-:S03]  /*55a0*/  IMAD.MOV.U32 R5, RZ, RZ, R3 ;  /* 0x000000ffff057224 */ /* 0x000fc600078e0003 */
[----:B----4-:R2:W4:Y:S01]  /*55b0*/  SHFL.DOWN PT, R13, R12, 0x8, 0x1f ;  /* 0x09001f000c0d7f89 */ /* 0x01052200000e0000 */
        /* <DEDUP_REMOVED lines=21> */
.L_x_332:
[----:B------:R-:W-:Y:S05]  /*5710*/  BSYNC.RECONVERGENT B1 ;  /* 0x0000000000017941 */ /* 0x000fea0003800200 */
.L_x_331:
        /* <DEDUP_REMOVED lines=8> */
[----:B----4-:R-:W-:-:S03]  /*57a0*/  IMAD.MOV.U32 R13, RZ, RZ, R5 ;  /* 0x000000ffff0d7224 */ /* 0x010fc600078e0005 */
[----:B---3--:R3:W4:Y:S01]  /*57b0*/  SHFL.DOWN PT, R7, R10, 0x10, 0x1f ;  /* 0x0a001f000a077f89 */ /* 0x00872200000e0000 */
[----:B------:R-:W-:Y:S05]  /*57c0*/  @P0 BRA `(.L_x_334) ;  /* 0x0000000000500947 */ /* 0x000fea0003800000 */
[----:B-12---:R-:W-:Y:S01]  /*57d0*/  DSETP.GEU.AND P0, PT, |R4|, |R2|, PT ;  /* 0x400000020400722a */ /* 0x006fe20003f0e200 */
        /* <DEDUP_REMOVED lines=19> */
.L_x_334:
[----:B------:R-:W-:Y:S05]  /*5910*/  BSYNC.RECONVERGENT B1 ;  /* 0x0000000000017941 */ /* 0x000fea0003800200 */
.L_x_333:
        /* <DEDUP_REMOVED lines=11> */
.L_x_336:
[----:B------:R-:W-:Y:S05]  /*59d0*/  BSYNC.RECONVERGENT B1 ;  /* 0x0000000000017941 */ /* 0x000fea0003800200 */
.L_x_335:
        /* <DEDUP_REMOVED lines=8> */
[----:B0---4-:R-:W0:Y:S04]  /*5a60*/  LDS.128 R4, [R0+0x20] ;  /* 0x0000200000047984 */ /* 0x011e280000000c00 */
[----:B------:R2:W4:Y:S04]  /*5a70*/  LDS.64 R2, [R0+0x80] ;  /* 0x0000800000027984 */ /* 0x0005280000000a00 */
[----:B---3--:R2:W3:Y:S01]  /*5a80*/  LDS.128 R8, [R0+0x30] ;  /* 0x0000300000087984 */ /* 0x0084e20000000c00 */
[----:B-1----:R-:W-:Y:S01]  /*5a90*/  DSETP.GEU.AND P0, PT, |R12|, |R16|, PT ;  /* 0x400000100c00722a */ /* 0x002fe20003f0e200 */
[----:B------:R-:W-:-:S02]  /*5aa0*/  IMAD.MOV.U32 R20, RZ, RZ, R16 ;  /* 0x000000ffff147224 */ /* 0x000fc400078e0010 */
[----:B------:R-:W-:Y:S02]  /*5ab0*/  IMAD.MOV.U32 R21, RZ, RZ, R17 ;  /* 0x000000ffff157224 */ /* 0x000fe400078e0011 */
[----:B0-----:R-:W-:Y:S02]  /*5ac0*/  IMAD.MOV.U32 R23, RZ, RZ, R4 ;  /* 0x000000ffff177224 */ /* 0x001fe400078e0004 */
        /* <DEDUP_REMOVED lines=16> */
.L_x_338:
[----:B------:R-:W-:Y:S05]  /*5bd0*/  BSYNC.RECONVERGENT B1 ;  /* 0x0000000000017941 */ /* 0x000fea0003800200 */
.L_x_337:
        /* <DEDUP_REMOVED lines=23> */
.L_x_340:
[----:B------:R-:W-:Y:S05]  /*5d50*/  BSYNC.RECONVERGENT B1 ;  /* 0x0000000000017941 */ /* 0x000fea0003800200 */
.L_x_339:
        /* <DEDUP_REMOVED lines=21> */
.L_x_342:
[----:B------:R-:W-:Y:S05]  /*5eb0*/  BSYNC.RECONVERGENT B1 ;  /* 0x0000000000017941 */ /* 0x000fea0003800200 */
.L_x_341:
        /* <DEDUP_REMOVED lines=23> */
.L_x_344:
[----:B------:R-:W-:Y:S05]  /*6030*/  BSYNC.RECONVERGENT B1 ;  /* 0x0000000000017941 */ /* 0x000fea0003800200 */
.L_x_343:
        /* <DEDUP_REMOVED lines=21> */
.L_x_346:
[----:B------:R-:W-:Y:S05]  /*6190*/  BSYNC.RECONVERGENT B1 ;  /* 0x0000000000017941 */ /* 0x000fea0003800200 */
.L_x_345:
        /* <DEDUP_REMOVED lines=21> */
.L_x_348:
[----:B------:R-:W-:Y:S05]  /*62f0*/  BSYNC.RECONVERGENT B1 ;  /* 0x0000000000017941 */ /* 0x000fea0003800200 */
.L_x_347:
        /* <DEDUP_REMOVED lines=20> */
.L_x_268:
[----:B------:R-:W-:Y:S05]  /*6440*/  BSYNC.RECONVERGENT B0 ;  /* 0x0000000000007941 */ /* 0x000fea0003800200 */
.L_x_235:
[----:B------:R-:W-:Y:S05]  /*6450*/  @P1 EXIT ;  /* 0x000000000000194d */ /* 0x000fea0003800000 */
[----:B0123--:R-:W0:Y:S02]  /*6460*/  LDC.64 R2, c[0x0][0x390] ;  /* 0x0000e400ff027b82 */ /* 0x00fe240000000a00 */
[----:B0-----:R-:W-:Y:S04]  /*6470*/  STG.E.64 desc[UR8][R2.64], R12 ;  /* 0x0000000c02007986 */ /* 0x001fe8000c101b08 */
[----:B------:R-:W-:Y:S01]  /*6480*/  STG.E.64 desc[UR8][R2.64+0x8], R14 ;  /* 0x0000080e02007986 */ /* 0x000fe2000c101b08 */
[----:B------:R-:W-:Y:S05]  /*6490*/  EXIT ;  /* 0x000000000000794d */ /* 0x000fea0003800000 */
.L_x_349:
        /* <DEDUP_REMOVED lines=14> */
.L_x_745:


//--------------------- .text._ZN6thrust24THRUST_300001_SM_1000_NS8cuda_cub4core6detail13_kernel_agentINS1_8__reduce11ReduceAgentIPN4cuda3std3__45tupleIJdlEEESC_SB_iNS1_9__extrema9arg_max_fIdl10comparatorEEEEJSC_SC_iSG_EEEvDpT0_ --------------------------
	.section	.text._ZN6thrust24THRUST_300001_SM_1000_NS8cuda_cub4core6detail13_kernel_agentINS1_8__reduce11ReduceAgentIPN4cuda3std3__45tupleIJdlEEESC_SB_iNS1_9__extrema9arg_max_fIdl10comparatorEEEEJSC_SC_iSG_EEEvDpT0_,"ax",@progbits
	.align	128
        .global         _ZN6thrust24THRUST_300001_SM_1000_NS8cuda_cub4core6detail13_kernel_agentINS1_8__reduce11ReduceAgentIPN4cuda3std3__45tupleIJdlEEESC_SB_iNS1_9__extrema9arg_max_fIdl10comparatorEEEEJSC_SC_iSG_EEEvDpT0_
        .type           _ZN6thrust24THRUST_300001_SM_1000_NS8cuda_cub4core6detail13_kernel_agentINS1_8__reduce11ReduceAgentIPN4cuda3std3__45tupleIJdlEEESC_SB_iNS1_9__extrema9arg_max_fIdl10comparatorEEEEJSC_SC_iSG_EEEvDpT0_,@function
        .size           _ZN6thrust24THRUST_300001_SM_1000_NS8cuda_cub4core6detail13_kernel_agentINS1_8__reduce11ReduceAgentIPN4cuda3std3__45tupleIJdlEEESC_SB_iNS1_9__extrema9arg_max_fIdl10comparatorEEEEJSC_SC_iSG_EEEvDpT0_,(.L_x_746 - _ZN6thrust24THRUST_300001_SM_1000_NS8cuda_cub4core6detail13_kernel_agentINS1_8__reduce11ReduceAgentIPN4cuda3std3__45tupleIJdlEEESC_SB_iNS1_9__extrema9arg_max_fIdl10comparatorEEEEJSC_SC_iSG_EEEvDpT0_)
        .other          _ZN6thrust24THRUST_300001_SM_1000_NS8cuda_cub4core6detail13_kernel_agentINS1_8__reduce11ReduceAgentIPN4cuda3std3__45tupleIJdlEEESC_SB_iNS1_9__extrema9arg_max_fIdl10comparatorEEEEJSC_SC_iSG_EEEvDpT0_,@"STO_CUDA_ENTRY STV_DEFAULT"
_ZN6thrust24THRUST_300001_SM_1000_NS8cuda_cub4core6detail13_kernel_agentINS1_8__reduce11ReduceAgentIPN4cuda3std3__45tupleIJdlEEESC_SB_iNS1_9__extrema9arg_max_fIdl10comparatorEEEEJSC_SC_iSG_EEEvDpT0_:
.text._ZN6thrust24THRUST_300001_SM_1000_NS8cuda_cub4core6detail13_kernel_agentINS1_8__reduce11ReduceAgentIPN4cuda3std3__45tupleIJdlEEESC_SB_iNS1_9__extrema9arg_max_fIdl10comparatorEEEEJSC_SC_iSG_EEEvDpT0_:
        /* <DEDUP_REMOVED lines=21> */
.L_x_353:
[----:B0-----:R-:W-:Y:S05]  /*0150*/  BSYNC.RECONVERGENT B1 ;  /* 0x0000000000017941 */ /* 0x001fea0003800200 */
.L_x_352:
        /* <DEDUP_REMOVED lines=15> */
.L_x_360:
        /* <DEDUP_REMOVED lines=31> */
.L_x_359:
[----:B------:R-:W-:Y:S05]  /*0440*/  BSYNC.RECONVERGENT B3 ;  /* 0x0000000000037941 */ /* 0x000fea0003800200 */
.L_x_358:
[----:B------:R-:W-:Y:S02]  /*0450*/  IMAD.X R3, RZ, RZ, R3, P3 ;  /* 0x000000ffff037224 */ /* 0x000fe400018e0603 */
[----:B------:R-:W-:Y:S01]  /*0460*/  VIADD R19, R19, 0x100 ;  /* 0x0000010013137836 */ /* 0x000fe20000000000 */
[----:B------:R-:W-:Y:S06]  /*0470*/  @P2 BRA `(.L_x_360) ;  /* 0xfffffffc00742947 */ /* 0x000fec000383ffff */
.L_x_357:
[----:B------:R-:W-:Y:S05]  /*0480*/  BSYNC.RECONVERGENT B2 ;  /* 0x0000000000027941 */ /* 0x000fea0003800200 */
.L_x_356:
[----:B------:R-:W0:Y:S01]  /*0490*/  LDC.64 R8, c[0x0][0x380] ;  /* 0x0000e000ff087b82 */ /* 0x000e220000000a00 */
[----:B------:R-:W-:-:S13]  /*04a0*/  ISETP.GE.U32.AND P0, PT, R4, 0x300, PT ;  /* 0x000003000400780c */ /* 0x000fda0003f06070 */
[----:B------:R-:W-:Y:S05]  /*04b0*/  @!P0 BRA `(.L_x_355) ;  /* 0x0000000400908947 */ /* 0x000fea0003800000 */
.L_x_369:
        /* <DEDUP_REMOVED lines=13> */
[----:B------:R-:W-:Y:S01]  /*0590*/  IMAD.MOV.U32 R23, RZ, RZ, R12 ;  /* 0x000000ffff177224 */ /* 0x000fe200078e000c */
[----:B------:R-:W-:Y:S01]  /*05a0*/  MOV R25, R13 ;  /* 0x0000000d00197202 */ /* 0x000fe20000000f00 */
[----:B------:R-:W-:Y:S02]  /*05b0*/  IMAD.MOV.U32 R2, RZ, RZ, R14 ;  /* 0x000000ffff027224 */ /* 0x000fe400078e000e */
[----:B------:R-:W-:-:S09]  /*05c0*/  IMAD.MOV.U32 R3, RZ, RZ, R15 ;  /* 0x000000ffff037224 */ /* 0x000fd200078e000f */
        /* <DEDUP_REMOVED lines=9> */
.L_x_362:
[----:B------:R-:W-:Y:S05]  /*0660*/  BSYNC.RECONVERGENT B2 ;  /* 0x0000000000027941 */ /* 0x000fea0003800200 */
.L_x_361:
        /* <DEDUP_REMOVED lines=25> */
.L_x_364:
[----:B------:R-:W-:Y:S05]  /*0800*/  BSYNC.RECONVERGENT B2 ;  /* 0x0000000000027941 */ /* 0x000fea0003800200 */
.L_x_363:
        /* <DEDUP_REMOVED lines=21> */
.L_x_366:
[----:B------:R-:W-:Y:S05]  /*0960*/  BSYNC.RECONVERGENT B2 ;  /* 0x0000000000027941 */ /* 0x000fea0003800200 */
.L_x_365:
        /* <DEDUP_REMOVED lines=21> */
.L_x_368:
[----:B------:R-:W-:Y:S05]  /*0ac0*/  BSYNC.RECONVERGENT B2 ;  /* 0x0000000000027941 */ /* 0x000fea0003800200 */
.L_x_367:
[----:B------:R-:W-:-:S05]  /*0ad0*/  VIADD R19, R19, 0x400 ;  /* 0x0000040013137836 */ /* 0x000fca0000000000 */
[----:B------:R-:W-:-:S13]  /*0ae0*/  ISETP.GE.AND P0, PT, R19, UR5, PT ;  /* 0x0000000513007c0c */ /* 0x000fda000bf06270 */
[----:B------:R-:W-:Y:S05]  /*0af0*/  @!P0 BRA `(.L_x_369) ;  /* 0xfffffff800708947 */ /* 0x000fea000383ffff */
.L_x_355:
[----:B------:R-:W-:Y:S05]  /*0b00*/  BSYNC.RECONVERGENT B1 ;  /* 0x0000000000017941 */ /* 0x000fea0003800200 */
.L_x_354:
        /* <DEDUP_REMOVED lines=35> */
.L_x_372:
[----:B------:R-:W-:Y:S05]  /*0d40*/  BSYNC.RECONVERGENT B1 ;  /* 0x0000000000017941 */ /* 0x000fea0003800200 */
.L_x_371:
        /* <DEDUP_REMOVED lines=31> */
.L_x_374:
[----:B------:R-:W-:Y:S05]  /*0f40*/  BSYNC.RECONVERGENT B1 ;  /* 0x0000000000017941 */ /* 0x000fea0003800200 */
.L_x_373:
        /* <DEDUP_REMOVED lines=31> */
.L_x_376:
[----:B------:R-:W-:Y:S05]  /*1140*/  BSYNC.RECONVERGENT B1 ;  /* 0x0000000000017941 */ /* 0x000fea0003800200 */
.L_x_375:
        /* <DEDUP_REMOVED lines=31> */
.L_x_378:
[----:B------:R-:W-:Y:S05]  /*1340*/  BSYNC.RECONVERGENT B1 ;  /* 0x0000000000017941 */ /* 0x000fea0003800200 */
.L_x_377:
[----:B------:R-:W-:Y:S01]  /*1350*/  ISETP.GT.AND P0, PT, R9, 0xf, PT ;  /* 0x0000000f0900780c */ /* 0x000fe20003f04270 */
[----:B-1----:R1:W1:Y:S01]  /*1360*/  SHFL.DOWN PT, R6, R4, 0x10, 0x1f ;  /* 0x0a001f0004067f89 */ /* 0x00226200000e0000 */
[----:B------:R-:W-:Y:S01]  /*1370*/  BSSY.RECONVERGENT B1, `(.L_x_379) ;  /* 0x000001d000017945 */ /* 0x000fe20003800200 */
[----:B0-----:R-:W-:Y:S01]  /*1380*/  MOV R14, R8 ;  /* 0x00000008000e7202 */ /* 0x001fe20000000f00 */
[----:B----4-:R-:W-:Y:S01]  /*1390*/  IMAD.MOV.U32 R15, RZ, RZ, R10 ;  /* 0x000000ffff0f7224 */ /* 0x010fe200078e000a */
[----:B--2---:R0:W2:Y:S01]  /*13a0*/  SHFL.DOWN PT, R7, R5, 0x10, 0x1f ;  /* 0x0a001f0005077f89 */ /* 0x0040a200000e0000 */
[----:B------:R-:W-:Y:S02]  /*13b0*/  IMAD.MOV.U32 R2, RZ, RZ, R4 ;  /* 0x000000ffff027224 */ /* 0x000fe400078e0004 */
[----:B------:R-:W-:Y:S01]  /*13c0*/  IMAD.MOV.U32 R3, RZ, RZ, R5 ;  /* 0x000000ffff037224 */ /* 0x000fe200078e0005 */
[----:B------:R0:W4:Y:S04]  /*13d0*/  SHFL.DOWN PT, R11, R8, 0x10, 0x1f ;  /* 0x0a001f00080b7f89 */ /* 0x00012800000e0000 */
        /* <DEDUP_REMOVED lines=22> */
.L_x_380:
[----:B------:R-:W-:Y:S05]  /*1540*/  BSYNC.RECONVERGENT B1 ;  /* 0x0000000000017941 */ /* 0x000fea0003800200 */
.L_x_379:
        /* <DEDUP_REMOVED lines=11> */
.L_x_382:
[----:B------:R-:W-:Y:S05]  /*1600*/  BSYNC.RECONVERGENT B1 ;  /* 0x0000000000017941 */ /* 0x000fea0003800200 */
.L_x_381:
        /* <DEDUP_REMOVED lines=31> */
.L_x_385:
[----:B------:R-:W-:Y:S05]  /*1800*/  BSYNC.RECONVERGENT B1 ;  /* 0x0000000000017941 */ /* 0x000fea0003800200 */
.L_x_384:
        /* <DEDUP_REMOVED lines=10> */
[----:B------:R-:W-:Y:S01]  /*18b0*/  MOV R15, R26 ;  /* 0x0000001a000f7202 */ /* 0x000fe20000000f00 */
[----:B------:R-:W-:Y:S02]  /*18c0*/  IMAD.MOV.U32 R29, RZ, RZ, R27 ;  /* 0x000000ffff1d7224 */ /* 0x000fe400078e001b */
[----:B------:R-:W-:Y:S02]  /*18d0*/  IMAD.MOV.U32 R4, RZ, RZ, R24 ;  /* 0x000000ffff047224 */ /* 0x000fe400078e0018 */
[----:B------:R-:W-:-:S08]  /*18e0*/  IMAD.MOV.U32 R5, RZ, RZ, R25 ;  /* 0x000000ffff057224 */ /* 0x000fd000078e0019 */
        /* <DEDUP_REMOVED lines=9> */
.L_x_387:
[----:B------:R-:W-:Y:S05]  /*1980*/  BSYNC.RECONVERGENT B1 ;  /* 0x0000000000017941 */ /* 0x000fea0003800200 */
.L_x_386:
        /* <DEDUP_REMOVED lines=21> */
.L_x_389:
[----:B------:R-:W-:Y:S05]  /*1ae0*/  BSYNC.RECONVERGENT B1 ;  /* 0x0000000000017941 */ /* 0x000fea0003800200 */
.L_x_388:
        /* <DEDUP_REMOVED lines=23> */
.L_x_391:
[----:B------:R-:W-:Y:S05]  /*1c60*/  BSYNC.RECONVERGENT B1 ;  /* 0x0000000000017941 */ /* 0x000fea0003800200 */
.L_x_390:
        /* <DEDUP_REMOVED lines=21> */
.L_x_393:
[----:B------:R-:W-:Y:S05]  /*1dc0*/  BSYNC.RECONVERGENT B1 ;  /* 0x0000000000017941 */ /* 0x000fea0003800200 */
.L_x_392:
        /* <DEDUP_REMOVED lines=21> */
.L_x_395:
[----:B------:R-:W-:Y:S05]  /*1f20*/  BSYNC.RECONVERGENT B1 ;  /* 0x0000000000017941 */ /* 0x000fea0003800200 */
.L_x_394:
        /* <DEDUP_REMOVED lines=21> */
.L_x_370:
        /* <DEDUP_REMOVED lines=19> */
[----:B0-----:R-:W-:Y:S01]  /*21b0*/  MOV R16, R9 ;  /* 0x0000000900107202 */ /* 0x001fe20000000f00 */
[----:B--2---:R-:W-:Y:S02]  /*21c0*/  IMAD.MOV.U32 R18, RZ, RZ, R11 ;  /* 0x000000ffff127224 */ /* 0x004fe400078e000b */
[----:B------:R-:W-:Y:S02]  /*21d0*/  IMAD.MOV.U32 R2, RZ, RZ, R6 ;  /* 0x000000ffff027224 */ /* 0x000fe400078e0006 */
[----:B------:R-:W-:-:S08]  /*21e0*/  IMAD.MOV.U32 R3, RZ, RZ, R7 ;  /* 0x000000ffff037224 */ /* 0x000fd000078e0007 */
        /* <DEDUP_REMOVED lines=15> */
.L_x_397:
[----:B------:R-:W-:Y:S05]  /*22e0*/  BSYNC.RECONVERGENT B1 ;  /* 0x0000000000017941 */ /* 0x000fea0003800200 */
.L_x_396:
        /* <DEDUP_REMOVED lines=32> */
.L_x_399:
[----:B------:R-:W-:Y:S05]  /*24f0*/  BSYNC.RECONVERGENT B1 ;  /* 0x0000000000017941 */ /* 0x000fea0003800200 */
.L_x_398:
[----:B-1----:R-:W-:Y:S01]  /*2500*/  VIADD R2, R4, 0x4 ;  /* 0x0000000404027836 */ /* 0x002fe20000000000 */
[----:B---3--:R1:W3:Y:S01]  /*2510*/  SHFL.DOWN PT, R8, R6, 0x4, R5 ;  /* 0x0880000006087989 */ /* 0x0082e200000e0005 */
[----:B------:R-:W-:Y:S01]  /*2520*/  BSSY.RECONVERGENT B1, `(.L_x_400) ;  /* 0x000001e000017945 */ /* 0x000fe20003800200 */
[----:B------:R-:W-:Y:S01]  /*2530*/  IMAD.MOV.U32 R14, RZ, RZ, R10 ;  /* 0x000000ffff0e7224 */ /* 0x000fe200078e000a */
[----:B------:R-:W-:Y:S01]  /*2540*/  MOV R3, R7 ;  /* 0x0000000700037202 */ /* 0x000fe20000000f00 */
[----:B0-----:R1:W0:Y:S01]  /*2550*/  SHFL.DOWN PT, R9, R7, 0x4, R5 ;  /* 0x0880000007097989 */ /* 0x00122200000e0005 */
[----:B------:R-:W-:Y:S01]  /*2560*/  ISETP.GT.AND P0, PT, R2, R5, PT ;  /* 0x000000050200720c */ /* 0x000fe20003f04270 */
[----:B------:R-:W-:Y:S02]  /*2570*/  IMAD.MOV.U32 R16, RZ, RZ, R12 ;  /* 0x000000ffff107224 */ /* 0x000fe400078e000c */
[----:B--2---:R1:W2:Y:S01]  /*2580*/  SHFL.DOWN PT, R11, R10, 0x4, R5 ;  /* 0x088000000a0b7989 */ /* 0x0042a200000e0005 */
[----:B------:R-:W-:-:S03]  /*2590*/  IMAD.MOV.U32 R2, RZ, RZ, R6 ;  /* 0x000000ffff027224 */ /* 0x000fc600078e0006 */
[----:B----4-:R1:W4:Y:S06]  /*25a0*/  SHFL.DOWN PT, R13, R12, 0x4, R5 ;  /* 0x088000000c0d7989 */ /* 0x01032c00000e0005 */
        /* <DEDUP_REMOVED lines=21> */
.L_x_401:
[----:B------:R-:W-:Y:S05]  /*2700*/  BSYNC.RECONVERGENT B1 ;  /* 0x0000000000017941 */ /* 0x000fea0003800200 */
.L_x_400:
        /* <DEDUP_REMOVED lines=32> */
.L_x_403:
[----:B------:R-:W-:Y:S05]  /*2910*/  BSYNC.RECONVERGENT B1 ;  /* 0x0000000000017941 */ /* 0x000fea0003800200 */
.L_x_402:
[----:B-1----:R-:W-:Y:S01]  /*2920*/  VIADD R2, R4, 0x10 ;  /* 0x0000001004027836 */ /* 0x002fe20000000000 */
[----:B---3--:R1:W3:Y:S01]  /*2930*/  SHFL.DOWN PT, R8, R6, 0x10, R5 ;  /* 0x0a00000006087989 */ /* 0x0082e200000e0005 */
[----:B------:R-:W-:Y:S01]  /*2940*/  BSSY.RECONVERGENT B1, `(.L_x_404) ;  /* 0x000001e000017945 */ /* 0x000fe20003800200 */
[----:B------:R-:W-:Y:S02]  /*2950*/  IMAD.MOV.U32 R14, RZ, RZ, R10 ;  /* 0x000000ffff0e7224 */ /* 0x000fe400078e000a */
[----:B------:R-:W-:Y:S01]  /*2960*/  ISETP.GT.AND P0, PT, R2, R5, PT ;  /* 0x000000050200720c */ /* 0x000fe20003f04270 */
[----:B0-----:R1:W0:Y:S01]  /*2970*/  SHFL.DOWN PT, R9, R7, 0x10, R5 ;  /* 0x0a00000007097989 */ /* 0x00122200000e0005 */
[----:B------:R-:W-:Y:S01]  /*2980*/  IMAD.MOV.U32 R15, RZ, RZ, R12 ;  /* 0x000000ffff0f7224 */ /* 0x000fe200078e000c */
[----:B------:R-:W-:Y:S01]  /*2990*/  MOV R2, R6 ;  /* 0x0000000600027202 */ /* 0x000fe20000000f00 */
[----:B------:R-:W-:Y:S01]  /*29a0*/  IMAD.MOV.U32 R3, RZ, RZ, R7 ;  /* 0x000000ffff037224 */ /* 0x000fe200078e0007 */
[----:B--2---:R1:W2:Y:S04]  /*29b0*/  SHFL.DOWN PT, R11, R10, 0x10, R5 ;  /* 0x0a0000000a0b7989 */ /* 0x0042a800000e0005 */
        /* <DEDUP_REMOVED lines=22> */
.L_x_405:
[----:B------:R-:W-:Y:S05]  /*2b20*/  BSYNC.RECONVERGENT B1 ;  /* 0x0000000000017941 */ /* 0x000fea0003800200 */
.L_x_404:
        /* <DEDUP_REMOVED lines=11> */
.L_x_407:
[----:B------:R-:W-:Y:S05]  /*2be0*/  BSYNC.RECONVERGENT B1 ;  /* 0x0000000000017941 */ /* 0x000fea0003800200 */
.L_x_406:
        /* <DEDUP_REMOVED lines=35> */
.L_x_409:
[----:B------:R-:W-:Y:S05]  /*2e20*/  BSYNC.RECONVERGENT B1 ;  /* 0x0000000000017941 */ /* 0x000fea0003800200 */
.L_x_408:
[----:B------:R-:W-:Y:S01]  /*2e30*/  UISETP.GE.AND UP0, UPT, UR8, 0x41, UPT ;  /* 0x000000410800788c */ /* 0x000fe2000bf06270 */
[----:B0-----:R-:W-:Y:S01]  /*2e40*/  IMAD.MOV.U32 R9, RZ, RZ, R11 ;  /* 0x000000ffff097224 */ /* 0x001fe200078e000b */
[----:B------:R-:W-:Y:S01]  /*2e50*/  MOV R2, R4 ;  /* 0x0000000400027202 */ /* 0x000fe20000000f00 */
[----:B------:R-:W-:Y:S02]  /*2e60*/  IMAD.MOV.U32 R0, RZ, RZ, R8 ;  /* 0x000000ffff007224 */ /* 0x000fe400078e0008 */
[----:B------:R-:W-:-:S04]  /*2e70*/  IMAD.MOV.U32 R3, RZ, RZ, R5 ;  /* 0x000000ffff037224 */ /* 0x000fc800078e0005 */
        /* <DEDUP_REMOVED lines=27> */
.L_x_411:
[----:B------:R-:W-:Y:S05]  /*3030*/  BSYNC.RECONVERGENT B1 ;  /* 0x0000000000017941 */ /* 0x000fea0003800200 */
.L_x_410:
        /* <DEDUP_REMOVED lines=32> */
.L_x_413:
[----:B------:R-:W-:Y:S05]  /*3240*/  BSYNC.RECONVERGENT B1 ;  /* 0x0000000000017941 */ /* 0x000fea0003800200 */
.L_x_412:
[----:B------:R-:W-:Y:S01]  /*3250*/  UISETP.GE.AND UP0, UPT, UR8, 0x81, UPT ;  /* 0x000000810800788c */ /* 0x000fe2000bf06270 */
[----:B------:R-:W-:Y:S01]  /*3260*/  IMAD.MOV.U32 R9, RZ, RZ, R11 ;  /* 0x000000ffff097224 */ /* 0x000fe200078e000b */
        /* <DEDUP_REMOVED lines=30> */
.L_x_415:
[----:B------:R-:W-:Y:S05]  /*3450*/  BSYNC.RECONVERGENT B1 ;  /* 0x0000000000017941 */ /* 0x000fea0003800200 */
.L_x_414:
        /* <DEDUP_REMOVED lines=32> */
.L_x_417:
[----:B------:R-:W-:Y:S05]  /*3660*/  BSYNC.RECONVERGENT B1 ;  /* 0x0000000000017941 */ /* 0x000fea0003800200 */
.L_x_416:
        /* <DEDUP_REMOVED lines=13> */
[----:B------:R-:W-:Y:S01]  /*3740*/  MOV R6, R2 ;  /* 0x0000000200067202 */ /* 0x000fe20000000f00 */
[----:B------:R-:W-:Y:S02]  /*3750*/  IMAD.MOV.U32 R7, RZ, RZ, R3 ;  /* 0x000000ffff077224 */ /* 0x000fe400078e0003 */
[----:B-1----:R-:W-:Y:S02]  /*3760*/  IMAD.MOV.U32 R9, RZ, RZ, R12 ;  /* 0x000000ffff097224 */ /* 0x002fe400078e000c */
        /* <DEDUP_REMOVED lines=16> */
.L_x_419:
[----:B------:R-:W-:Y:S05]  /*3870*/  BSYNC.RECONVERGENT B1 ;  /* 0x0000000000017941 */ /* 0x000fea0003800200 */
.L_x_418:
        /* <DEDUP_REMOVED lines=32> */
.L_x_351:
        /* <DEDUP_REMOVED lines=34> */
[----:B------:R-:W-:-:S04]  /*3ca0*/  IMAD.MOV.U32 R15, RZ, RZ, 0x500 ;  /* 0x00000500ff0f7424 */ /* 0x000fc800078e00ff */
        /* <DEDUP_REMOVED lines=8> */
[----:B------:R-:W-:Y:S02]  /*3d30*/  @P2 MOV R9, R13 ;  /* 0x0000000d00092202 */ /* 0x000fe40000000f00 */
[----:B------:R-:W-:-:S04]  /*3d40*/  @P2 SEL R7, R11, R7, P0 ;  /* 0x000000070b072207 */ /* 0x000fc80000000000 */
        /* <DEDUP_REMOVED lines=10> */
[----:B------:R-:W-:Y:S06]  /*3df0*/  BRA.U !UP0, `(.L_x_420) ;  /* 0x0000000508287547 */ /* 0x000fec000b800000 */
[----:B------:R-:W-:Y:S01]  /*3e00*/  IMAD.MOV.U32 R25, RZ, RZ, R2 ;  /* 0x000000ffff197224 */ /* 0x000fe200078e0002 */
[----:B------:R-:W0:Y:S01]  /*3e10*/  LDCU UR4, c[0x0][0x390] ;  /* 0x00007200ff0477ac */ /* 0x000e220008000800 */
[----:B------:R-:W-:Y:S02]  /*3e20*/  IMAD.MOV.U32 R24, RZ, RZ, R3 ;  /* 0x000000ffff187224 */ /* 0x000fe400078e0003 */
[----:B------:R-:W-:-:S07]  /*3e30*/  IMAD.MOV.U32 R27, RZ, RZ, 0x500 ;  /* 0x00000500ff1b7424 */ /* 0x000fce00078e00ff */
.L_x_421:
[----:B------:R-:W1:Y:S01]  /*3e40*/  LDC.64 R22, c[0x0][0x380] ;  /* 0x0000e000ff167b82 */ /* 0x000e620000000a00 */
[----:B------:R-:W-:-:S04]  /*3e50*/  IMAD.IADD R3, R0, 0x1, R27 ;  /* 0x0000000100037824 */ /* 0x000fc800078e021b */
[----:B-1----:R-:W-:-:S05]  /*3e60*/  IMAD.WIDE.U32 R22, R3, 0x10, R22 ;  /* 0x0000001003167825 */ /* 0x002fca00078e0016 */
        /* <DEDUP_REMOVED lines=14> */
[----:B------:R-:W-:Y:S02]  /*3f50*/  @P2 FSEL R29, R5, R21, P0 ;  /* 0x00000015051d2208 */ /* 0x000fe40000000000 */
[----:B------:R-:W2:Y:S01]  /*3f60*/  LDG.E.64.CONSTANT R4, desc[UR6][R22.64+0x4000] ;  /* 0x0040000616047981 */ /* 0x000ea2000c1e9b00 */
[----:B------:R-:W-:Y:S02]  /*3f70*/  @P2 IMAD.MOV.U32 R20, RZ, RZ, R26 ;  /* 0x000000ffff142224 */ /* 0x000fe400078e001a */
[----:B------:R-:W-:-:S06]  /*3f80*/  @P2 IMAD.MOV.U32 R21, RZ, RZ, R29 ;  /* 0x000000ffff152224 */ /* 0x000fcc00078e001d */
        /* <DEDUP_REMOVED lines=32> */
[----:B------:R-:W-:-:S05]  /*4190*/  VIADD R7, R27, 0xa00 ;  /* 0x00000a001b077836 */ /* 0x000fca0000000000 */
[----:B0-----:R-:W-:Y:S01]  /*41a0*/  ISETP.GT.AND P1, PT, R7, UR4, PT ;  /* 0x0000000407007c0c */ /* 0x001fe2000bf24270 */
[----:B------:R-:W-:-:S04]  /*41b0*/  VIADD R15, R27, 0x500 ;  /* 0x000005001b0f7836 */ /* 0x000fc80000000000 */
[----:B------:R-:W-:Y:S01]  /*41c0*/  IMAD.MOV.U32 R27, RZ, RZ, R15 ;  /* 0x000000ffff1b7224 */ /* 0x000fe200078e000f */
        /* <DEDUP_REMOVED lines=11> */
[----:B------:R-:W-:Y:S01]  /*4280*/  IMAD.MOV.U32 R24, RZ, RZ, R3 ;  /* 0x000000ffff187224 */ /* 0x000fe200078e0003 */
[----:B------:R-:W-:Y:S06]  /*4290*/  @!P1 BRA `(.L_x_421) ;  /* 0xfffffff800e89947 */ /* 0x000fec000383ffff */
.L_x_420:
[----:B------:R-:W-:-:S13]  /*42a0*/  ISETP.GE.AND P0, PT, R15, UR4, PT ;  /* 0x000000040f007c0c */ /* 0x000fda000bf06270 */
        /* <DEDUP_REMOVED lines=12> */
[----:B------:R-:W0:Y:S01]  /*4370*/  LDC.64 R6, c[0x0][0x380] ;  /* 0x0000e000ff067b82 */ /* 0x000e220000000a00 */
[----:B------:R-:W-:Y:S01]  /*4380*/  LEA.HI R8, R20, 0x1, RZ, 0x18 ;  /* 0x0000000114087811 */ /* 0x000fe200078fc0ff */
[----:B------:R-:W-:Y:S01]  /*4390*/  IMAD.IADD R21, R0, 0x1, R15 ;  /* 0x0000000100157824 */ /* 0x000fe200078e020f */
[----:B------:R-:W-:Y:S02]  /*43a0*/  MOV R12, R0 ;  /* 0x00000000000c7202 */ /* 0x000fe40000000f00 */
[----:B------:R-:W-:-:S05]  /*43b0*/  LOP3.LUT R8, R8, 0x3, RZ, 0xc0, !PT ;  /* 0x0000000308087812 */ /* 0x000fca00078ec0ff */
[----:B------:R-:W-:-:S07]  /*43c0*/  IMAD.MOV R14, RZ, RZ, -R8 ;  /* 0x000000ffff0e7224 */ /* 0x000fce00078e0a08 */
.L_x_428:
[----:B0-----:R-:W-:-:S05]  /*43d0*/  IMAD.WIDE.U32 R18, R21, 0x10, R6 ;  /* 0x0000001015127825 */ /* 0x001fca00078e0006 */
[----:B------:R-:W2:Y:S04]  /*43e0*/  LDG.E.64.CONSTANT R8, desc[UR6][R18.64] ;  /* 0x0000000612087981 */ /* 0x000ea8000c1e9b00 */
[----:B------:R-:W3:Y:S01]  /*43f0*/  LDG.E.64.CONSTANT R10, desc[UR6][R18.64+0x8] ;  /* 0x00000806120a7981 */ /* 0x000ee2000c1e9b00 */
[----:B------:R-:W-:Y:S01]  /*4400*/  VIADD R14, R14, 0x1 ;  /* 0x000000010e0e7836 */ /* 0x000fe20000000000 */
[----:B------:R-:W-:Y:S01]  /*4410*/  BSSY.RECONVERGENT B3, `(.L_x_426) ;  /* 0x000001a000037945 */ /* 0x000fe20003800200 */
[----:B------:R-:W-:Y:S02]  /*4420*/  IMAD.MOV.U32 R23, RZ, RZ, R2 ;  /* 0x000000ffff177224 */ /* 0x000fe400078e0002 */
        /* <DEDUP_REMOVED lines=24> */
.L_x_427:
[----:B------:R-:W-:Y:S05]  /*45b0*/  BSYNC.RECONVERGENT B3 ;  /* 0x0000000000037941 */ /* 0x000fea0003800200 */
.L_x_426:
[----:B------:R-:W-:Y:S02]  /*45c0*/  VIADD R12, R12, 0x100 ;  /* 0x000001000c0c7836 */ /* 0x000fe40000000000 */
[----:B------:R-:W-:Y:S01]  /*45d0*/  VIADD R21, R21, 0x100 ;  /* 0x0000010015157836 */ /* 0x000fe20000000000 */
[----:B------:R-:W-:Y:S06]  /*45e0*/  @P2 BRA `(.L_x_428) ;  /* 0xfffffffc00782947 */ /* 0x000fec000383ffff */
.L_x_425:
[----:B------:R-:W-:Y:S05]  /*45f0*/  BSYNC.RECONVERGENT B2 ;  /* 0x0000000000027941 */ /* 0x000fea0003800200 */
.L_x_424:
[----:B------:R-:W-:-:S13]  /*4600*/  ISETP.GE.U32.AND P0, PT, R20, 0x300, PT ;  /* 0x000003001400780c */ /* 0x000fda0003f06070 */
[----:B------:R-:W-:Y:S05]  /*4610*/  @!P0 BRA `(.L_x_423) ;  /* 0x0000000400c88947 */ /* 0x000fea0003800000 */
[----:B------:R-:W0:Y:S01]  /*4620*/  LDCU.64 UR8, c[0x0][0x380] ;  /* 0x00007000ff0877ac */ /* 0x000e220008000a00 */
[----:B------:R-:W1:Y:S01]  /*4630*/  LDC.64 R10, c[0x0][0x380] ;  /* 0x0000e000ff0a7b82 */ /* 0x000e620000000a00 */
[C---:B------:R-:W-:Y:S01]  /*4640*/  IADD3 R17, P0, PT, R12.reuse, R15, RZ ;  /* 0x0000000f0c117210 */ /* 0x040fe20007f1e0ff */
[----:B------:R-:W-:-:S04]  /*4650*/  IMAD.IADD R15, R12, 0x1, R15 ;  /* 0x000000010c0f7824 */ /* 0x000fc800078e020f */
[----:B------:R-:W-:Y:S01]  /*4660*/  IMAD.X R6, RZ, RZ, RZ, P0 ;  /* 0x000000ffff067224 */ /* 0x000fe200000e06ff */
[----:B0-----:R-:W-:-:S04]  /*4670*/  LEA R14, P1, R17, UR8, 0x4 ;  /* 0x00000008110e7c11 */ /* 0x001fc8000f8220ff */
[----:B------:R-:W-:Y:S02]  /*4680*/  IADD3 R14, P0, PT, R14, 0x3008, RZ ;  /* 0x000030080e0e7810 */ /* 0x000fe40007f1e0ff */
[----:B------:R-:W-:-:S05]  /*4690*/  LEA.HI.X R17, R17, UR9, R6, 0x4, P1 ;  /* 0x0000000911117c11 */ /* 0x000fca00088f2406 */
[----:B------:R-:W-:-:S07]  /*46a0*/  IMAD.X R17, RZ, RZ, R17, P0 ;  /* 0x000000ffff117224 */ /* 0x000fce00000e0611 */
.L_x_437:
[----:B-1----:R-:W-:-:S05]  /*46b0*/  IMAD.WIDE.U32 R8, R15, 0x10, R10 ;  /* 0x000000100f087825 */ /* 0x002fca00078e000a */
[----:B------:R-:W2:Y:S04]  /*46c0*/  LDG.E.64.CONSTANT R22, desc[UR6][R8.64] ;  /* 0x0000000608167981 */ /* 0x000ea8000c1e9b00 */
[----:B------:R0:W3:Y:S02]  /*46d0*/  LDG.E.64.CONSTANT R6, desc[UR6][R8.64+0x8] ;  /* 0x0000080608067981 */ /* 0x0000e4000c1e9b00 */
[----:B0-----:R-:W-:Y:S02]  /*46e0*/  IMAD.MOV.U32 R8, RZ, RZ, R14 ;  /* 0x000000ffff087224 */ /* 0x001fe400078e000e */
[----:B------:R-:W-:-:S05]  /*46f0*/  IMAD.MOV.U32 R9, RZ, RZ, R17 ;  /* 0x000000ffff097224 */ /* 0x000fca00078e0011 */
[----:B------:R0:W5:Y:S04]  /*4700*/  LDG.E.64.CONSTANT R20, desc[UR6][R8.64+-0x2008] ;  /* 0xffdff80608147981 */ /* 0x000168000c1e9b00 */
[----:B------:R0:W5:Y:S01]  /*4710*/  LDG.E.64.CONSTANT R18, desc[UR6][R8.64+-0x2000] ;  /* 0xffe0000608127981 */ /* 0x000162000c1e9b00 */
[----:B------:R-:W-:Y:S01]  /*4720*/  BSSY.RECONVERGENT B2, `(.L_x_429) ;  /* 0x0000015000027945 */ /* 0x000fe20003800200 */
[----:B--2---:R-:W-:Y:S01]  /*4730*/  DSETP.GEU.AND P0, PT, |R4|, |R22|, PT ;  /* 0x400000160400722a */ /* 0x004fe20003f0e200 */
[----:B------:R-:W-:Y:S02]  /*4740*/  IMAD.MOV.U32 R16, RZ, RZ, R22 ;  /* 0x000000ffff107224 */ /* 0x000fe400078e0016 */
[----:B------:R-:W-:Y:S01]  /*4750*/  IMAD.MOV.U32 R17, RZ, RZ, R23 ;  /* 0x000000ffff117224 */ /* 0x000fe200078e0017 */
[----:B---3--:R-:W-:Y:S01]  /*4760*/  MOV R29, R7 ;  /* 0x00000007001d7202 */ /* 0x008fe20000000f00 */
[----:B------:R-:W-:-:S09]  /*4770*/  IMAD.MOV.U32 R27, RZ, RZ, R6 ;  /* 0x000000ffff1b7224 */ /* 0x000fd200078e0006 */
        /* <DEDUP_REMOVED lines=15> */
.L_x_430:
[----:B------:R-:W-:Y:S05]  /*4870*/  BSYNC.RECONVERGENT B2 ;  /* 0x0000000000027941 */ /* 0x000fea0003800200 */
.L_x_429:
[----:B------:R0:W5:Y:S04]  /*4880*/  LDG.E.64.CONSTANT R6, desc[UR6][R8.64+-0x1008] ;  /* 0xffeff80608067981 */ /* 0x000168000c1e9b00 */
[----:B------:R0:W5:Y:S02]  /*4890*/  LDG.E.64.CONSTANT R4, desc[UR6][R8.64+-0x1000] ;  /* 0xfff0000608047981 */ /* 0x000164000c1e9b00 */
[----:B-----5:R-:W-:Y:S01]  /*48a0*/  DSETP.GEU.AND P0, PT, |R16|, |R20|, PT ;  /* 0x400000141000722a */ /* 0x020fe20003f0e200 */
[----:B------:R-:W-:Y:S01]  /*48b0*/  BSSY.RECONVERGENT B2, `(.L_x_431) ;  /* 0x0000014000027945 */ /* 0x000fe20003800200 */
[----:B------:R-:W-:Y:S02]  /*48c0*/  IMAD.MOV.U32 R2, RZ, RZ, R20 ;  /* 0x000000ffff027224 */ /* 0x000fe400078e0014 */
[----:B------:R-:W-:-:S02]  /*48d0*/  IMAD.MOV.U32 R3, RZ, RZ, R21 ;  /* 0x000000ffff037224 */ /* 0x000fc400078e0015 */
        /* <DEDUP_REMOVED lines=17> */
.L_x_432:
[----:B------:R-:W-:Y:S05]  /*49f0*/  BSYNC.RECONVERGENT B2 ;  /* 0x0000000000027941 */ /* 0x000fea0003800200 */
.L_x_431:
[----:B------:R0:W5:Y:S04]  /*4a00*/  LDG.E.64.CONSTANT R16, desc[UR6][R8.64+-0x8] ;  /* 0xfffff80608107981 */ /* 0x000168000c1e9b00 */
[----:B------:R0:W5:Y:S01]  /*4a10*/  LDG.E.64.CONSTANT R18, desc[UR6][R8.64] ;  /* 0x0000000608127981 */ /* 0x000162000c1e9b00 */
[----:B------:R-:W-:Y:S01]  /*4a20*/  DSETP.GEU.AND P0, PT, |R2|, |R6|, PT ;  /* 0x400000060200722a */ /* 0x000fe20003f0e200 */
[----:B------:R-:W-:Y:S01]  /*4a30*/  BSSY.RECONVERGENT B2, `(.L_x_433) ;  /* 0x0000014000027945 */ /* 0x000fe20003800200 */
[----:B------:R-:W-:Y:S02]  /*4a40*/  IMAD.MOV.U32 R20, RZ, RZ, R6 ;  /* 0x000000ffff147224 */ /* 0x000fe400078e0006 */
[----:B------:R-:W-:Y:S02]  /*4a50*/  IMAD.MOV.U32 R21, RZ, RZ, R7 ;  /* 0x000000ffff157224 */ /* 0x000fe400078e0007 */
[----:B------:R-:W-:-:S02]  /*4a60*/  IMAD.MOV.U32 R29, RZ, RZ, R4 ;  /* 0x000000ffff1d7224 */ /* 0x000fc400078e0004 */
        /* <DEDUP_REMOVED lines=16> */
.L_x_434:
[----:B------:R-:W-:Y:S05]  /*4b70*/  BSYNC.RECONVERGENT B2 ;  /* 0x0000000000027941 */ /* 0x000fea0003800200 */
.L_x_433:
[----:B-----5:R-:W-:Y:S01]  /*4b80*/  DSETP.GEU.AND P0, PT, |R20|, |R16|, PT ;  /* 0x400000101400722a */ /* 0x020fe20003f0e200 */
[----:B------:R-:W-:Y:S01]  /*4b90*/  BSSY.RECONVERGENT B2, `(.L_x_435) ;  /* 0x0000014000027945 */ /* 0x000fe20003800200 */
[----:B------:R-:W-:Y:S02]  /*4ba0*/  IMAD.MOV.U32 R4, RZ, RZ, R16 ;  /* 0x000000ffff047224 */ /* 0x000fe400078e0010 */
[----:B------:R-:W-:Y:S02]  /*4bb0*/  IMAD.MOV.U32 R5, RZ, RZ, R17 ;  /* 0x000000ffff057224 */ /* 0x000fe400078e0011 */
[----:B------:R-:W-:Y:S02]  /*4bc0*/  IMAD.MOV.U32 R2, RZ, RZ, R18 ;  /* 0x000000ffff027224 */ /* 0x000fe400078e0012 */
[----:B------:R-:W-:-:S06]  /*4bd0*/  IMAD.MOV.U32 R3, RZ, RZ, R19 ;  /* 0x000000ffff037224 */ /* 0x000fcc00078e0013 */
        /* <DEDUP_REMOVED lines=15> */
.L_x_436:
[----:B------:R-:W-:Y:S05]  /*4cd0*/  BSYNC.RECONVERGENT B2 ;  /* 0x0000000000027941 */ /* 0x000fea0003800200 */
.L_x_435:
[----:B------:R-:W-:Y:S01]  /*4ce0*/  VIADD R12, R12, 0x400 ;  /* 0x000004000c0c7836 */ /* 0x000fe20000000000 */
[----:B------:R-:W-:Y:S01]  /*4cf0*/  IADD3 R14, P1, PT, R8, 0x4000, RZ ;  /* 0x00004000080e7810 */ /* 0x000fe20007f3e0ff */
[----:B------:R-:W-:-:S03]  /*4d00*/  VIADD R15, R15, 0x400 ;  /* 0x000004000f0f7836 */ /* 0x000fc60000000000 */
[----:B------:R-:W-:Y:S01]  /*4d10*/  ISETP.GE.AND P0, PT, R12, R13, PT ;  /* 0x0000000d0c00720c */ /* 0x000fe20003f06270 */
[----:B------:R-:W-:-:S12]  /*4d20*/  IMAD.X R17, RZ, RZ, R9, P1 ;  /* 0x000000ffff117224 */ /* 0x000fd800008e0609 */
[----:B------:R-:W-:Y:S05]  /*4d30*/  @!P0 BRA `(.L_x_437) ;  /* 0xfffffff8005c8947 */ /* 0x000fea000383ffff */
.L_x_423:
[----:B------:R-:W-:Y:S05]  /*4d40*/  BSYNC.RECONVERGENT B1 ;  /* 0x0000000000017941 */ /* 0x000fea0003800200 */
.L_x_422:
        /* <DEDUP_REMOVED lines=32> */
.L_x_439:
[----:B------:R-:W-:Y:S05]  /*4f50*/  BSYNC.RECONVERGENT B1 ;  /* 0x0000000000017941 */ /* 0x000fea0003800200 */
.L_x_438:
        /* <DEDUP_REMOVED lines=12> */
[----:B---3--:R-:W-:Y:S01]  /*5020*/  IMAD.MOV.U32 R8, RZ, RZ, R14 ;  /* 0x000000ffff087224 */ /* 0x008fe200078e000e */
[----:B------:R-:W-:Y:S01]  /*5030*/  MOV R2, R4 ;  /* 0x0000000400027202 */ /* 0x000fe20000000f00 */
[----:B----4-:R-:W-:Y:S02]  /*5040*/  IMAD.MOV.U32 R9, RZ, RZ, R13 ;  /* 0x000000ffff097224 */ /* 0x010fe400078e000d */
        /* <DEDUP_REMOVED lines=16> */
.L_x_441:
[----:B------:R-:W-:Y:S05]  /*5150*/  BSYNC.RECONVERGENT B1 ;  /* 0x0000000000017941 */ /* 0x000fea0003800200 */
.L_x_440:
[----:B------:R-:W-:Y:S01]  /*5160*/  ISETP.GT.AND P0, PT, R10, 0x1b, PT ;  /* 0x0000001b0a00780c */ /* 0x000fe20003f04270 */
[----:B0-----:R0:W0:Y:S01]  /*5170*/  SHFL.DOWN PT, R6, R2, 0x4, 0x1f ;  /* 0x08801f0002067f89 */ /* 0x00102200000e0000 */
[----:B------:R-:W-:Y:S01]  /*5180*/  BSSY.RECONVERGENT B1, `(.L_x_442) ;  /* 0x000001d000017945 */ /* 0x000fe20003800200 */
[----:B------:R-:W-:Y:S02]  /*5190*/  IMAD.MOV.U32 R11, RZ, RZ, R8 ;  /* 0x000000ffff0b7224 */ /* 0x000fe400078e0008 */
[----:B------:R0:W0:Y:S01]  /*51a0*/  SHFL.DOWN PT, R7, R3, 0x4, 0x1f ;  /* 0x08801f0003077f89 */ /* 0x00002200000e0000 */
[----:B------:R-:W-:Y:S02]  /*51b0*/  IMAD.MOV.U32 R12, RZ, RZ, R9 ;  /* 0x000000ffff0c7224 */ /* 0x000fe400078e0009 */
[----:B-1----:R-:W-:Y:S01]  /*51c0*/  IMAD.MOV.U32 R4, RZ, RZ, R2 ;  /* 0x000000ffff047224 */ /* 0x002fe200078e0002 */
[----:B----4-:R1:W4:Y:S01]  /*51d0*/  SHFL.DOWN PT, R13, R8, 0x4, 0x1f ;  /* 0x08801f00080d7f89 */ /* 0x01032200000e0000 */
[----:B--2---:R-:W-:-:S03]  /*51e0*/  IMAD.MOV.U32 R5, RZ, RZ, R3 ;  /* 0x000000ffff057224 */ /* 0x004fc600078e0003 */
[----:B---3--:R1:W2:Y:S01]  /*51f0*/  SHFL.DOWN PT, R14, R9, 0x4, 0x1f ;  /* 0x08801f00090e7f89 */ /* 0x0082a200000e0000 */
[----:B------:R-:W-:Y:S05]  /*5200*/  @P0 BRA `(.L_x_443) ;  /* 0x0000000000500947 */ /* 0x000fea0003800000 */
[----:B0-----:R-:W-:Y:S01]  /*5210*/  DSETP.GEU.AND P0, PT, |R2|, |R6|, PT ;  /* 0x400000060200722a */ /* 0x001fe20003f0e200 */
[----:B----4-:R-:W-:Y:S02]  /*5220*/  IMAD.MOV.U32 R11, RZ, RZ, R13 ;  /* 0x000000ffff0b7224 */ /* 0x010fe400078e000d */
        /* <DEDUP_REMOVED lines=18> */
.L_x_443:
[----:B------:R-:W-:Y:S05]  /*5350*/  BSYNC.RECONVERGENT B1 ;  /* 0x0000000000017941 */ /* 0x000fea0003800200 */
.L_x_442:
[----:B------:R-:W-:Y:S01]  /*5360*/  ISETP.GT.AND P0, PT, R10, 0x17, PT ;  /* 0x000000170a00780c */ /* 0x000fe20003f04270 */
[----:B0-----:R0:W3:Y:S01]  /*5370*/  SHFL.DOWN PT, R2, R4, 0x8, 0x1f ;  /* 0x09001f0004027f89 */ /* 0x0010e200000e0000 */
[----:B------:R-:W-:Y:S01]  /*5380*/  BSSY.RECONVERGENT B1, `(.L_x_444) ;  /* 0x000001d000017945 */ /* 0x000fe20003800200 */
[----:B-1----:R-:W-:Y:S02]  /*5390*/  IMAD.MOV.U32 R8, RZ, RZ, R11 ;  /* 0x000000ffff087224 */ /* 0x002fe400078e000b */
[----:B------:R0:W1:Y:S01]  /*53a0*/  SHFL.DOWN PT, R3, R5, 0x8, 0x1f ;  /* 0x09001f0005037f89 */ /* 0x00006200000e0000 */
[----:B------:R-:W-:Y:S02]  /*53b0*/  IMAD.MOV.U32 R9, RZ, RZ, R12 ;  /* 0x000000ffff097224 */ /* 0x000fe400078e000c */
[----:B------:R-:W-:Y:S01]  /*53c0*/  IMAD.MOV.U32 R6, RZ, RZ, R4 ;  /* 0x000000ffff067224 */ /* 0x000fe200078e0004 */
[----:B--2---:R0:W2:Y:S01]  /*53d0*/  SHFL.DOWN PT, R14, R11, 0x8, 0x1f ;  /* 0x09001f000b0e7f89 */ /* 0x0040a200000e0000 */
[----:B------:R-:W-:-:S03]  /*53e0*/  IMAD.MOV.U32 R7, RZ, RZ, R5 ;  /* 0x000000ffff077224 */ /* 0x000fc600078e0005 */
[----:B----4-:R0:W4:Y:S01]  /*53f0*/  SHFL.DOWN PT, R13, R12, 0x8, 0x1f ;  /* 0x09001f000c0d7f89 */ /* 0x01012200000e0000 */
[----:B------:R-:W-:Y:S05]  /*5400*/  @P0 BRA `(.L_x_445) ;  /* 0x0000000000500947 */ /* 0x000fea0003800000 */
[----:B-1-3--:R-:W-:Y:S01]  /*5410*/  DSETP.GEU.AND P0, PT, |R4|, |R2|, PT ;  /* 0x400000020400722a */ /* 0x00afe20003f0e200 */
[----:B--2---:R-:W-:Y:S01]  /*5420*/  IMAD.MOV.U32 R8, RZ, RZ, R14 ;  /* 0x000000ffff087224 */ /* 0x004fe200078e000e */
        /* <DEDUP_REMOVED lines=18> */
.L_x_445:
[----:B------:R-:W-:Y:S05]  /*5550*/  BSYNC.RECONVERGENT B1 ;  /* 0x0000000000017941 */ /* 0x000fea0003800200 */
.L_x_444:
[----:B------:R-:W-:Y:S01]  /*5560*/  ISETP.GT.AND P0, PT, R10, 0xf, PT ;  /* 0x0000000f0a00780c */ /* 0x000fe20003f04270 */
[----:B0-----:R0:W0:Y:S01]  /*5570*/  SHFL.DOWN PT, R4, R6, 0x10, 0x1f ;  /* 0x0a001f0006047f89 */ /* 0x00102200000e0000 */
[----:B------:R-:W-:Y:S01]  /*5580*/  BSSY.RECONVERGENT B1, `(.L_x_446) ;  /* 0x000001d000017945 */ /* 0x000fe20003800200 */
[----:B--2---:R-:W-:Y:S02]  /*5590*/  IMAD.MOV.U32 R14, RZ, RZ, R8 ;  /* 0x000000ffff0e7224 */ /* 0x004fe400078e0008 */
[----:B------:R2:W0:Y:S01]  /*55a0*/  SHFL.DOWN PT, R5, R7, 0x10, 0x1f ;  /* 0x0a001f0007057f89 */ /* 0x00042200000e0000 */
[----:B------:R-:W-:Y:S02]  /*55b0*/  IMAD.MOV.U32 R15, RZ, RZ, R9 ;  /* 0x000000ffff0f7224 */ /* 0x000fe400078e0009 */
[----:B---3--:R-:W-:Y:S01]  /*55c0*/  IMAD.MOV.U32 R2, RZ, RZ, R6 ;  /* 0x000000ffff027224 */ /* 0x008fe200078e0006 */
[----:B------:R2:W3:Y:S01]  /*55d0*/  SHFL.DOWN PT, R11, R8, 0x10, 0x1f ;  /* 0x0a001f00080b7f89 */ /* 0x0004e200000e0000 */
[----:B-1----:R-:W-:-:S03]  /*55e0*/  IMAD.MOV.U32 R3, RZ, RZ, R7 ;  /* 0x000000ffff037224 */ /* 0x002fc600078e0007 */
[----:B------:R2:W1:Y:S01]  /*55f0*/  SHFL.DOWN PT, R12, R9, 0x10, 0x1f ;  /* 0x0a001f00090c7f89 */ /* 0x00046200000e0000 */
[----:B------:R-:W-:Y:S05]  /*5600*/  @P0 BRA `(.L_x_447) ;  /* 0x0000000000500947 */ /* 0x000fea0003800000 */
[----:B0-----:R-:W-:Y:S01]  /*5610*/  DSETP.GEU.AND P0, PT, |R6|, |R4|, PT ;  /* 0x400000040600722a */ /* 0x001fe20003f0e200 */
[----:B---3--:R-:W-:Y:S02]  /*5620*/  IMAD.MOV.U32 R14, RZ, RZ, R11 ;  /* 0x000000ffff0e7224 */ /* 0x008fe400078e000b */
[----:B-1----:R-:W-:Y:S02]  /*5630*/  IMAD.MOV.U32 R15, RZ, RZ, R12 ;  /* 0x000000ffff0f7224 */ /* 0x002fe400078e000c */
        /* <DEDUP_REMOVED lines=17> */
.L_x_447:
[----:B------:R-:W-:Y:S05]  /*5750*/  BSYNC.RECONVERGENT B1 ;  /* 0x0000000000017941 */ /* 0x000fea0003800200 */
.L_x_446:
        /* <DEDUP_REMOVED lines=11> */
.L_x_449:
[----:B------:R-:W-:Y:S05]  /*5810*/  BSYNC.RECONVERGENT B1 ;  /* 0x0000000000017941 */ /* 0x000fea0003800200 */
.L_x_448:
        /* <DEDUP_REMOVED lines=8> */
[----:B--2---:R-:W2:Y:S04]  /*58a0*/  LDS.128 R4, [R0+0x20] ;  /* 0x0000200000047984 */ /* 0x004ea80000000c00 */
[----:B-1--4-:R1:W4:Y:S04]  /*58b0*/  LDS.64 R12, [R0+0x80] ;  /* 0x00008000000c7984 */ /* 0x0123280000000a00 */
[----:B---3--:R1:W3:Y:S01]  /*58c0*/  LDS.128 R8, [R0+0x30] ;  /* 0x0000300000087984 */ /* 0x0082e20000000c00 */
[----:B0-----:R-:W-:Y:S01]  /*58d0*/  DSETP.GEU.AND P0, PT, |R2|, |R16|, PT ;  /* 0x400000100200722a */ /* 0x001fe20003f0e200 */
[----:B------:R-:W-:-:S02]  /*58e0*/  IMAD.MOV.U32 R24, RZ, RZ, R16 ;  /* 0x000000ffff187224 */ /* 0x000fc400078e0010 */
[----:B------:R-:W-:Y:S02]  /*58f0*/  IMAD.MOV.U32 R25, RZ, RZ, R17 ;  /* 0x000000ffff197224 */ /* 0x000fe400078e0011 */
[----:B--2---:R-:W-:Y:S02]  /*5900*/  IMAD.MOV.U32 R27, RZ, RZ, R4 ;  /* 0x000000ffff1b7224 */ /* 0x004fe400078e0004 */
[----:B------:R-:W-:-:S07]  /*5910*/  IMAD.MOV.U32 R29, RZ, RZ, R5 ;  /* 0x000000ffff1d7224 */ /* 0x000fce00078e0005 */
[----:B-1-34-:R-:W-:Y:S05]  /*5920*/  @!P0 BRA `(.L_x_451) ;  /* 0x0000000000388947 */ /* 0x01afea0003800000 */
        /* <DEDUP_REMOVED lines=14> */
.L_x_451:
[----:B------:R-:W-:Y:S05]  /*5a10*/  BSYNC.RECONVERGENT B1 ;  /* 0x0000000000017941 */ /* 0x000fea0003800200 */
.L_x_450:
        /* <DEDUP_REMOVED lines=23> */
.L_x_453:
[----:B------:R-:W-:Y:S05]  /*5b90*/  BSYNC.RECONVERGENT B1 ;  /* 0x0000000000017941 */ /* 0x000fea0003800200 */
.L_x_452:
        /* <DEDUP_REMOVED lines=21> */
.L_x_455:
[----:B------:R-:W-:Y:S05]  /*5cf0*/  BSYNC.RECONVERGENT B1 ;  /* 0x0000000000017941 */ /* 0x000fea0003800200 */
.L_x_454:
        /* <DEDUP_REMOVED lines=23> */
.L_x_457:
[----:B------:R-:W-:Y:S05]  /*5e70*/  BSYNC.RECONVERGENT B1 ;  /* 0x0000000000017941 */ /* 0x000fea0003800200 */
.L_x_456:
[----:B------:R-:W-:Y:S01]  /*5e80*/  DSETP.GEU.AND P0, PT, |R14|, |R22|, PT ;  /* 0x400000160e00722a */ /* 0x000fe20003f0e200 */
[----:B------:R-:W-:Y:S01]  /*5e90*/  BSSY.RECONVERGENT B1, `(.L_x_458) ;  /* 0x0000014000017945 */ /* 0x000fe20003800200 */
[----:B------:R-:W-:Y:S01]  /*5ea0*/  MOV R2, R22 ;  /* 0x0000001600027202 */ /* 0x000fe20000000f00 */
[----:B------:R-:W-:Y:S02]  /*5eb0*/  IMAD.MOV.U32 R3, RZ, RZ, R23 ;  /* 0x000000ffff037224 */ /* 0x000fe400078e0017 */
[----:B-1----:R-:W-:Y:S02]  /*5ec0*/  IMAD.MOV.U32 R19, RZ, RZ, R8 ;  /* 0x000000ffff137224 */ /* 0x002fe400078e0008 */
        /* <DEDUP_REMOVED lines=16> */
.L_x_459:
[----:B------:R-:W-:Y:S05]  /*5fd0*/  BSYNC.RECONVERGENT B1 ;  /* 0x0000000000017941 */ /* 0x000fea0003800200 */
.L_x_458:
        /* <DEDUP_REMOVED lines=21> */
.L_x_461:
[----:B------:R-:W-:Y:S05]  /*6130*/  BSYNC.RECONVERGENT B1 ;  /* 0x0000000000017941 */ /* 0x000fea0003800200 */
.L_x_460:
        /* <DEDUP_REMOVED lines=20> */
.L_x_383:
[----:B------:R-:W-:Y:S05]  /*6280*/  BSYNC.RECONVERGENT B0 ;  /* 0x0000000000007941 */ /* 0x000fea0003800200 */
.L_x_350:
[----:B------:R-:W-:Y:S05]  /*6290*/  @P1 EXIT ;  /* 0x000000000000194d */ /* 0x000fea0003800000 */
[----:B01----:R-:W0:Y:S02]  /*62a0*/  LDC.64 R4, c[0x0][0x388] ;  /* 0x0000e200ff047b82 */ /* 0x003e240000000a00 */
[----:B0-----:R-:W-:Y:S04]  /*62b0*/  STG.E.64 desc[UR6][R4.64], R2 ;  /* 0x0000000204007986 */ /* 0x001fe8000c101b06 */
[----:B------:R-:W-:Y:S01]  /*62c0*/  STG.E.64 desc[UR6][R4.64+0x8], R14 ;  /* 0x0000080e04007986 */ /* 0x000fe2000c101b06 */
[----:B------:R-:W-:Y:S05]  /*62d0*/  EXIT ;  /* 0x000000000000794d */ /* 0x000fea0003800000 */
.L_x_462:
        /* <DEDUP_REMOVED lines=10> */
.L_x_746:


//--------------------- .text._ZN6thrust24THRUST_300001_SM_1000_NS8cuda_cub4core6detail13_kernel_agentINS1_8__reduce10DrainAgentIiEEJN3cub18CUB_300001_SM_10009GridQueueIjEEiEEEvDpT0_ --------------------------
	.section	.text._ZN6thrust24THRUST_300001_SM_1000_NS8cuda_cub4core6detail13_kernel_agentINS1_8__reduce10DrainAgentIiEEJN3cub18CUB_300001_SM_10009GridQueueIjEEiEEEvDpT0_,"ax",@progbits
	.align	128
        .global         _ZN6thrust24THRUST_300001_SM_1000_NS8cuda_cub4core6detail13_kernel_agentINS1_8__reduce10DrainAgentIiEEJN3cub18CUB_300001_SM_10009GridQueueIjEEiEEEvDpT0_
        .type           _ZN6thrust24THRUST_300001_SM_1000_NS8cuda_cub4core6detail13_kernel_agentINS1_8__reduce10DrainAgentIiEEJN3cub18CUB_300001_SM_10009GridQueueIjEEiEEEvDpT0_,@function
        .size           _ZN6thrust24THRUST_300001_SM_1000_NS8cuda_cub4core6detail13_kernel_agentINS1_8__reduce10DrainAgentIiEEJN3cub18CUB_300001_SM_10009GridQueueIjEEiEEEvDpT0_,(.L_x_747 - _ZN6thrust24THRUST_300001_SM_1000_NS8cuda_cub4core6detail13_kernel_agentINS1_8__reduce10DrainAgentIiEEJN3cub18CUB_300001_SM_10009GridQueueIjEEiEEEvDpT0_)
        .other          _ZN6thrust24THRUST_300001_SM_1000_NS8cuda_cub4core6detail13_kernel_agentINS1_8__reduce10DrainAgentIiEEJN3cub18CUB_300001_SM_10009GridQueueIjEEiEEEvDpT0_,@"STO_CUDA_ENTRY STV_DEFAULT"
_ZN6thrust24THRUST_300001_SM_1000_NS8cuda_cub4core6detail13_kernel_agentINS1_8__reduce10DrainAgentIiEEJN3cub18CUB_300001_SM_10009GridQueueIjEEiEEEvDpT0_:
.text._ZN6thrust24THRUST_300001_SM_1000_NS8cuda_cub4core6detail13_kernel_agentINS1_8__reduce10DrainAgentIiEEJN3cub18CUB_300001_SM_10009GridQueueIjEEiEEEvDpT0_:
[----:B------:R-:W-:Y:S08]  /*0000*/  LDC R1, c[0x0][0x37c] ;  /* 0x0000df00ff017b82 */ /* 0x000ff00000000800 */
[----:B------:R-:W0:Y:S01]  /*0010*/  LDC.64 R2, c[0x0][0x380] ;  /* 0x0000e000ff027b82 */ /* 0x000e220000000a00 */
[----:B------:R-:W0:Y:S07]  /*0020*/  LDCU.64 UR4, c[0x0][0x358] ;  /* 0x00006b00ff0477ac */ /* 0x000e2e0008000a00 */
[----:B------:R-:W1:Y:S01]  /*0030*/  LDC R5, c[0x0][0x388] ;  /* 0x0000e200ff057b82 */ /* 0x000e620000000800 */
[----:B0-----:R-:W-:Y:S04]  /*0040*/  STG.E desc[UR4][R2.64+0x4], RZ ;  /* 0x000004ff02007986 */ /* 0x001fe8000c101904 */
[----:B-1----:R-:W-:Y:S01]  /*0050*/  STG.E desc[UR4][R2.64], R5 ;  /* 0x0000000502007986 */ /* 0x002fe2000c101904 */
[----:B------:R-:W-:Y:S05]  /*0060*/  EXIT ;  /* 0x000000000000794d */ /* 0x000fea0003800000 */
.L_x_463:
        /* <DEDUP_REMOVED lines=9> */
.L_x_747:


//--------------------- .text._ZN6thrust24THRUST_300001_SM_1000_NS8cuda_cub4core6detail13_kernel_agentINS1_8__reduce11ReduceAgentINS0_12zip_iteratorIN4cuda3std3__45tupleIJNS0_10device_ptrIdEENS0_17counting_iteratorIlNS0_11use_defaultESF_SF_EEEEEEEPNSB_IJdlEEESJ_iNS1_9__extrema9arg_max_fIdl10comparatorEEEEJSI_SK_iN3cub18CUB_300001_SM_100013GridEvenShareIiEENSR_9GridQueueIjEESO_EEEvDpT0_ --------------------------
	.section	.text._ZN6thrust24THRUST_300001_SM_1000_NS8cuda_cub4core6detail13_kernel_agentINS1_8__reduce11ReduceAgentINS0_12zip_iteratorIN4cuda3std3__45tupleIJNS0_10device_ptrIdEENS0_17counting_iteratorIlNS0_11use_defaultESF_SF_EEEEEEEPNSB_IJdlEEESJ_iNS1_9__extrema9arg_max_fIdl10comparatorEEEEJSI_SK_iN3cub18CUB_300001_SM_100013GridEvenShareIiEENSR_9GridQueueIjEESO_EEEvDpT0_,"ax",@progbits
	.align	128
        .global         _ZN6thrust24THRUST_300001_SM_1000_NS8cuda_cub4core6detail13_kernel_agentINS1_8__reduce11ReduceAgentINS0_12zip_iteratorIN4cuda3std3__45tupleIJNS0_10device_ptrIdEENS0_17counting_iteratorIlNS0_11use_defaultESF_SF_EEEEEEEPNSB_IJdlEEESJ_iNS1_9__extrema9arg_max_fIdl10comparatorEEEEJSI_SK_iN3cub18CUB_300001_SM_100013GridEvenShareIiEENSR_9GridQueueIjEESO_EEEvDpT0_
        .type           _ZN6thrust24THRUST_300001_SM_1000_NS8cuda_cub4core6detail13_kernel_agentINS1_8__reduce11ReduceAgentINS0_12zip_iteratorIN4cuda3std3__45tupleIJNS0_10device_ptrIdEENS0_17counting_iteratorIlNS0_11use_defaultESF_SF_EEEEEEEPNSB_IJdlEEESJ_iNS1_9__extrema9arg_max_fIdl10comparatorEEEEJSI_SK_iN3cub18CUB_300001_SM_100013GridEvenShareIiEENSR_9GridQueueIjEESO_EEEvDpT0_,@function
        .size           _ZN6thrust24THRUST_300001_SM_1000_NS8cuda_cub4core6detail13_kernel_agentINS1_8__reduce11ReduceAgentINS0_12zip_iteratorIN4cuda3std3__45tupleIJNS0_10device_ptrIdEENS0_17counting_iteratorIlNS0_11use_defaultESF_SF_EEEEEEEPNSB_IJdlEEESJ_iNS1_9__extrema9arg_max_fIdl10comparatorEEEEJSI_SK_iN3cub18CUB_300001_SM_100013GridEvenShareIiEENSR_9GridQueueIjEESO_EEEvDpT0_,(.L_x_748 - _ZN6thrust24THRUST_300001_SM_1000_NS8cuda_cub4core6detail13_kernel_agentINS1_8__reduce11ReduceAgentINS0_12zip_iteratorIN4cuda3std3__45tupleIJNS0_10device_ptrIdEENS0_17counting_iteratorIlNS0_11use_defaultESF_SF_EEEEEEEPNSB_IJdlEEESJ_iNS1_9__extrema9arg_max_fIdl10comparatorEEEEJSI_SK_iN3cub18CUB_300001_SM_100013GridEvenShareIiEENSR_9GridQueueIjEESO_EEEvDpT0_)
        .other          _ZN6thrust24THRUST_300001_SM_1000_NS8cuda_cub4core6detail13_kernel_agentINS1_8__reduce11ReduceAgentINS0_12zip_iteratorIN4cuda3std3__45tupleIJNS0_10device_ptrIdEENS0_17counting_iteratorIlNS0_11use_defaultESF_SF_EEEEEEEPNSB_IJdlEEESJ_iNS1_9__extrema9arg_max_fIdl10comparatorEEEEJSI_SK_iN3cub18CUB_300001_SM_100013GridEvenShareIiEENSR_9GridQueueIjEESO_EEEvDpT0_,@"STO_CUDA_ENTRY STV_DEFAULT"
_ZN6thrust24THRUST_300001_SM_1000_NS8cuda_cub4core6detail13_kernel_agentINS1_8__reduce11ReduceAgentINS0_12zip_iteratorIN4cuda3std3__45tupleIJNS0_10device_ptrIdEENS0_17counting_iteratorIlNS0_11use_defaultESF_SF_EEEEEEEPNSB_IJdlEEESJ_iNS1_9__extrema9arg_max_fIdl10comparatorEEEEJSI_SK_iN3cub18CUB_300001_SM_100013GridEvenShareIiEENSR_9GridQueueIjEESO_EEEvDpT0_:
.text._ZN6thrust24THRUST_300001_SM_1000_NS8cuda_cub4core6detail13_kernel_agentINS1_8__reduce11ReduceAgentINS0_12zip_iteratorIN4cuda3std3__45tupleIJNS0_10device_ptrIdEENS0_17counting_iteratorIlNS0_11use_defaultESF_SF_EEEEEEEPNSB_IJdlEEESJ_iNS1_9__extrema9arg_max_fIdl10comparatorEEEEJSI_SK_iN3cub18CUB_300001_SM_100013GridEvenShareIiEENSR_9GridQueueIjEESO_EEEvDpT0_:
[----:B------:R-:W-:Y:S01]  /*0000*/  LDC R1, c[0x0][0x37c] ;  /* 0x0000df00ff017b82 */ /* 0x000fe20000000800 */
[----:B------:R-:W0:Y:S01]  /*0010*/  S2R R0, SR_CTAID.X ;  /* 0x0000000000007919 */ /* 0x000e220000002500 */
[----:B------:R-:W1:Y:S01]  /*0020*/  LDCU UR4, c[0x0][0x398] ;  /* 0x00007300ff0477ac */ /* 0x000e620008000800 */
[----:B------:R-:W-:Y:S01]  /*0030*/  BSSY.RECONVERGENT B0, `(.L_x_464) ;  /* 0x000066d000007945 */ /* 0x000fe20003800200 */
[----:B------:R-:W2:Y:S01]  /*0040*/  LDCU UR6, c[0x0][0x370] ;  /* 0x00006e00ff0677ac */ /* 0x000ea20008000800 */
[----:B------:R-:W3:Y:S01]  /*0050*/  LDCU.64 UR10, c[0x0][0x358] ;  /* 0x00006b00ff0a77ac */ /* 0x000ee20008000a00 */
[----:B-1----:R-:W-:Y:S01]  /*0060*/  IMAD.U32 R7, RZ, RZ, UR4 ;  /* 0x00000004ff077e24 */ /* 0x002fe2000f8e00ff */
[----:B--2---:R-:W-:Y:S01]  /*0070*/  UIMAD UR6, UR6, 0x500, URZ ;  /* 0x00000500060678a4 */ /* 0x004fe2000f8e02ff */
[----:B0-----:R-:W-:-:S04]  /*0080*/  IMAD R10, R0, 0x500, RZ ;  /* 0x00000500000a7824 */ /* 0x001fc800078e02ff */
[----:B------:R-:W-:-:S05]  /*0090*/  VIADD R2, R10, 0x500 ;  /* 0x000005000a027836 */ /* 0x000fca0000000000 */
[----:B------:R-:W-:-:S13]  /*00a0*/  ISETP.GT.AND P0, PT, R2, R7, PT ;  /* 0x000000070200720c */ /* 0x000fda0003f04270 */
[----:B---3--:R-:W-:Y:S05]  /*00b0*/  @!P0 BRA `(.L_x_465) ;  /* 0x0000003800d08947 */ /* 0x008fea0003800000 */
[----:B------:R-:W0:Y:S01]  /*00c0*/  S2R R5, SR_TID.X ;  /* 0x0000000000057919 */ /* 0x000e220000002100 */
[----:B------:R-:W-:Y:S01]  /*00d0*/  IMAD.IADD R4, R7, 0x1, -R10 ;  /* 0x0000000107047824 */ /* 0x000fe200078e0a0a */
[----:B------:R-:W1:Y:S01]  /*00e0*/  LDCU.64 UR6, c[0x0][0x388] ;  /* 0x00007100ff0677ac */ /* 0x000e620008000a00 */
[----:B------:R-:W-:Y:S01]  /*00f0*/  BSSY.RECONVERGENT B1, `(.L_x_466) ;  /* 0x0000010000017945 */ /* 0x000fe20003800200 */
[----:B------:R-:W-:Y:S01]  /*0100*/  IMAD.MOV.U32 R8, RZ, RZ, RZ ;  /* 0x000000ffff087224 */ /* 0x000fe200078e00ff */
[----:B------:R-:W-:Y:S01]  /*0110*/  CS2R R2, SRZ ;  /* 0x0000000000027805 */ /* 0x000fe2000001ff00 */
[----:B------:R-:W2:Y:S01]  /*0120*/  LDCU.64 UR8, c[0x0][0x388] ;  /* 0x00007100ff0877ac */ /* 0x000ea20008000a00 */
[----:B------:R-:W-:Y:S01]  /*0130*/  IMAD.MOV.U32 R6, RZ, RZ, RZ ;  /* 0x000000ffff067224 */ /* 0x000fe200078e00ff */
[----:B0-----:R-:W-:Y:S01]  /*0140*/  ISETP.GE.AND P0, PT, R5, R4, PT ;  /* 0x000000040500720c */ /* 0x001fe20003f06270 */
[----:B------:R-:W-:-:S12]  /*0150*/  IMAD.MOV.U32 R9, RZ, RZ, R5 ;  /* 0x000000ffff097224 */ /* 0x000fd800078e0005 */
[----:B-12---:R-:W-:Y:S05]  /*0160*/  @P0 BRA `(.L_x_467) ;  /* 0x0000000000200947 */ /* 0x006fea0003800000 */
[----:B------:R-:W0:Y:S01]  /*0170*/  LDC.64 R2, c[0x0][0x380] ;  /* 0x0000e000ff027b82 */ /* 0x000e220000000a00 */
[----:B------:R-:W-:Y:S01]  /*0180*/  IMAD.IADD R11, R10, 0x1, R5 ;  /* 0x000000010a0b7824 */ /* 0x000fe200078e0205 */
[----:B------:R-:W1:Y:S03]  /*0190*/  LDCU.64 UR4, c[0x0][0x388] ;  /* 0x00007100ff0477ac */ /* 0x000e660008000a00 */
[----:B0-----:R-:W-:-:S06]  /*01a0*/  IMAD.WIDE R2, R11, 0x8, R2 ;  /* 0x000000080b027825 */ /* 0x001fcc00078e0202 */
[----:B------:R-:W5:Y:S01]  /*01b0*/  LDG.E.64 R2, desc[UR10][R2.64] ;  /* 0x0000000a02027981 */ /* 0x000f62000c1e1b00 */
[----:B-1----:R-:W-:Y:S01]  /*01c0*/  IADD3 R8, P0, PT, R11, UR4, RZ ;  /* 0x000000040b087c10 */ /* 0x002fe2000ff1e0ff */
[----:B------:R-:W-:-:S03]  /*01d0*/  VIADD R9, R5, 0x100 ;  /* 0x0000010005097836 */ /* 0x000fc60000000000 */
[----:B------:R-:W-:-:S09]  /*01e0*/  LEA.HI.X.SX32 R6, R11, UR5, 0x1, P0 ;  /* 0x000000050b067c11 */ /* 0x000fd200080f0eff */
.L_x_467:
[----:B------:R-:W-:Y:S05]  /*01f0*/  BSYNC.RECONVERGENT B1 ;  /* 0x0000000000017941 */ /* 0x000fea0003800200 */
.L_x_466:
        /* <DEDUP_REMOVED lines=9> */
[----:B------:R-:W0:Y:S01]  /*0290*/  LDC.64 R12, c[0x0][0x380] ;  /* 0x0000e000ff0c7b82 */ /* 0x000e220000000a00 */
[----:B------:R-:W-:Y:S01]  /*02a0*/  LEA.HI R7, R18, 0x1, RZ, 0x18 ;  /* 0x0000000112077811 */ /* 0x000fe200078fc0ff */
[----:B------:R-:W-:-:S03]  /*02b0*/  IMAD.IADD R11, R10, 0x1, R9 ;  /* 0x000000010a0b7824 */ /* 0x000fc600078e0209 */
[----:B------:R-:W-:-:S05]  /*02c0*/  LOP3.LUT R7, R7, 0x3, RZ, 0xc0, !PT ;  /* 0x0000000307077812 */ /* 0x000fca00078ec0ff */
[----:B------:R-:W-:-:S07]  /*02d0*/  IMAD.MOV R7, RZ, RZ, -R7 ;  /* 0x000000ffff077224 */ /* 0x000fce00078e0a07 */
.L_x_474:
[----:B0-----:R-:W-:-:S06]  /*02e0*/  IMAD.WIDE R14, R11, 0x8, R12 ;  /* 0x000000080b0e7825 */ /* 0x001fcc00078e020c */
[----:B------:R-:W2:Y:S01]  /*02f0*/  LDG.E.64 R14, desc[UR10][R14.64] ;  /* 0x0000000a0e0e7981 */ /* 0x000ea2000c1e1b00 */
[----:B------:R-:W-:Y:S01]  /*0300*/  IADD3 R22, P1, PT, R11, UR6, RZ ;  /* 0x000000060b167c10 */ /* 0x000fe2000ff3e0ff */
[----:B------:R-:W-:Y:S01]  /*0310*/  VIADD R7, R7, 0x1 ;  /* 0x0000000107077836 */ /* 0x000fe20000000000 */
[----:B------:R-:W-:Y:S01]  /*0320*/  BSSY.RECONVERGENT B3, `(.L_x_472) ;  /* 0x000001b000037945 */ /* 0x000fe20003800200 */
[----:B------:R-:W-:Y:S01]  /*0330*/  IMAD.MOV.U32 R19, RZ, RZ, R8 ;  /* 0x000000ffff137224 */ /* 0x000fe200078e0008 */
[----:B------:R-:W-:Y:S01]  /*0340*/  LEA.HI.X.SX32 R21, R11, UR7, 0x1, P1 ;  /* 0x000000070b157c11 */ /* 0x000fe200088f0eff */
[----:B------:R-:W-:Y:S01]  /*0350*/  IMAD.MOV.U32 R20, RZ, RZ, R6 ;  /* 0x000000ffff147224 */ /* 0x000fe200078e0006 */
[----:B------:R-:W-:Y:S01]  /*0360*/  ISETP.NE.AND P2, PT, R7, RZ, PT ;  /* 0x000000ff0700720c */ /* 0x000fe20003f45270 */
[----:B-----5:R-:W-:Y:S02]  /*0370*/  IMAD.MOV.U32 R16, RZ, RZ, R2 ;  /* 0x000000ffff107224 */ /* 0x020fe400078e0002 */
[----:B------:R-:W-:-:S02]  /*0380*/  IMAD.MOV.U32 R17, RZ, RZ, R3 ;  /* 0x000000ffff117224 */ /* 0x000fc400078e0003 */
[----:B------:R-:W-:Y:S02]  /*0390*/  IMAD.MOV.U32 R8, RZ, RZ, R22 ;  /* 0x000000ffff087224 */ /* 0x000fe400078e0016 */
        /* <DEDUP_REMOVED lines=19> */
.L_x_473:
[----:B------:R-:W-:Y:S05]  /*04d0*/  BSYNC.RECONVERGENT B3 ;  /* 0x0000000000037941 */ /* 0x000fea0003800200 */
.L_x_472:
[----:B------:R-:W-:Y:S02]  /*04e0*/  VIADD R9, R9, 0x100 ;  /* 0x0000010009097836 */ /* 0x000fe40000000000 */
[----:B------:R-:W-:Y:S01]  /*04f0*/  VIADD R11, R11, 0x100 ;  /* 0x000001000b0b7836 */ /* 0x000fe20000000000 */
[----:B------:R-:W-:Y:S06]  /*0500*/  @P2 BRA `(.L_x_474) ;  /* 0xfffffffc00742947 */ /* 0x000fec000383ffff */
.L_x_471:
[----:B------:R-:W-:Y:S05]  /*0510*/  BSYNC.RECONVERGENT B2 ;  /* 0x0000000000027941 */ /* 0x000fea0003800200 */
.L_x_470:
[----:B------:R-:W-:-:S13]  /*0520*/  ISETP.GE.U32.AND P0, PT, R18, 0x300, PT ;  /* 0x000003001200780c */ /* 0x000fda0003f06070 */
[----:B------:R-:W-:Y:S05]  /*0530*/  @!P0 BRA `(.L_x_469) ;  /* 0x0000000400cc8947 */ /* 0x000fea0003800000 */
[----:B------:R-:W0:Y:S01]  /*0540*/  LDC.64 R12, c[0x0][0x380] ;  /* 0x0000e000ff0c7b82 */ /* 0x000e220000000a00 */
[----:B------:R-:W-:-:S04]  /*0550*/  IMAD.IADD R7, R10, 0x1, R9 ;  /* 0x000000010a077824 */ /* 0x000fc800078e0209 */
[C---:B------:R-:W-:Y:S02]  /*0560*/  VIADD R27, R7.reuse, 0x100 ;  /* 0x00000100071b7836 */ /* 0x040fe40000000000 */
[C---:B------:R-:W-:Y:S02]  /*0570*/  VIADD R26, R7.reuse, 0x200 ;  /* 0x00000200071a7836 */ /* 0x040fe40000000000 */
[----:B------:R-:W-:Y:S01]  /*0580*/  VIADD R25, R7, 0x300 ;  /* 0x0000030007197836 */ /* 0x000fe20000000000 */
[----:B0-----:R-:W-:-:S05]  /*0590*/  IADD3 R10, P0, PT, R12, 0x1000, RZ ;  /* 0x000010000c0a7810 */ /* 0x001fca0007f1e0ff */
[----:B------:R-:W-:-:S08]  /*05a0*/  IMAD.X R11, RZ, RZ, R13, P0 ;  /* 0x000000ffff0b7224 */ /* 0x000fd000000e060d */
.L_x_483:
[----:B------:R-:W-:-:S05]  /*05b0*/  IMAD.WIDE R22, R7, 0x8, R10 ;  /* 0x0000000807167825 */ /* 0x000fca00078e020a */
[----:B------:R-:W2:Y:S04]  /*05c0*/  LDG.E.64 R20, desc[UR10][R22.64+-0x1000] ;  /* 0xfff0000a16147981 */ /* 0x000ea8000c1e1b00 */
[----:B-----5:R0:W5:Y:S04]  /*05d0*/  LDG.E.64 R16, desc[UR10][R22.64+-0x800] ;  /* 0xfff8000a16107981 */ /* 0x020168000c1e1b00 */
[----:B------:R0:W5:Y:S04]  /*05e0*/  LDG.E.64 R14, desc[UR10][R22.64] ;  /* 0x0000000a160e7981 */ /* 0x000168000c1e1b00 */
[----:B------:R0:W5:Y:S01]  /*05f0*/  LDG.E.64 R12, desc[UR10][R22.64+0x800] ;  /* 0x0008000a160c7981 */ /* 0x000162000c1e1b00 */
[C---:B------:R-:W-:Y:S01]  /*0600*/  IADD3 R29, P1, PT, R7.reuse, UR8, RZ ;  /* 0x00000008071d7c10 */ /* 0x040fe2000ff3e0ff */
[----:B------:R-:W-:Y:S03]  /*0610*/  BSSY.RECONVERGENT B2, `(.L_x_475) ;  /* 0x0000016000027945 */ /* 0x000fe60003800200 */
[----:B------:R-:W-:Y:S01]  /*0620*/  LEA.HI.X.SX32 R31, R7, UR9, 0x1, P1 ;  /* 0x00000009071f7c11 */ /* 0x000fe200088f0eff */
[----:B------:R-:W-:-:S03]  /*0630*/  IMAD.MOV.U32 R24, RZ, RZ, R29 ;  /* 0x000000ffff187224 */ /* 0x000fc600078e001d */
[----:B------:R-:W-:Y:S01]  /*0640*/  MOV R28, R31 ;  /* 0x0000001f001c7202 */ /* 0x000fe20000000f00 */
        /* <DEDUP_REMOVED lines=18> */
.L_x_476:
[----:B------:R-:W-:Y:S05]  /*0770*/  BSYNC.RECONVERGENT B2 ;  /* 0x0000000000027941 */ /* 0x000fea0003800200 */
.L_x_475:
[----:B-----5:R-:W-:Y:S01]  /*0780*/  DSETP.GEU.AND P0, PT, |R18|, |R16|, PT ;  /* 0x400000101200722a */ /* 0x020fe20003f0e200 */
[C---:B------:R-:W-:Y:S01]  /*0790*/  IADD3 R21, P1, PT, R27.reuse, UR8, RZ ;  /* 0x000000081b157c10 */ /* 0x040fe2000ff3e0ff */
[----:B------:R-:W-:Y:S01]  /*07a0*/  BSSY.RECONVERGENT B2, `(.L_x_477) ;  /* 0x0000015000027945 */ /* 0x000fe20003800200 */
[----:B------:R-:W-:Y:S02]  /*07b0*/  IMAD.MOV.U32 R2, RZ, RZ, R16 ;  /* 0x000000ffff027224 */ /* 0x000fe400078e0010 */
[----:B------:R-:W-:Y:S01]  /*07c0*/  LEA.HI.X.SX32 R23, R27, UR9, 0x1, P1 ;  /* 0x000000091b177c11 */ /* 0x000fe200088f0eff */
[----:B------:R-:W-:Y:S02]  /*07d0*/  IMAD.MOV.U32 R6, RZ, RZ, R21 ;  /* 0x000000ffff067224 */ /* 0x000fe400078e0015 */
[----:B------:R-:W-:Y:S02]  /*07e0*/  IMAD.MOV.U32 R3, RZ, RZ, R17 ;  /* 0x000000ffff037224 */ /* 0x000fe400078e0011 */
[----:B------:R-:W-:-:S04]  /*07f0*/  IMAD.MOV.U32 R8, RZ, RZ, R23 ;  /* 0x000000ffff087224 */ /* 0x000fc800078e0017 */
        /* <DEDUP_REMOVED lines=15> */
.L_x_478:
[----:B------:R-:W-:Y:S05]  /*08f0*/  BSYNC.RECONVERGENT B2 ;  /* 0x0000000000027941 */ /* 0x000fea0003800200 */
.L_x_477:
[----:B------:R-:W-:Y:S01]  /*0900*/  DSETP.GEU.AND P0, PT, |R2|, |R14|, PT ;  /* 0x4000000e0200722a */ /* 0x000fe20003f0e200 */
[C---:B------:R-:W-:Y:S01]  /*0910*/  IADD3 R21, P1, PT, R26.reuse, UR8, RZ ;  /* 0x000000081a157c10 */ /* 0x040fe2000ff3e0ff */
[----:B------:R-:W-:Y:S01]  /*0920*/  BSSY.RECONVERGENT B2, `(.L_x_479) ;  /* 0x0000016000027945 */ /* 0x000fe20003800200 */
[----:B------:R-:W-:Y:S01]  /*0930*/  IADD3 R29, P2, PT, R25, UR8, RZ ;  /* 0x00000008191d7c10 */ /* 0x000fe2000ff5e0ff */
[----:B------:R-:W-:Y:S01]  /*0940*/  IMAD.MOV.U32 R16, RZ, RZ, R14 ;  /* 0x000000ffff107224 */ /* 0x000fe200078e000e */
        /* <DEDUP_REMOVED lines=19> */
.L_x_480:
[----:B------:R-:W-:Y:S05]  /*0a80*/  BSYNC.RECONVERGENT B2 ;  /* 0x0000000000027941 */ /* 0x000fea0003800200 */
.L_x_479:
[----:B------:R-:W-:Y:S01]  /*0a90*/  DSETP.GEU.AND P0, PT, |R16|, |R12|, PT ;  /* 0x4000000c1000722a */ /* 0x000fe20003f0e200 */
[----:B------:R-:W-:Y:S01]  /*0aa0*/  LEA.HI.X.SX32 R14, R25, UR9, 0x1, P2 ;  /* 0x00000009190e7c11 */ /* 0x000fe200090f0eff */
[----:B------:R-:W-:Y:S01]  /*0ab0*/  BSSY.RECONVERGENT B2, `(.L_x_481) ;  /* 0x0000014000027945 */ /* 0x000fe20003800200 */
[----:B------:R-:W-:Y:S02]  /*0ac0*/  IMAD.MOV.U32 R8, RZ, RZ, R29 ;  /* 0x000000ffff087224 */ /* 0x000fe400078e001d */
[----:B------:R-:W-:Y:S02]  /*0ad0*/  IMAD.MOV.U32 R2, RZ, RZ, R12 ;  /* 0x000000ffff027224 */ /* 0x000fe400078e000c */
[----:B------:R-:W-:Y:S02]  /*0ae0*/  IMAD.MOV.U32 R6, RZ, RZ, R14 ;  /* 0x000000ffff067224 */ /* 0x000fe400078e000e */
[----:B------:R-:W-:-:S05]  /*0af0*/  IMAD.MOV.U32 R3, RZ, RZ, R13 ;  /* 0x000000ffff037224 */ /* 0x000fca00078e000d */
        /* <DEDUP_REMOVED lines=15> */
.L_x_482:
[----:B------:R-:W-:Y:S05]  /*0bf0*/  BSYNC.RECONVERGENT B2 ;  /* 0x0000000000027941 */ /* 0x000fea0003800200 */
.L_x_481:
[----:B------:R-:W-:Y:S02]  /*0c00*/  VIADD R9, R9, 0x400 ;  /* 0x0000040009097836 */ /* 0x000fe40000000000 */
[----:B------:R-:W-:Y:S02]  /*0c10*/  VIADD R27, R27, 0x400 ;  /* 0x000004001b1b7836 */ /* 0x000fe40000000000 */
[----:B------:R-:W-:Y:S01]  /*0c20*/  VIADD R26, R26, 0x400 ;  /* 0x000004001a1a7836 */ /* 0x000fe20000000000 */
[----:B------:R-:W-:Y:S01]  /*0c30*/  ISETP.GE.AND P0, PT, R9, R4, PT ;  /* 0x000000040900720c */ /* 0x000fe20003f06270 */
[----:B------:R-:W-:Y:S02]  /*0c40*/  VIADD R25, R25, 0x400 ;  /* 0x0000040019197836 */ /* 0x000fe40000000000 */
[----:B------:R-:W-:-:S10]  /*0c50*/  VIADD R7, R7, 0x400 ;  /* 0x0000040007077836 */ /* 0x000fd40000000000 */
[----:B------:R-:W-:Y:S05]  /*0c60*/  @!P0 BRA `(.L_x_483) ;  /* 0xfffffff800508947 */ /* 0x000fea000383ffff */
.L_x_469:
[----:B------:R-:W-:Y:S05]  /*0c70*/  BSYNC.RECONVERGENT B1 ;  /* 0x0000000000017941 */ /* 0x000fea0003800200 */
.L_x_468:
        /* <DEDUP_REMOVED lines=34> */
.L_x_486:
[----:B------:R-:W-:Y:S05]  /*0ea0*/  BSYNC.RECONVERGENT B1 ;  /* 0x0000000000017941 */ /* 0x000fea0003800200 */
.L_x_485:
        /* <DEDUP_REMOVED lines=31> */
.L_x_488:
[----:B------:R-:W-:Y:S05]  /*10a0*/  BSYNC.RECONVERGENT B1 ;  /* 0x0000000000017941 */ /* 0x000fea0003800200 */
.L_x_487:
[----:B------:R-:W-:Y:S01]  /*10b0*/  ISETP.GT.AND P0, PT, R15, 0x1b, PT ;  /* 0x0000001b0f00780c */ /* 0x000fe20003f04270 */
[----:B---3--:R3:W3:Y:S01]  /*10c0*/  SHFL.DOWN PT, R8, R2, 0x4, 0x1f ;  /* 0x08801f0002087f89 */ /* 0x0086e200000e0000 */
[----:B------:R-:W-:Y:S01]  /*10d0*/  BSSY.RECONVERGENT B1, `(.L_x_489) ;  /* 0x000001d000017945 */ /* 0x000fe20003800200 */
[----:B0-----:R-:W-:Y:S01]  /*10e0*/  MOV R11, R4 ;  /* 0x00000004000b7202 */ /* 0x001fe20000000f00 */
[----:B------:R-:W-:Y:S01]  /*10f0*/  IMAD.MOV.U32 R12, RZ, RZ, R13 ;  /* 0x000000ffff0c7224 */ /* 0x000fe200078e000d */
[----:B------:R0:W0:Y:S01]  /*1100*/  SHFL.DOWN PT, R9, R3, 0x4, 0x1f ;  /* 0x08801f0003097f89 */ /* 0x00002200000e0000 */
[----:B-1----:R-:W-:Y:S02]  /*1110*/  IMAD.MOV.U32 R6, RZ, RZ, R2 ;  /* 0x000000ffff067224 */ /* 0x002fe400078e0002 */
[----:B--2---:R-:W-:Y:S01]  /*1120*/  IMAD.MOV.U32 R7, RZ, RZ, R3 ;  /* 0x000000ffff077224 */ /* 0x004fe200078e0003 */
[----:B----4-:R1:W2:Y:S04]  /*1130*/  SHFL.DOWN PT, R17, R4, 0x4, 0x1f ;  /* 0x08801f0004117f89 */ /* 0x0102a800000e0000 */
[----:B------:R1:W4:Y:S01]  /*1140*/  SHFL.DOWN PT, R10, R13, 0x4, 0x1f ;  /* 0x08801f000d0a7f89 */ /* 0x00032200000e0000 */
        /* <DEDUP_REMOVED lines=21> */
.L_x_490:
[----:B------:R-:W-:Y:S05]  /*12a0*/  BSYNC.RECONVERGENT B1 ;  /* 0x0000000000017941 */ /* 0x000fea0003800200 */
.L_x_489:
[----:B------:R-:W-:Y:S01]  /*12b0*/  ISETP.GT.AND P0, PT, R15, 0x17, PT ;  /* 0x000000170f00780c */ /* 0x000fe20003f04270 */
[----:B---3--:R3:W2:Y:S01]  /*12c0*/  SHFL.DOWN PT, R8, R6, 0x8, 0x1f ;  /* 0x09001f0006087f89 */ /* 0x0086a200000e0000 */
[----:B------:R-:W-:Y:S01]  /*12d0*/  BSSY.RECONVERGENT B1, `(.L_x_491) ;  /* 0x000001d000017945 */ /* 0x000fe20003800200 */
[----:B-1----:R-:W-:Y:S02]  /*12e0*/  IMAD.MOV.U32 R4, RZ, RZ, R11 ;  /* 0x000000ffff047224 */ /* 0x002fe400078e000b */
[----:B0-----:R3:W0:Y:S01]  /*12f0*/  SHFL.DOWN PT, R9, R7, 0x8, 0x1f ;  /* 0x09001f0007097f89 */ /* 0x00162200000e0000 */
[----:B----4-:R-:W-:Y:S02]  /*1300*/  IMAD.MOV.U32 R10, RZ, RZ, R12 ;  /* 0x000000ffff0a7224 */ /* 0x010fe400078e000c */
[----:B------:R-:W-:Y:S01]  /*1310*/  IMAD.MOV.U32 R2, RZ, RZ, R6 ;  /* 0x000000ffff027224 */ /* 0x000fe200078e0006 */
[----:B------:R3:W1:Y:S01]  /*1320*/  SHFL.DOWN PT, R14, R11, 0x8, 0x1f ;  /* 0x09001f000b0e7f89 */ /* 0x00066200000e0000 */
[----:B------:R-:W-:-:S03]  /*1330*/  IMAD.MOV.U32 R3, RZ, RZ, R7 ;  /* 0x000000ffff037224 */ /* 0x000fc600078e0007 */
[----:B------:R3:W4:Y:S01]  /*1340*/  SHFL.DOWN PT, R13, R12, 0x8, 0x1f ;  /* 0x09001f000c0d7f89 */ /* 0x00072200000e0000 */
[----:B------:R-:W-:Y:S05]  /*1350*/  @P0 BRA `(.L_x_492) ;  /* 0x0000000000500947 */ /* 0x000fea0003800000 */
[----:B0-2---:R-:W-:Y:S01]  /*1360*/  DSETP.GEU.AND P0, PT, |R6|, |R8|, PT ;  /* 0x400000080600722a */ /* 0x005fe20003f0e200 */
[----:B-1----:R-:W-:Y:S02]  /*1370*/  IMAD.MOV.U32 R4, RZ, RZ, R14 ;  /* 0x000000ffff047224 */ /* 0x002fe400078e000e */
        /* <DEDUP_REMOVED lines=18> */
.L_x_492:
[----:B------:R-:W-:Y:S05]  /*14a0*/  BSYNC.RECONVERGENT B1 ;  /* 0x0000000000017941 */ /* 0x000fea0003800200 */
.L_x_491:
[----:B------:R-:W-:Y:S01]  /*14b0*/  ISETP.GT.AND P0, PT, R15, 0xf, PT ;  /* 0x0000000f0f00780c */ /* 0x000fe20003f04270 */
[----:B---3--:R3:W1:Y:S01]  /*14c0*/  SHFL.DOWN PT, R6, R2, 0x10, 0x1f ;  /* 0x0a001f0002067f89 */ /* 0x00866200000e0000 */
[----:B------:R-:W-:Y:S01]  /*14d0*/  BSSY.RECONVERGENT B1, `(.L_x_493) ;  /* 0x000001d000017945 */ /* 0x000fe20003800200 */
[----:B--2---:R-:W-:Y:S02]  /*14e0*/  IMAD.MOV.U32 R17, RZ, RZ, R4 ;  /* 0x000000ffff117224 */ /* 0x004fe400078e0004 */
[----:B------:R3:W2:Y:S01]  /*14f0*/  SHFL.DOWN PT, R7, R3, 0x10, 0x1f ;  /* 0x0a001f0003077f89 */ /* 0x0006a200000e0000 */
[----:B------:R-:W-:Y:S02]  /*1500*/  IMAD.MOV.U32 R19, RZ, RZ, R10 ;  /* 0x000000ffff137224 */ /* 0x000fe400078e000a */
[----:B------:R-:W-:Y:S01]  /*1510*/  IMAD.MOV.U32 R12, RZ, RZ, R2 ;  /* 0x000000ffff0c7224 */ /* 0x000fe200078e0002 */
[----:B0-----:R3:W0:Y:S01]  /*1520*/  SHFL.DOWN PT, R9, R4, 0x10, 0x1f ;  /* 0x0a001f0004097f89 */ /* 0x00162200000e0000 */
[----:B----4-:R-:W-:-:S03]  /*1530*/  IMAD.MOV.U32 R13, RZ, RZ, R3 ;  /* 0x000000ffff0d7224 */ /* 0x010fc600078e0003 */
[----:B------:R3:W4:Y:S01]  /*1540*/  SHFL.DOWN PT, R11, R10, 0x10, 0x1f ;  /* 0x0a001f000a0b7f89 */ /* 0x00072200000e0000 */
[----:B------:R-:W-:Y:S05]  /*1550*/  @P0 BRA `(.L_x_494) ;  /* 0x0000000000500947 */ /* 0x000fea0003800000 */
[----:B-12---:R-:W-:Y:S01]  /*1560*/  DSETP.GEU.AND P0, PT, |R2|, |R6|, PT ;  /* 0x400000060200722a */ /* 0x006fe20003f0e200 */
[----:B0-----:R-:W-:Y:S01]  /*1570*/  IMAD.MOV.U32 R17, RZ, RZ, R9 ;  /* 0x000000ffff117224 */ /* 0x001fe200078e0009 */
        /* <DEDUP_REMOVED lines=18> */
.L_x_494:
[----:B------:R-:W-:Y:S05]  /*16a0*/  BSYNC.RECONVERGENT B1 ;  /* 0x0000000000017941 */ /* 0x000fea0003800200 */
.L_x_493:
[----:B------:R-:W-:Y:S01]  /*16b0*/  ISETP.NE.AND P0, PT, R15, RZ, PT ;  /* 0x000000ff0f00720c */ /* 0x000fe20003f05270 */
[----:B------:R-:W-:-:S12]  /*16c0*/  BSSY.RECONVERGENT B1, `(.L_x_495) ;  /* 0x000000b000017945 */ /* 0x000fd80003800200 */
[----:B------:R-:W-:Y:S05]  /*16d0*/  @P0 BRA `(.L_x_496) ;  /* 0x0000000000240947 */ /* 0x000fea0003800000 */
[----:B---3--:R-:W3:Y:S01]  /*16e0*/  S2R R4, SR_CgaCtaId ;  /* 0x0000000000047919 */ /* 0x008ee20000008800 */
[----:B------:R-:W-:Y:S01]  /*16f0*/  MOV R3, 0x400 ;  /* 0x0000040000037802 */ /* 0x000fe20000000f00 */
[----:B------:R-:W-:Y:S01]  /*1700*/  IMAD.MOV.U32 R18, RZ, RZ, R17 ;  /* 0x000000ffff127224 */ /* 0x000fe200078e0011 */
[----:B------:R-:W-:-:S04]  /*1710*/  SHF.R.U32.HI R2, RZ, 0x1, R5 ;  /* 0x00000001ff027819 */ /* 0x000fc80000011605 */
[----:B------:R-:W-:Y:S02]  /*1720*/  LOP3.LUT R2, R2, 0x1f0, RZ, 0xc0, !PT ;  /* 0x000001f002027812 */ /* 0x000fe400078ec0ff */
[----:B---3--:R-:W-:-:S05]  /*1730*/  LEA R3, R4, R3, 0x18 ;  /* 0x0000000304037211 */ /* 0x008fca00078ec0ff */
[----:B------:R-:W-:-:S05]  /*1740*/  IMAD.IADD R3, R2, 0x1, R3 ;  /* 0x0000000102037824 */ /* 0x000fca00078e0203 */
[----:B------:R3:W-:Y:S04]  /*1750*/  STS.64 [R3+0x10], R18 ;  /* 0x0000101203007388 */ /* 0x0007e80000000a00 */
[----:B------:R3:W-:Y:S02]  /*1760*/  STS.64 [R3+0x8], R12 ;  /* 0x0000080c03007388 */ /* 0x0007e40000000a00 */
.L_x_496:
[----:B------:R-:W-:Y:S05]  /*1770*/  BSYNC.RECONVERGENT B1 ;  /* 0x0000000000017941 */ /* 0x000fea0003800200 */
.L_x_495:
[----:B------:R-:W-:Y:S01]  /*1780*/  BAR.SYNC.DEFER_BLOCKING 0x0 ;  /* 0x0000000000007b1d */ /* 0x000fe20000010000 */
[----:B------:R-:W-:-:S13]  /*1790*/  ISETP.NE.AND P1, PT, R5, RZ, PT ;  /* 0x000000ff0500720c */ /* 0x000fda0003f25270 */
[----:B------:R-:W-:Y:S05]  /*17a0*/  @P1 BRA `(.L_x_497) ;  /* 0x0000004c00d41947 */ /* 0x000fea0003800000 */
[----:B---3--:R-:W3:Y:S01]  /*17b0*/  S2R R3, SR_CgaCtaId ;  /* 0x0000000000037919 */ /* 0x008ee20000008800 */
[----:B------:R-:W-:Y:S01]  /*17c0*/  MOV R2, 0x400 ;  /* 0x0000040000027802 */ /* 0x000fe20000000f00 */
[----:B------:R-:W-:Y:S03]  /*17d0*/  BSSY.RECONVERGENT B1, `(.L_x_498) ;  /* 0x000001a000017945 */ /* 0x000fe60003800200 */
[----:B---3--:R-:W-:-:S05]  /*17e0*/  LEA R32, R3, R2, 0x18 ;  /* 0x0000000203207211 */ /* 0x008fca00078ec0ff */
[----:B-1----:R-:W1:Y:S04]  /*17f0*/  LDS.64 R14, [R32+0x18] ;  /* 0x00001800200e7984 */ /* 0x002e680000000a00 */
[----:B0---4-:R-:W0:Y:S04]  /*1800*/  LDS.128 R8, [R32+0x20] ;  /* 0x0000200020087984 */ /* 0x011e280000000c00 */
[----:B------:R3:W4:Y:S04]  /*1810*/  LDS.64 R2, [R32+0x80] ;  /* 0x0000800020027984 */ /* 0x0007280000000a00 */
[----:B--2---:R3:W2:Y:S01]  /*1820*/  LDS.128 R4, [R32+0x30] ;  /* 0x0000300020047984 */ /* 0x0046a20000000c00 */
        /* <DEDUP_REMOVED lines=20> */
.L_x_499:
[----:B------:R-:W-:Y:S05]  /*1970*/  BSYNC.RECONVERGENT B1 ;  /* 0x0000000000017941 */ /* 0x000fea0003800200 */
.L_x_498:
[----:B------:R0:W1:Y:S01]  /*1980*/  LDS.128 R12, [R32+0x40] ;  /* 0x00004000200c7984 */ /* 0x0000620000000c00 */
[----:B------:R-:W-:Y:S01]  /*1990*/  DSETP.GEU.AND P0, PT, |R28|, |R10|, PT ;  /* 0x4000000a1c00722a */ /* 0x000fe20003f0e200 */
[----:B------:R-:W-:Y:S01]  /*19a0*/  BSSY.RECONVERGENT B1, `(.L_x_500) ;  /* 0x0000017000017945 */ /* 0x000fe20003800200 */
[----:B------:R-:W-:Y:S01]  /*19b0*/  IMAD.MOV.U32 R33, RZ, RZ, R4 ;  /* 0x000000ffff217224 */ /* 0x000fe200078e0004 */
[----:B------:R0:W2:Y:S01]  /*19c0*/  LDS.128 R16, [R32+0x50] ;  /* 0x0000500020107984 */ /* 0x0000a20000000c00 */
[----:B------:R-:W-:Y:S02]  /*19d0*/  IMAD.MOV.U32 R35, RZ, RZ, R5 ;  /* 0x000000ffff237224 */ /* 0x000fe400078e0005 */
[----:B------:R-:W-:Y:S01]  /*19e0*/  IMAD.MOV.U32 R8, RZ, RZ, R10 ;  /* 0x000000ffff087224 */ /* 0x000fe200078e000a */
[----:B------:R0:W3:Y:S01]  /*19f0*/  LDS.128 R20, [R32+0x60] ;  /* 0x0000600020147984 */ /* 0x0000e20000000c00 */
[----:B------:R-:W-:-:S03]  /*1a00*/  IMAD.MOV.U32 R9, RZ, RZ, R11 ;  /* 0x000000ffff097224 */ /* 0x000fc600078e000b */
[----:B------:R0:W4:Y:S03]  /*1a10*/  LDS.128 R24, [R32+0x70] ;  /* 0x0000700020187984 */ /* 0x0001260000000c00 */
        /* <DEDUP_REMOVED lines=15> */
.L_x_501:
[----:B------:R-:W-:Y:S05]  /*1b10*/  BSYNC.RECONVERGENT B1 ;  /* 0x0000000000017941 */ /* 0x000fea0003800200 */
.L_x_500:
        /* <DEDUP_REMOVED lines=21> */
.L_x_503:
[----:B------:R-:W-:Y:S05]  /*1c70*/  BSYNC.RECONVERGENT B1 ;  /* 0x0000000000017941 */ /* 0x000fea0003800200 */
.L_x_502:
[----:B------:R-:W-:Y:S01]  /*1c80*/  DSETP.GEU.AND P0, PT, |R4|, |R14|, PT ;  /* 0x4000000e0400722a */ /* 0x000fe20003f0e200 */
[----:B------:R-:W-:Y:S01]  /*1c90*/  BSSY.RECONVERGENT B1, `(.L_x_504) ;  /* 0x0000014000017945 */ /* 0x000fe20003800200 */
[----:B------:R-:W-:Y:S02]  /*1ca0*/  IMAD.MOV.U32 R6, RZ, RZ, R14 ;  /* 0x000000ffff067224 */ /* 0x000fe400078e000e */
[----:B------:R-:W-:Y:S02]  /*1cb0*/  IMAD.MOV.U32 R7, RZ, RZ, R15 ;  /* 0x000000ffff077224 */ /* 0x000fe400078e000f */
[----:B--2---:R-:W-:Y:S02]  /*1cc0*/  IMAD.MOV.U32 R9, RZ, RZ, R16 ;  /* 0x000000ffff097224 */ /* 0x004fe400078e0010 */
        /* <DEDUP_REMOVED lines=16> */
.L_x_505:
[----:B------:R-:W-:Y:S05]  /*1dd0*/  BSYNC.RECONVERGENT B1 ;  /* 0x0000000000017941 */ /* 0x000fea0003800200 */
.L_x_504:
        /* <DEDUP_REMOVED lines=21> */
.L_x_507:
[----:B------:R-:W-:Y:S05]  /*1f30*/  BSYNC.RECONVERGENT B1 ;  /* 0x0000000000017941 */ /* 0x000fea0003800200 */
.L_x_506:
[----:B------:R-:W-:Y:S01]  /*1f40*/  DSETP.GEU.AND P0, PT, |R4|, |R22|, PT ;  /* 0x400000160400722a */ /* 0x000fe20003f0e200 */
[----:B------:R-:W-:Y:S01]  /*1f50*/  BSSY.RECONVERGENT B1, `(.L_x_508) ;  /* 0x0000014000017945 */ /* 0x000fe20003800200 */
[----:B------:R-:W-:Y:S02]  /*1f60*/  IMAD.MOV.U32 R6, RZ, RZ, R22 ;  /* 0x000000ffff067224 */ /* 0x000fe400078e0016 */
[----:B------:R-:W-:Y:S02]  /*1f70*/  IMAD.MOV.U32 R7, RZ, RZ, R23 ;  /* 0x000000ffff077224 */ /* 0x000fe400078e0017 */
[----:B----4-:R-:W-:Y:S02]  /*1f80*/  IMAD.MOV.U32 R9, RZ, RZ, R24 ;  /* 0x000000ffff097224 */ /* 0x010fe400078e0018 */
        /* <DEDUP_REMOVED lines=16> */
.L_x_509:
[----:B------:R-:W-:Y:S05]  /*2090*/  BSYNC.RECONVERGENT B1 ;  /* 0x0000000000017941 */ /* 0x000fea0003800200 */
.L_x_508:
[----:B------:R-:W-:Y:S01]  /*20a0*/  DSETP.GEU.AND P0, PT, |R6|, |R26|, PT ;  /* 0x4000001a0600722a */ /* 0x000fe20003f0e200 */
[----:B------:R-:W-:Y:S02]  /*20b0*/  IMAD.MOV.U32 R12, RZ, RZ, R26 ;  /* 0x000000ffff0c7224 */ /* 0x000fe400078e001a */
[----:B------:R-:W-:Y:S02]  /*20c0*/  IMAD.MOV.U32 R13, RZ, RZ, R27 ;  /* 0x000000ffff0d7224 */ /* 0x000fe400078e001b */
        /* <DEDUP_REMOVED lines=18> */
.L_x_484:
        /* <DEDUP_REMOVED lines=8> */
[----:B------:R-:W-:Y:S01]  /*2270*/  ISETP.GT.AND P0, PT, R11, R4, PT ;  /* 0x000000040b00720c */ /* 0x000fe20003f04270 */
[----:B------:R-:W-:Y:S02]  /*2280*/  IMAD.IADD R9, R4, 0x1, R9 ;  /* 0x0000000104097824 */ /* 0x000fe400078e0209 */
[----:B------:R-:W-:-:S03]  /*2290*/  IMAD.MOV.U32 R11, RZ, RZ, R3 ;  /* 0x000000ffff0b7224 */ /* 0x000fc600078e0003 */
        /* <DEDUP_REMOVED lines=27> */
.L_x_511:
[----:B------:R-:W-:Y:S05]  /*2450*/  BSYNC.RECONVERGENT B1 ;  /* 0x0000000000017941 */ /* 0x000fea0003800200 */
.L_x_510:
[----:B------:R-:W-:Y:S01]  /*2460*/  VIADD R2, R7, 0x2 ;  /* 0x0000000207027836 */ /* 0x000fe20000000000 */
[----:B--2---:R1:W2:Y:S01]  /*2470*/  SHFL.DOWN PT, R12, R10, 0x2, R9 ;  /* 0x084000000a0c7989 */ /* 0x0042a200000e0009 */
[----:B------:R-:W-:Y:S01]  /*2480*/  BSSY.RECONVERGENT B1, `(.L_x_512) ;  /* 0x000001e000017945 */ /* 0x000fe20003800200 */
[----:B------:R-:W-:Y:S02]  /*2490*/  IMAD.MOV.U32 R8, RZ, RZ, R16 ;  /* 0x000000ffff087224 */ /* 0x000fe400078e0010 */
[----:B------:R-:W-:Y:S01]  /*24a0*/  ISETP.GT.AND P0, PT, R2, R9, PT ;  /* 0x000000090200720c */ /* 0x000fe20003f04270 */
[----:B---3--:R1:W3:Y:S01]  /*24b0*/  SHFL.DOWN PT, R13, R11, 0x2, R9 ;  /* 0x084000000b0d7989 */ /* 0x0082e200000e0009 */
[----:B------:R-:W-:Y:S02]  /*24c0*/  IMAD.MOV.U32 R14, RZ, RZ, R18 ;  /* 0x000000ffff0e7224 */ /* 0x000fe400078e0012 */
[----:B------:R-:W-:Y:S01]  /*24d0*/  IMAD.MOV.U32 R2, RZ, RZ, R10 ;  /* 0x000000ffff027224 */ /* 0x000fe200078e000a */
[----:B----4-:R1:W4:Y:S01]  /*24e0*/  SHFL.DOWN PT, R15, R16, 0x2, R9 ;  /* 0x08400000100f7989 */ /* 0x01032200000e0009 */
[----:B------:R-:W-:-:S03]  /*24f0*/  IMAD.MOV.U32 R3, RZ, RZ, R11 ;  /* 0x000000ffff037224 */ /* 0x000fc600078e000b */
[----:B0-----:R1:W0:Y:S04]  /*2500*/  SHFL.DOWN PT, R17, R18, 0x2, R9 ;  /* 0x0840000012117989 */ /* 0x00122800000e0009 */
[----:B------:R-:W-:Y:S05]  /*2510*/  @P0 BRA `(.L_x_513) ;  /* 0x0000000000500947 */ /* 0x000fea0003800000 */
[----:B--23--:R-:W-:Y:S01]  /*2520*/  DSETP.GEU.AND P0, PT, |R10|, |R12|, PT ;  /* 0x4000000c0a00722a */ /* 0x00cfe20003f0e200 */
[----:B----4-:R-:W-:Y:S02]  /*2530*/  IMAD.MOV.U32 R8, RZ, RZ, R15 ;  /* 0x000000ffff087224 */ /* 0x010fe400078e000f */
[----:B0-----:R-:W-:Y:S02]  /*2540*/  IMAD.MOV.U32 R14, RZ, RZ, R17 ;  /* 0x000000ffff0e7224 */ /* 0x001fe400078e0011 */
        /* <DEDUP_REMOVED lines=17> */
.L_x_513:
[----:B------:R-:W-:Y:S05]  /*2660*/  BSYNC.RECONVERGENT B1 ;  /* 0x0000000000017941 */ /* 0x000fea0003800200 */
.L_x_512:
[----:B------:R-:W-:Y:S01]  /*2670*/  VIADD R6, R7, 0x4 ;  /* 0x0000000407067836 */ /* 0x000fe20000000000 */
[----:B--2---:R2:W2:Y:S01]  /*2680*/  SHFL.DOWN PT, R12, R2, 0x4, R9 ;  /* 0x08800000020c7989 */ /* 0x0044a200000e0009 */
[----:B------:R-:W-:Y:S01]  /*2690*/  BSSY.RECONVERGENT B1, `(.L_x_514) ;  /* 0x000001e000017945 */ /* 0x000fe20003800200 */
[----:B-1----:R-:W-:Y:S02]  /*26a0*/  IMAD.MOV.U32 R16, RZ, RZ, R14 ;  /* 0x000000ffff107224 */ /* 0x002fe400078e000e */
        /* <DEDUP_REMOVED lines=28> */
.L_x_515:
[----:B------:R-:W-:Y:S05]  /*2870*/  BSYNC.RECONVERGENT B1 ;  /* 0x0000000000017941 */ /* 0x000fea0003800200 */
.L_x_514:
[----:B--2---:R-:W-:Y:S01]  /*2880*/  VIADD R2, R7, 0x8 ;  /* 0x0000000807027836 */ /* 0x004fe20000000000 */
[----:B------:R2:W2:Y:S01]  /*2890*/  SHFL.DOWN PT, R12, R10, 0x8, R9 ;  /* 0x090000000a0c7989 */ /* 0x0004a200000e0009 */
        /* <DEDUP_REMOVED lines=30> */
.L_x_517:
[----:B------:R-:W-:Y:S05]  /*2a80*/  BSYNC.RECONVERGENT B1 ;  /* 0x0000000000017941 */ /* 0x000fea0003800200 */
.L_x_516:
[----:B-1----:R-:W-:Y:S01]  /*2a90*/  VIADD R6, R7, 0x10 ;  /* 0x0000001007067836 */ /* 0x002fe20000000000 */
[----:B--2---:R1:W2:Y:S01]  /*2aa0*/  SHFL.DOWN PT, R10, R2, 0x10, R9 ;  /* 0x0a000000020a7989 */ /* 0x0042a200000e0009 */
[----:B------:R-:W-:Y:S01]  /*2ab0*/  BSSY.RECONVERGENT B1, `(.L_x_518) ;  /* 0x000001e000017945 */ /* 0x000fe20003800200 */
[----:B0-----:R-:W-:Y:S01]  /*2ac0*/  IMAD.MOV.U32 R17, RZ, RZ, R8 ;  /* 0x000000ffff117224 */ /* 0x001fe200078e0008 */
[----:B------:R-:W-:Y:S01]  /*2ad0*/  MOV R19, R14 ;  /* 0x0000000e00137202 */ /* 0x000fe20000000f00 */
[----:B------:R1:W0:Y:S01]  /*2ae0*/  SHFL.DOWN PT, R11, R3, 0x10, R9 ;  /* 0x0a000000030b7989 */ /* 0x00022200000e0009 */
[----:B------:R-:W-:Y:S01]  /*2af0*/  ISETP.GT.AND P0, PT, R6, R9, PT ;  /* 0x000000090600720c */ /* 0x000fe20003f04270 */
[----:B------:R-:W-:Y:S02]  /*2b00*/  IMAD.MOV.U32 R12, RZ, RZ, R2 ;  /* 0x000000ffff0c7224 */ /* 0x000fe400078e0002 */
[----:B----4-:R1:W4:Y:S01]  /*2b10*/  SHFL.DOWN PT, R15, R8, 0x10, R9 ;  /* 0x0a000000080f7989 */ /* 0x01032200000e0009 */
[----:B---3--:R-:W-:-:S03]  /*2b20*/  IMAD.MOV.U32 R13, RZ, RZ, R3 ;  /* 0x000000ffff0d7224 */ /* 0x008fc600078e0003 */
[----:B------:R1:W3:Y:S06]  /*2b30*/  SHFL.DOWN PT, R21, R14, 0x10, R9 ;  /* 0x0a0000000e157989 */ /* 0x0002ec00000e0009 */
[----:B------:R-:W-:Y:S05]  /*2b40*/  @P0 BRA `(.L_x_519) ;  /* 0x0000000000500947 */ /* 0x000fea0003800000 */
[----:B0-2---:R-:W-:Y:S01]  /*2b50*/  DSETP.GEU.AND P0, PT, |R2|, |R10|, PT ;  /* 0x4000000a0200722a */ /* 0x005fe20003f0e200 */
        /* <DEDUP_REMOVED lines=19> */
.L_x_519:
[----:B------:R-:W-:Y:S05]  /*2c90*/  BSYNC.RECONVERGENT B1 ;  /* 0x0000000000017941 */ /* 0x000fea0003800200 */
.L_x_518:
[----:B------:R-:W-:Y:S01]  /*2ca0*/  ISETP.NE.AND P0, PT, R7, RZ, PT ;  /* 0x000000ff0700720c */ /* 0x000fe20003f05270 */
[----:B------:R-:W-:-:S12]  /*2cb0*/  BSSY.RECONVERGENT B1, `(.L_x_520) ;  /* 0x000000b000017945 */ /* 0x000fd80003800200 */
[----:B------:R-:W-:Y:S05]  /*2cc0*/  @P0 BRA `(.L_x_521) ;  /* 0x0000000000240947 */ /* 0x000fea0003800000 */
[----:B------:R-:W5:Y:S01]  /*2cd0*/  S2R R6, SR_CgaCtaId ;  /* 0x0000000000067919 */ /* 0x000f620000008800 */
[----:B-1----:R-:W-:Y:S01]  /*2ce0*/  MOV R3, 0x400 ;  /* 0x0000040000037802 */ /* 0x002fe20000000f00 */
[----:B------:R-:W-:Y:S01]  /*2cf0*/  IMAD.MOV.U32 R18, RZ, RZ, R17 ;  /* 0x000000ffff127224 */ /* 0x000fe200078e0011 */
[----:B------:R-:W-:-:S04]  /*2d00*/  SHF.R.U32.HI R2, RZ, 0x1, R5 ;  /* 0x00000001ff027819 */ /* 0x000fc80000011605 */
[----:B------:R-:W-:Y:S02]  /*2d10*/  LOP3.LUT R2, R2, 0x1f0, RZ, 0xc0, !PT ;  /* 0x000001f002027812 */ /* 0x000fe400078ec0ff */
[----:B-----5:R-:W-:-:S05]  /*2d20*/  LEA R3, R6, R3, 0x18 ;  /* 0x0000000306037211 */ /* 0x020fca00078ec0ff */
[----:B------:R-:W-:-:S05]  /*2d30*/  IMAD.IADD R3, R2, 0x1, R3 ;  /* 0x0000000102037824 */ /* 0x000fca00078e0203 */
[----:B------:R1:W-:Y:S04]  /*2d40*/  STS.64 [R3+0x10], R18 ;  /* 0x0000101203007388 */ /* 0x0003e80000000a00 */
[----:B------:R1:W-:Y:S02]  /*2d50*/  STS.64 [R3+0x8], R12 ;  /* 0x0000080c03007388 */ /* 0x0003e40000000a00 */
.L_x_521:
[----:B------:R-:W-:Y:S05]  /*2d60*/  BSYNC.RECONVERGENT B1 ;  /* 0x0000000000017941 */ /* 0x000fea0003800200 */
.L_x_520:
[----:B------:R-:W-:Y:S01]  /*2d70*/  BAR.SYNC.DEFER_BLOCKING 0x0 ;  /* 0x0000000000007b1d */ /* 0x000fe20000010000 */
[----:B------:R-:W-:-:S13]  /*2d80*/  ISETP.NE.AND P1, PT, R5, RZ, PT ;  /* 0x000000ff0500720c */ /* 0x000fda0003f25270 */
[----:B------:R-:W-:Y:S05]  /*2d90*/  @P1 BRA `(.L_x_497) ;  /* 0x0000003800581947 */ /* 0x000fea0003800000 */
[----:B------:R-:W-:Y:S01]  /*2da0*/  ISETP.GE.AND P0, PT, R4, 0x21, PT ;  /* 0x000000210400780c */ /* 0x000fe20003f06270 */
[----:B0-----:R-:W-:Y:S02]  /*2db0*/  IMAD.MOV.U32 R11, RZ, RZ, R17 ;  /* 0x000000ffff0b7224 */ /* 0x001fe400078e0011 */
[----:B-1----:R-:W-:Y:S02]  /*2dc0*/  IMAD.MOV.U32 R14, RZ, RZ, R19 ;  /* 0x000000ffff0e7224 */ /* 0x002fe400078e0013 */
        /* <DEDUP_REMOVED lines=29> */
.L_x_523:
[----:B------:R-:W-:Y:S05]  /*2fa0*/  BSYNC.RECONVERGENT B1 ;  /* 0x0000000000017941 */ /* 0x000fea0003800200 */
.L_x_522:
[----:B------:R-:W-:Y:S01]  /*2fb0*/  ISETP.GE.AND P0, PT, R4, 0x41, PT ;  /* 0x000000410400780c */ /* 0x000fe20003f06270 */
[----:B------:R-:W-:Y:S02]  /*2fc0*/  IMAD.MOV.U32 R5, RZ, RZ, R11 ;  /* 0x000000ffff057224 */ /* 0x000fe400078e000b */
[----:B--2---:R-:W-:Y:S02]  /*2fd0*/  IMAD.MOV.U32 R10, RZ, RZ, R14 ;  /* 0x000000ffff0a7224 */ /* 0x004fe400078e000e */
        /* <DEDUP_REMOVED lines=29> */
.L_x_525:
[----:B------:R-:W-:Y:S05]  /*31b0*/  BSYNC.RECONVERGENT B1 ;  /* 0x0000000000017941 */ /* 0x000fea0003800200 */
.L_x_524:
        /* <DEDUP_REMOVED lines=32> */
.L_x_527:
[----:B------:R-:W-:Y:S05]  /*33c0*/  BSYNC.RECONVERGENT B1 ;  /* 0x0000000000017941 */ /* 0x000fea0003800200 */
.L_x_526:
        /* <DEDUP_REMOVED lines=32> */
.L_x_529:
[----:B------:R-:W-:Y:S05]  /*35d0*/  BSYNC.RECONVERGENT B1 ;  /* 0x0000000000017941 */ /* 0x000fea0003800200 */
.L_x_528:
        /* <DEDUP_REMOVED lines=32> */
.L_x_531:
[----:B------:R-:W-:Y:S05]  /*37e0*/  BSYNC.RECONVERGENT B1 ;  /* 0x0000000000017941 */ /* 0x000fea0003800200 */
.L_x_530:
        /* <DEDUP_REMOVED lines=32> */
.L_x_533:
[----:B------:R-:W-:Y:S05]  /*39f0*/  BSYNC.RECONVERGENT B1 ;  /* 0x0000000000017941 */ /* 0x000fea0003800200 */
.L_x_532:
        /* <DEDUP_REMOVED lines=32> */
.L_x_465:
[----:B------:R-:W0:Y:S01]  /*3c00*/  S2R R4, SR_TID.X ;  /* 0x0000000000047919 */ /* 0x000e220000002100 */
[----:B------:R-:W1:Y:S01]  /*3c10*/  LDCU.128 UR12, c[0x0][0x380] ;  /* 0x00007000ff0c77ac */ /* 0x000e620008000c00 */
[----:B------:R-:W-:Y:S02]  /*3c20*/  SHF.R.S32.HI R5, RZ, 0x1f, R10 ;  /* 0x0000001fff057819 */ /* 0x000fe4000001140a */
[----:B0-----:R-:W-:-:S04]  /*3c30*/  IADD3 R2, P0, PT, R10, R4, RZ ;  /* 0x000000040a027210 */ /* 0x001fc80007f1e0ff */
[----:B-1----:R-:W-:Y:S01]  /*3c40*/  LEA R8, P1, R2, UR12, 0x3 ;  /* 0x0000000c02087c11 */ /* 0x002fe2000f8218ff */
[----:B------:R-:W-:-:S05]  /*3c50*/  IMAD.X R3, RZ, RZ, R5, P0 ;  /* 0x000000ffff037224 */ /* 0x000fca00000e0605 */
[----:B------:R-:W-:-:S05]  /*3c60*/  LEA.HI.X R9, R2, UR13, R3, 0x3, P1 ;  /* 0x0000000d02097c11 */ /* 0x000fca00088f1c03 */
[----:B------:R-:W2:Y:S04]  /*3c70*/  LDG.E.64 R12, desc[UR10][R8.64] ;  /* 0x0000000a080c7981 */ /* 0x000ea8000c1e1b00 */
[----:B------:R-:W2:Y:S04]  /*3c80*/  LDG.E.64 R14, desc[UR10][R8.64+0x800] ;  /* 0x0008000a080e7981 */ /* 0x000ea8000c1e1b00 */
[----:B------:R-:W3:Y:S04]  /*3c90*/  LDG.E.64 R16, desc[UR10][R8.64+0x1000] ;  /* 0x0010000a08107981 */ /* 0x000ee8000c1e1b00 */
[----:B------:R-:W4:Y:S04]  /*3ca0*/  LDG.E.64 R18, desc[UR10][R8.64+0x1800] ;  /* 0x0018000a08127981 */ /* 0x000f28000c1e1b00 */
[----:B------:R0:W5:Y:S01]  /*3cb0*/  LDG.E.64 R2, desc[UR10][R8.64+0x2000] ;  /* 0x0020000a08027981 */ /* 0x000162000c1e1b00 */
[----:B------:R-:W-:Y:S01]  /*3cc0*/  BSSY.RECONVERGENT B1, `(.L_x_534) ;  /* 0x000001f000017945 */ /* 0x000fe20003800200 */
[C---:B0-----:R-:W-:Y:S01]  /*3cd0*/  LOP3.LUT R8, R4.reuse, 0x400, RZ, 0xfc, !PT ;  /* 0x0000040004087812 */ /* 0x041fe200078efcff */
[----:B------:R-:W-:Y:S01]  /*3ce0*/  VIADD R9, R4, 0x200 ;  /* 0x0000020004097836 */ /* 0x000fe20000000000 */
[----:B--2---:R-:W-:-:S06]  /*3cf0*/  DSETP.GEU.AND P0, PT, |R12|, |R14|, PT ;  /* 0x4000000e0c00722a */ /* 0x004fcc0003f0e200 */
[----:B------:R-:W-:Y:S02]  /*3d00*/  FSEL R12, R12, R14, P0 ;  /* 0x0000000e0c0c7208 */ /* 0x000fe40000000000 */
[----:B------:R-:W-:Y:S02]  /*3d10*/  FSEL R13, R13, R15, P0 ;  /* 0x0000000f0d0d7208 */ /* 0x000fe40000000000 */
[----:B------:R-:W-:-:S04]  /*3d20*/  IADD3 R14, P1, PT, R10, UR14, RZ ;  /* 0x0000000e0a0e7c10 */ /* 0x000fc8000ff3e0ff */
[----:B---3--:R-:W-:Y:S01]  /*3d30*/  DSETP.GEU.AND P2, PT, |R12|, |R16|, PT ;  /* 0x400000100c00722a */ /* 0x008fe20003f4e200 */
[----:B------:R-:W-:-:S05]  /*3d40*/  IADD3 R6, P5, PT, R8, R14, RZ ;  /* 0x0000000e08067210 */ /* 0x000fca0007fbe0ff */
[----:B------:R-:W-:Y:S02]  /*3d50*/  FSEL R12, R12, R16, P2 ;  /* 0x000000100c0c7208 */ /* 0x000fe40001000000 */
[----:B------:R-:W-:-:S06]  /*3d60*/  FSEL R13, R13, R17, P2 ;  /* 0x000000110d0d7208 */ /* 0x000fcc0001000000 */
[----:B----4-:R-:W-:-:S06]  /*3d70*/  DSETP.GEU.AND P3, PT, |R12|, |R18|, PT ;  /* 0x400000120c00722a */ /* 0x010fcc0003f6e200 */
[----:B------:R-:W-:Y:S02]  /*3d80*/  FSEL R10, R12, R18, P3 ;  /* 0x000000120c0a7208 */ /* 0x000fe40001800000 */
[----:B------:R-:W-:Y:S02]  /*3d90*/  FSEL R11, R13, R19, P3 ;  /* 0x000000130d0b7208 */ /* 0x000fe40001800000 */
[----:B------:R-:W-:Y:S01]  /*3da0*/  IADD3.X R12, PT, PT, R5, UR15, RZ, P1, !PT ;  /* 0x0000000f050c7c10 */ /* 0x000fe20008ffe4ff */
[C---:B------:R-:W-:Y:S01]  /*3db0*/  VIADD R5, R4.reuse, 0x100 ;  /* 0x0000010004057836 */ /* 0x040fe20000000000 */
[----:B------:R-:W-:Y:S02]  /*3dc0*/  ISETP.LE.AND P1, PT, R7, UR6, PT ;  /* 0x0000000607007c0c */ /* 0x000fe4000bf23270 */
[----:B-----5:R-:W-:Y:S02]  /*3dd0*/  DSETP.GEU.AND P4, PT, |R10|, |R2|, PT ;  /* 0x400000020a00722a */ /* 0x020fe40003f8e200 */
[----:B------:R-:W-:Y:S01]  /*3de0*/  @P2 SEL R9, R4, R5, P0 ;  /* 0x0000000504092207 */ /* 0x000fe20000000000 */
[----:B------:R-:W-:-:S02]  /*3df0*/  IMAD.X R5, RZ, RZ, R12, P5 ;  /* 0x000000ffff057224 */ /* 0x000fc400028e060c */
[----:B------:R-:W-:-:S09]  /*3e00*/  @!P3 VIADD R9, R4, 0x300 ;  /* 0x000003000409b836 */ /* 0x000fd20000000000 */
        /* <DEDUP_REMOVED lines=10> */
.L_x_535:
[----:B------:R-:W-:Y:S05]  /*3eb0*/  BSYNC.RECONVERGENT B1 ;  /* 0x0000000000017941 */ /* 0x000fea0003800200 */
.L_x_534:
        /* <DEDUP_REMOVED lines=12> */
[----:B------:R-:W-:-:S05]  /*3f80*/  IMAD.MOV.U32 R11, RZ, RZ, 0x500 ;  /* 0x00000500ff0b7424 */ /* 0x000fca00078e00ff */
[----:B------:R-:W2:Y:S01]  /*3f90*/  ATOMG.E.ADD.STRONG.GPU PT, R10, desc[UR10][R8.64], R11 ;  /* 0x8000000b080a79a8 */ /* 0x000ea200081ef10a */
[----:B------:R-:W0:Y:S01]  /*3fa0*/  S2UR UR5, SR_CgaCtaId ;  /* 0x00000000000579c3 */ /* 0x000e220000008800 */
[----:B------:R-:W-:Y:S02]  /*3fb0*/  UMOV UR4, 0x400 ;  /* 0x0000040000047882 */ /* 0x000fe40000000000 */
[----:B0-----:R-:W-:Y:S01]  /*3fc0*/  ULEA UR4, UR5, UR4, 0x18 ;  /* 0x0000000405047291 */ /* 0x001fe2000f8ec0ff */
[----:B--2---:R-:W-:-:S08]  /*3fd0*/  VIADD R10, R10, UR6 ;  /* 0x000000060a0a7c36 */ /* 0x004fd00008000000 */
[----:B------:R0:W-:Y:S03]  /*3fe0*/  STS [UR4+0x98], R10 ;  /* 0x0000980aff007988 */ /* 0x0001e60008000804 */
.L_x_538:
[----:B------:R-:W-:Y:S05]  /*3ff0*/  BSYNC.RECONVERGENT B1 ;  /* 0x0000000000017941 */ /* 0x000fea0003800200 */
.L_x_537:
[----:B------:R-:W1:Y:S08]  /*4000*/  S2UR UR5, SR_CgaCtaId ;  /* 0x00000000000579c3 */ /* 0x000e700000008800 */
[----:B------:R-:W-:Y:S06]  /*4010*/  BAR.SYNC.DEFER_BLOCKING 0x0 ;  /* 0x0000000000007b1d */ /* 0x000fec0000010000 */
[----:B------:R-:W-:-:S02]  /*4020*/  UMOV UR4, 0x400 ;  /* 0x0000040000047882 */ /* 0x000fc40000000000 */
[----:B-1----:R-:W-:-:S06]  /*4030*/  ULEA UR4, UR5, UR4, 0x18 ;  /* 0x0000000405047291 */ /* 0x002fcc000f8ec0ff */
[----:B------:R-:W-:-:S05]  /*4040*/  IMAD.U32 R14, RZ, RZ, UR4 ;  /* 0x00000004ff0e7e24 */ /* 0x000fca000f8e00ff */
[----:B------:R-:W0:Y:S02]  /*4050*/  LDS R12, [R14+0x98] ;  /* 0x000098000e0c7984 */ /* 0x000e240000000800 */
[----:B0-----:R-:W-:-:S05]  /*4060*/  VIADD R10, R12, 0x500 ;  /* 0x000005000c0a7836 */ /* 0x001fca0000000000 */
[----:B------:R-:W-:-:S13]  /*4070*/  ISETP.GT.AND P0, PT, R10, R7, PT ;  /* 0x000000070a00720c */ /* 0x000fda0003f04270 */
[----:B------:R-:W-:Y:S05]  /*4080*/  @P0 BRA `(.L_x_539) ;  /* 0x0000000400900947 */ /* 0x000fea0003800000 */
[----:B------:R-:W-:Y:S01]  /*4090*/  BSSY.RECONVERGENT B1, `(.L_x_539) ;  /* 0x0000063000017945 */ /* 0x000fe20003800200 */
[----:B------:R-:W-:Y:S01]  /*40a0*/  IMAD.MOV.U32 R20, RZ, RZ, R2 ;  /* 0x000000ffff147224 */ /* 0x000fe200078e0002 */
[----:B------:R-:W0:Y:S01]  /*40b0*/  LDCU UR7, c[0x0][0x398] ;  /* 0x00007300ff0777ac */ /* 0x000e220008000800 */
[----:B------:R-:W-:Y:S02]  /*40c0*/  IMAD.MOV.U32 R21, RZ, RZ, R3 ;  /* 0x000000ffff157224 */ /* 0x000fe400078e0003 */
[----:B------:R-:W-:Y:S01]  /*40d0*/  IMAD.MOV.U32 R27, RZ, RZ, R6 ;  /* 0x000000ffff1b7224 */ /* 0x000fe200078e0006 */
[----:B------:R-:W1:Y:S01]  /*40e0*/  LDCU.128 UR12, c[0x0][0x380] ;  /* 0x00007000ff0c77ac */ /* 0x000e620008000c00 */
[----:B------:R-:W-:-:S07]  /*40f0*/  IMAD.MOV.U32 R22, RZ, RZ, R5 ;  /* 0x000000ffff167224 */ /* 0x000fce00078e0005 */
.L_x_542:
[----:B------:R-:W-:-:S04]  /*4100*/  IADD3 R28, P0, PT, R4, R12, RZ ;  /* 0x0000000c041c7210 */ /* 0x000fc80007f1e0ff */
[----:B------:R-:W-:Y:S02]  /*4110*/  LEA.HI.X.SX32 R25, R12, RZ, 0x1, P0 ;  /* 0x000000ff0c197211 */ /* 0x000fe400000f0eff */
[----:B-1----:R-:W-:-:S04]  /*4120*/  LEA R6, P0, R28, UR12, 0x3 ;  /* 0x0000000c1c067c11 */ /* 0x002fc8000f8018ff */
[----:B------:R-:W-:-:S05]  /*4130*/  LEA.HI.X R7, R28, UR13, R25, 0x3, P0 ;  /* 0x0000000d1c077c11 */ /* 0x000fca00080f1c19 */
[----:B------:R-:W2:Y:S04]  /*4140*/  LDG.E.64 R18, desc[UR10][R6.64] ;  /* 0x0000000a06127981 */ /* 0x000ea8000c1e1b00 */
[----:B------:R-:W3:Y:S04]  /*4150*/  LDG.E.64 R16, desc[UR10][R6.64+0x800] ;  /* 0x0008000a06107981 */ /* 0x000ee8000c1e1b00 */
[----:B------:R-:W4:Y:S04]  /*4160*/  LDG.E.64 R12, desc[UR10][R6.64+0x1000] ;  /* 0x0010000a060c7981 */ /* 0x000f28000c1e1b00 */
[----:B------:R-:W4:Y:S01]  /*4170*/  LDG.E.64 R10, desc[UR10][R6.64+0x1800] ;  /* 0x0018000a060a7981 */ /* 0x000f22000c1e1b00 */
[----:B------:R-:W-:-:S03]  /*4180*/  IADD3 R28, P0, PT, R28, UR14, RZ ;  /* 0x0000000e1c1c7c10 */ /* 0x000fc6000ff1e0ff */
[----:B------:R1:W5:Y:S01]  /*4190*/  LDG.E.64 R2, desc[UR10][R6.64+0x2000] ;  /* 0x0020000a06027981 */ /* 0x000362000c1e1b00 */
[----:B------:R-:W-:Y:S01]  /*41a0*/  IADD3.X R25, PT, PT, R25, UR15, RZ, P0, !PT ;  /* 0x0000000f19197c10 */ /* 0x000fe200087fe4ff */
[----:B------:R-:W-:Y:S01]  /*41b0*/  BSSY.RECONVERGENT B2, `(.L_x_540) ;  /* 0x0000038000027945 */ /* 0x000fe20003800200 */
[----:B------:R-:W-:Y:S01]  /*41c0*/  BAR.SYNC.DEFER_BLOCKING 0x0 ;  /* 0x0000000000007b1d */ /* 0x000fe20000010000 */
[C---:B------:R-:W-:Y:S02]  /*41d0*/  IADD3 R24, P4, PT, R28.reuse, 0x200, RZ ;  /* 0x000002001c187810 */ /* 0x040fe40007f9e0ff */
[C---:B------:R-:W-:Y:S02]  /*41e0*/  IADD3 R15, P5, PT, R28.reuse, 0x300, RZ ;  /* 0x000003001c0f7810 */ /* 0x040fe40007fbe0ff */
[C---:B------:R-:W-:Y:S02]  /*41f0*/  IADD3 R23, P3, PT, R28.reuse, 0x100, RZ ;  /* 0x000001001c177810 */ /* 0x040fe40007f7e0ff */
[----:B-1----:R-:W-:-:S02]  /*4200*/  IADD3 R6, P6, PT, R28, 0x400, RZ ;  /* 0x000004001c067810 */ /* 0x002fc40007fde0ff */
[----:B------:R-:W-:Y:S01]  /*4210*/  IADD3.X R26, PT, PT, RZ, R25, RZ, P3, !PT ;  /* 0x00000019ff1a7210 */ /* 0x000fe20001ffe4ff */
[----:B--2---:R-:W-:-:S14]  /*4220*/  DSETP.GEU.AND P2, PT, |R20|, |R18|, PT ;  /* 0x400000121400722a */ /* 0x004fdc0003f4e200 */
[----:B------:R-:W-:-:S04]  /*4230*/  @P2 ISETP.GE.U32.AND P0, PT, R27, R28, PT ;  /* 0x0000001c1b00220c */ /* 0x000fc80003f06070 */
[----:B------:R-:W-:-:S13]  /*4240*/  @P2 ISETP.GE.AND.EX P0, PT, R22, R25, PT, P0 ;  /* 0x000000191600220c */ /* 0x000fda0003f06300 */
[----:B------:R-:W-:-:S06]  /*4250*/  @P2 DSETP.LT.OR P0, PT, |R18|, |R20|, !P0 ;  /* 0x400000141200222a */ /* 0x000fcc0004701600 */
[----:B------:R-:W-:Y:S02]  /*4260*/  @P2 FSEL R5, R20, R18, P0 ;  /* 0x0000001214052208 */ /* 0x000fe40000000000 */
[----:B------:R-:W-:Y:S01]  /*4270*/  @P2 FSEL R20, R21, R19, P0 ;  /* 0x0000001315142208 */ /* 0x000fe20000000000 */
[----:B------:R-:W-:Y:S01]  /*4280*/  IMAD.X R21, RZ, RZ, R25, P4 ;  /* 0x000000ffff157224 */ /* 0x000fe200020e0619 */
[----:B------:R-:W-:Y:S01]  /*4290*/  @P2 SEL R28, R27, R28, P0 ;  /* 0x0000001c1b1c2207 */ /* 0x000fe20000000000 */
[----:B------:R-:W-:Y:S02]  /*42a0*/  @P2 IMAD.MOV.U32 R18, RZ, RZ, R5 ;  /* 0x000000ffff122224 */ /* 0x000fe400078e0005 */
[----:B------:R-:W-:Y:S02]  /*42b0*/  @P2 IMAD.MOV.U32 R19, RZ, RZ, R20 ;  /* 0x000000ffff132224 */ /* 0x000fe400078e0014 */
[--C-:B------:R-:W-:Y:S02]  /*42c0*/  IMAD.X R20, RZ, RZ, R25.reuse, P5 ;  /* 0x000000ffff147224 */ /* 0x100fe400028e0619 */
[----:B------:R-:W-:Y:S01]  /*42d0*/  IMAD.X R5, RZ, RZ, R25, P6 ;  /* 0x000000ffff057224 */ /* 0x000fe200030e0619 */
[----:B------:R-:W-:Y:S01]  /*42e0*/  @P2 SEL R25, R22, R25, P0 ;  /* 0x0000001916192207 */ /* 0x000fe20000000000 */
        /* <DEDUP_REMOVED lines=20> */
[----:B------:R-:W-:-:S05]  /*4430*/  ISETP.NE.AND P2, PT, R4, RZ, PT ;  /* 0x000000ff0400720c */ /* 0x000fca0003f45270 */
[----:B------:R-:W-:-:S14]  /*4440*/  DSETP.GEU.AND P1, PT, |R12|, |R10|, PT ;  /* 0x4000000a0c00722a */ /* 0x000fdc0003f2e200 */
[----:B------:R-:W-:-:S04]  /*4450*/  @P1 ISETP.GE.U32.AND P0, PT, R24, R15, PT ;  /* 0x0000000f1800120c */ /* 0x000fc80003f06070 */
[----:B------:R-:W-:-:S13]  /*4460*/  @P1 ISETP.GE.AND.EX P0, PT, R21, R20, PT, P0 ;  /* 0x000000141500120c */ /* 0x000fda0003f06300 */
[----:B------:R-:W-:-:S06]  /*4470*/  @P1 DSETP.LT.OR P0, PT, |R10|, |R12|, !P0 ;  /* 0x4000000c0a00122a */ /* 0x000fcc0004701600 */
[----:B------:R-:W-:Y:S02]  /*4480*/  @P1 FSEL R16, R12, R10, P0 ;  /* 0x0000000a0c101208 */ /* 0x000fe40000000000 */
[----:B------:R-:W-:Y:S01]  /*4490*/  @P1 FSEL R13, R13, R11, P0 ;  /* 0x0000000b0d0d1208 */ /* 0x000fe20000000000 */
[----:B------:R-:W-:Y:S06]  /*44a0*/  @P2 BRA `(.L_x_541) ;  /* 0x0000000000202947 */ /* 0x000fec0003800000 */
[----:B------:R-:W-:-:S05]  /*44b0*/  IMAD.MOV.U32 R17, RZ, RZ, 0x500 ;  /* 0x00000500ff117424 */ /* 0x000fca00078e00ff */
[----:B------:R-:W2:Y:S01]  /*44c0*/  ATOMG.E.ADD.STRONG.GPU PT, R7, desc[UR10][R8.64], R17 ;  /* 0x80000011080779a8 */ /* 0x000ea200081ef10a */
[----:B------:R-:W1:Y:S01]  /*44d0*/  S2UR UR5, SR_CgaCtaId ;  /* 0x00000000000579c3 */ /* 0x000e620000008800 */
[----:B------:R-:W-:Y:S02]  /*44e0*/  UMOV UR4, 0x400 ;  /* 0x0000040000047882 */ /* 0x000fe40000000000 */
[----:B-1----:R-:W-:-:S06]  /*44f0*/  ULEA UR4, UR5, UR4, 0x18 ;  /* 0x0000000405047291 */ /* 0x002fcc000f8ec0ff */
[----:B------:R-:W-:Y:S02]  /*4500*/  IMAD.U32 R14, RZ, RZ, UR4 ;  /* 0x00000004ff0e7e24 */ /* 0x000fe4000f8e00ff */
[----:B--2---:R-:W-:-:S05]  /*4510*/  VIADD R7, R7, UR6 ;  /* 0x0000000607077c36 */ /* 0x004fca0008000000 */
[----:B------:R1:W-:Y:S02]  /*4520*/  STS [R14+0x98], R7 ;  /* 0x000098070e007388 */ /* 0x0003e40000000800 */
.L_x_541:
[----:B0-----:R-:W-:Y:S05]  /*4530*/  BSYNC.RECONVERGENT B2 ;  /* 0x0000000000027941 */ /* 0x001fea0003800200 */
.L_x_540:
[----:B------:R-:W-:Y:S01]  /*4540*/  BAR.SYNC.DEFER_BLOCKING 0x0 ;  /* 0x0000000000007b1d */ /* 0x000fe20000010000 */
[----:B------:R-:W-:Y:S01]  /*4550*/  @P1 IMAD.MOV.U32 R10, RZ, RZ, R16 ;  /* 0x000000ffff0a1224 */ /* 0x000fe200078e0010 */
[----:B------:R-:W-:Y:S01]  /*4560*/  @P1 SEL R15, R24, R15, P0 ;  /* 0x0000000f180f1207 */ /* 0x000fe20000000000 */
[----:B------:R-:W-:Y:S01]  /*4570*/  @P1 IMAD.MOV.U32 R11, RZ, RZ, R13 ;  /* 0x000000ffff0b1224 */ /* 0x000fe200078e000d */
[----:B------:R-:W-:Y:S01]  /*4580*/  @P1 SEL R20, R21, R20, P0 ;  /* 0x0000001415141207 */ /* 0x000fe20000000000 */
[----:B-1----:R-:W-:-:S04]  /*4590*/  IMAD.U32 R7, RZ, RZ, UR7 ;  /* 0x00000007ff077e24 */ /* 0x002fc8000f8e00ff */
[----:B-----5:R-:W-:-:S14]  /*45a0*/  DSETP.GEU.AND P2, PT, |R10|, |R2|, PT ;  /* 0x400000020a00722a */ /* 0x020fdc0003f4e200 */
[----:B------:R-:W-:Y:S01]  /*45b0*/  @P2 ISETP.GE.U32.AND P0, PT, R15, R6, PT ;  /* 0x000000060f00220c */ /* 0x000fe20003f06070 */
[----:B------:R-:W0:Y:S03]  /*45c0*/  LDS R12, [R14+0x98] ;  /* 0x000098000e0c7984 */ /* 0x000e260000000800 */
        /* <DEDUP_REMOVED lines=9> */
[----:B------:R-:W-:-:S02]  /*4660*/  IMAD.MOV.U32 R22, RZ, RZ, R5 ;  /* 0x000000ffff167224 */ /* 0x000fc400078e0005 */
[----:B------:R-:W-:Y:S02]  /*4670*/  IMAD.MOV.U32 R20, RZ, RZ, R2 ;  /* 0x000000ffff147224 */ /* 0x000fe400078e0002 */
[----:B------:R-:W-:Y:S02]  /*4680*/  IMAD.MOV.U32 R21, RZ, RZ, R3 ;  /* 0x000000ffff157224 */ /* 0x000fe400078e0003 */
[----:B0-----:R-:W-:-:S05]  /*4690*/  VIADD R10, R12, 0x500 ;  /* 0x000005000c0a7836 */ /* 0x001fca0000000000 */
[----:B------:R-:W-:-:S13]  /*46a0*/  ISETP.GT.AND P0, PT, R10, R7, PT ;  /* 0x000000070a00720c */ /* 0x000fda0003f04270 */
[----:B------:R-:W-:Y:S05]  /*46b0*/  @!P0 BRA `(.L_x_542) ;  /* 0xfffffff800908947 */ /* 0x000fea000383ffff */
[----:B------:R-:W-:Y:S05]  /*46c0*/  BSYNC.RECONVERGENT B1 ;  /* 0x0000000000017941 */ /* 0x000fea0003800200 */
.L_x_539:
[----:B------:R-:W-:Y:S01]  /*46d0*/  ISETP.GE.AND P0, PT, R12, R7, PT ;  /* 0x000000070c00720c */ /* 0x000fe20003f06270 */
[----:B------:R-:W0:Y:S01]  /*46e0*/  LDCU.64 UR6, c[0x0][0x388] ;  /* 0x00007100ff0677ac */ /* 0x000e220008000a00 */
[----:B------:R-:W-:Y:S01]  /*46f0*/  BSSY.RECONVERGENT B1, `(.L_x_536) ;  /* 0x00000ac000017945 */ /* 0x000fe20003800200 */
[----:B------:R-:W1:Y:S10]  /*4700*/  LDCU.64 UR4, c[0x0][0x388] ;  /* 0x00007100ff0477ac */ /* 0x000e740008000a00 */
[----:B------:R-:W-:Y:S05]  /*4710*/  @P0 BRA `(.L_x_543) ;  /* 0x0000000800a40947 */ /* 0x000fea0003800000 */
[----:B------:R-:W-:-:S05]  /*4720*/  IMAD.IADD R9, R7, 0x1, -R12 ;  /* 0x0000000107097824 */ /* 0x000fca00078e0a0c */
[----:B------:R-:W-:-:S13]  /*4730*/  ISETP.GE.AND P0, PT, R4, R9, PT ;  /* 0x000000090400720c */ /* 0x000fda0003f06270 */
[----:B------:R-:W-:Y:S05]  /*4740*/  @P0 BRA `(.L_x_543) ;  /* 0x0000000800980947 */ /* 0x000fea0003800000 */
[----:B------:R-:W-:Y:S01]  /*4750*/  LOP3.LUT R8, RZ, R4, RZ, 0x33, !PT ;  /* 0x00000004ff087212 */ /* 0x000fe200078e33ff */
[----:B------:R-:W-:Y:S03]  /*4760*/  BSSY.RECONVERGENT B2, `(.L_x_544) ;  /* 0x000002f000027945 */ /* 0x000fe60003800200 */
[----:B------:R-:W-:Y:S01]  /*4770*/  IADD3 R18, PT, PT, -R12, R7, R8 ;  /* 0x000000070c127210 */ /* 0x000fe20007ffe108 */
[----:B------:R-:W-:-:S03]  /*4780*/  IMAD.MOV.U32 R8, RZ, RZ, R4 ;  /* 0x000000ffff087224 */ /* 0x000fc600078e0004 */
[----:B------:R-:W-:-:S04]  /*4790*/  LOP3.LUT R7, R18, 0x300, RZ, 0xc0, !PT ;  /* 0x0000030012077812 */ /* 0x000fc800078ec0ff */
[----:B------:R-:W-:-:S13]  /*47a0*/  ISETP.NE.AND P0, PT, R7, 0x300, PT ;  /* 0x000003000700780c */ /* 0x000fda0003f05270 */
[----:B------:R-:W-:Y:S05]  /*47b0*/  @!P0 BRA `(.L_x_545) ;  /* 0x0000000000a48947 */ /* 0x000fea0003800000 */
[----:B------:R-:W2:Y:S01]  /*47c0*/  LDC.64 R10, c[0x0][0x380] ;  /* 0x0000e000ff0a7b82 */ /* 0x000ea20000000a00 */
[----:B------:R-:W-:Y:S01]  /*47d0*/  LEA.HI R7, R18, 0x1, RZ, 0x18 ;  /* 0x0000000112077811 */ /* 0x000fe200078fc0ff */
[----:B------:R-:W-:Y:S02]  /*47e0*/  IMAD.IADD R13, R4, 0x1, R12 ;  /* 0x00000001040d7824 */ /* 0x000fe400078e020c */
[----:B------:R-:W-:Y:S01]  /*47f0*/  IMAD.MOV.U32 R8, RZ, RZ, R4 ;  /* 0x000000ffff087224 */ /* 0x000fe200078e0004 */
[----:B------:R-:W-:-:S05]  /*4800*/  LOP3.LUT R7, R7, 0x3, RZ, 0xc0, !PT ;  /* 0x0000000307077812 */ /* 0x000fca00078ec0ff */
[----:B------:R-:W-:-:S07]  /*4810*/  IMAD.MOV R7, RZ, RZ, -R7 ;  /* 0x000000ffff077224 */ /* 0x000fce00078e0a07 */
.L_x_548:
[----:B--2---:R-:W-:-:S06]  /*4820*/  IMAD.WIDE R14, R13, 0x8, R10 ;  /* 0x000000080d0e7825 */ /* 0x004fcc00078e020a */
[----:B------:R-:W2:Y:S01]  /*4830*/  LDG.E.64 R14, desc[UR10][R14.64] ;  /* 0x0000000a0e0e7981 */ /* 0x000ea2000c1e1b00 */
[----:B-1----:R-:W-:Y:S01]  /*4840*/  IADD3 R22, P1, PT, R13, UR4, RZ ;  /* 0x000000040d167c10 */ /* 0x002fe2000ff3e0ff */
[----:B------:R-:W-:Y:S01]  /*4850*/  VIADD R7, R7, 0x1 ;  /* 0x0000000107077836 */ /* 0x000fe20000000000 */
[----:B------:R-:W-:Y:S01]  /*4860*/  BSSY.RECONVERGENT B3, `(.L_x_546) ;  /* 0x000001b000037945 */ /* 0x000fe20003800200 */
[----:B------:R-:W-:Y:S01]  /*4870*/  IMAD.MOV.U32 R19, RZ, RZ, R6 ;  /* 0x000000ffff137224 */ /* 0x000fe200078e0006 */
[----:B------:R-:W-:Y:S01]  /*4880*/  LEA.HI.X.SX32 R21, R13, UR5, 0x1, P1 ;  /* 0x000000050d157c11 */ /* 0x000fe200088f0eff */
[----:B------:R-:W-:Y:S01]  /*4890*/  IMAD.MOV.U32 R20, RZ, RZ, R5 ;  /* 0x000000ffff147224 */ /* 0x000fe200078e0005 */
[----:B------:R-:W-:Y:S01]  /*48a0*/  MOV R16, R2 ;  /* 0x0000000200107202 */ /* 0x000fe20000000f00 */
[----:B------:R-:W-:Y:S01]  /*48b0*/  IMAD.MOV.U32 R17, RZ, RZ, R3 ;  /* 0x000000ffff117224 */ /* 0x000fe200078e0003 */
[----:B------:R-:W-:Y:S01]  /*48c0*/  ISETP.NE.AND P2, PT, R7, RZ, PT ;  /* 0x000000ff0700720c */ /* 0x000fe20003f45270 */
        /* <DEDUP_REMOVED lines=20> */
.L_x_547:
[----:B0-----:R-:W-:Y:S05]  /*4a10*/  BSYNC.RECONVERGENT B3 ;  /* 0x0000000000037941 */ /* 0x001fea0003800200 */
.L_x_546:
[----:B------:R-:W-:Y:S02]  /*4a20*/  VIADD R8, R8, 0x100 ;  /* 0x0000010008087836 */ /* 0x000fe40000000000 */
[----:B------:R-:W-:Y:S01]  /*4a30*/  VIADD R13, R13, 0x100 ;  /* 0x000001000d0d7836 */ /* 0x000fe20000000000 */
[----:B------:R-:W-:Y:S06]  /*4a40*/  @P2 BRA `(.L_x_548) ;  /* 0xfffffffc00742947 */ /* 0x000fec000383ffff */
.L_x_545:
[----:B01----:R-:W-:Y:S05]  /*4a50*/  BSYNC.RECONVERGENT B2 ;  /* 0x0000000000027941 */ /* 0x003fea0003800200 */
.L_x_544:
        /* <DEDUP_REMOVED lines=9> */
.L_x_557:
[----:B------:R-:W-:-:S05]  /*4af0*/  IMAD.WIDE R22, R7, 0x8, R10 ;  /* 0x0000000807167825 */ /* 0x000fca00078e020a */
[----:B------:R-:W2:Y:S04]  /*4b00*/  LDG.E.64 R20, desc[UR10][R22.64+-0x1000] ;  /* 0xfff0000a16147981 */ /* 0x000ea8000c1e1b00 */
[----:B------:R0:W5:Y:S04]  /*4b10*/  LDG.E.64 R16, desc[UR10][R22.64+-0x800] ;  /* 0xfff8000a16107981 */ /* 0x000168000c1e1b00 */
[----:B------:R0:W5:Y:S04]  /*4b20*/  LDG.E.64 R14, desc[UR10][R22.64] ;  /* 0x0000000a160e7981 */ /* 0x000168000c1e1b00 */
[----:B------:R0:W5:Y:S01]  /*4b30*/  LDG.E.64 R12, desc[UR10][R22.64+0x800] ;  /* 0x0008000a160c7981 */ /* 0x000162000c1e1b00 */
[C---:B------:R-:W-:Y:S01]  /*4b40*/  IADD3 R29, P1, PT, R7.reuse, UR6, RZ ;  /* 0x00000006071d7c10 */ /* 0x040fe2000ff3e0ff */
[----:B------:R-:W-:Y:S03]  /*4b50*/  BSSY.RECONVERGENT B2, `(.L_x_549) ;  /* 0x0000016000027945 */ /* 0x000fe60003800200 */
[----:B------:R-:W-:Y:S01]  /*4b60*/  LEA.HI.X.SX32 R30, R7, UR7, 0x1, P1 ;  /* 0x00000007071e7c11 */ /* 0x000fe200088f0eff */
        /* <DEDUP_REMOVED lines=20> */
.L_x_550:
[----:B------:R-:W-:Y:S05]  /*4cb0*/  BSYNC.RECONVERGENT B2 ;  /* 0x0000000000027941 */ /* 0x000fea0003800200 */
.L_x_549:
        /* <DEDUP_REMOVED lines=23> */
.L_x_552:
[----:B------:R-:W-:Y:S05]  /*4e30*/  BSYNC.RECONVERGENT B2 ;  /* 0x0000000000027941 */ /* 0x000fea0003800200 */
.L_x_551:
        /* <DEDUP_REMOVED lines=24> */
.L_x_554:
[----:B------:R-:W-:Y:S05]  /*4fc0*/  BSYNC.RECONVERGENT B2 ;  /* 0x0000000000027941 */ /* 0x000fea0003800200 */
.L_x_553:
        /* <DEDUP_REMOVED lines=22> */
.L_x_556:
[----:B------:R-:W-:Y:S05]  /*5130*/  BSYNC.RECONVERGENT B2 ;  /* 0x0000000000027941 */ /* 0x000fea0003800200 */
.L_x_555:
[----:B------:R-:W-:Y:S02]  /*5140*/  VIADD R8, R8, 0x400 ;  /* 0x0000040008087836 */ /* 0x000fe40000000000 */
[----:B------:R-:W-:Y:S02]  /*5150*/  VIADD R27, R27, 0x400 ;  /* 0x000004001b1b7836 */ /* 0x000fe40000000000 */
[----:B------:R-:W-:Y:S01]  /*5160*/  VIADD R26, R26, 0x400 ;  /* 0x000004001a1a7836 */ /* 0x000fe20000000000 */
[----:B------:R-:W-:Y:S01]  /*5170*/  ISETP.GE.AND P0, PT, R8, R9, PT ;  /* 0x000000090800720c */ /* 0x000fe20003f06270 */
[----:B------:R-:W-:Y:S02]  /*5180*/  VIADD R25, R25, 0x400 ;  /* 0x0000040019197836 */ /* 0x000fe40000000000 */
[----:B------:R-:W-:-:S10]  /*5190*/  VIADD R7, R7, 0x400 ;  /* 0x0000040007077836 */ /* 0x000fd40000000000 */
[----:B------:R-:W-:Y:S05]  /*51a0*/  @!P0 BRA `(.L_x_557) ;  /* 0xfffffff800508947 */ /* 0x000fea000383ffff */
.L_x_543:
[----:B01----:R-:W-:Y:S05]  /*51b0*/  BSYNC.RECONVERGENT B1 ;  /* 0x0000000000017941 */ /* 0x003fea0003800200 */
.L_x_536:
        /* <DEDUP_REMOVED lines=13> */
[----:B------:R-:W-:Y:S01]  /*5290*/  MOV R12, R7 ;  /* 0x00000007000c7202 */ /* 0x000fe20000000f00 */
[----:B------:R-:W-:Y:S02]  /*52a0*/  IMAD.MOV.U32 R13, RZ, RZ, R16 ;  /* 0x000000ffff0d7224 */ /* 0x000fe400078e0010 */
        /* <DEDUP_REMOVED lines=17> */
.L_x_559:
[----:B------:R-:W-:Y:S05]  /*53c0*/  BSYNC.RECONVERGENT B1 ;  /* 0x0000000000017941 */ /* 0x000fea0003800200 */
.L_x_558:
        /* <DEDUP_REMOVED lines=31> */
.L_x_561:
[----:B------:R-:W-:Y:S05]  /*55c0*/  BSYNC.RECONVERGENT B1 ;  /* 0x0000000000017941 */ /* 0x000fea0003800200 */
.L_x_560:
[----:B------:R-:W-:Y:S01]  /*55d0*/  ISETP.GT.AND P0, PT, R14, 0x1b, PT ;  /* 0x0000001b0e00780c */ /* 0x000fe20003f04270 */
[----:B0-----:R0:W0:Y:S01]  /*55e0*/  SHFL.DOWN PT, R8, R2, 0x4, 0x1f ;  /* 0x08801f0002087f89 */ /* 0x00102200000e0000 */
[----:B------:R-:W-:Y:S01]  /*55f0*/  BSSY.RECONVERGENT B1, `(.L_x_562) ;  /* 0x000001d000017945 */ /* 0x000fe20003800200 */
[----:B---3--:R-:W-:Y:S02]  /*5600*/  IMAD.MOV.U32 R11, RZ, RZ, R5 ;  /* 0x000000ffff0b7224 */ /* 0x008fe400078e0005 */
[----:B------:R3:W0:Y:S01]  /*5610*/  SHFL.DOWN PT, R9, R3, 0x4, 0x1f ;  /* 0x08801f0003097f89 */ /* 0x00062200000e0000 */
[----:B------:R-:W-:Y:S02]  /*5620*/  IMAD.MOV.U32 R12, RZ, RZ, R10 ;  /* 0x000000ffff0c7224 */ /* 0x000fe400078e000a */
[----:B-1----:R-:W-:Y:S01]  /*5630*/  IMAD.MOV.U32 R6, RZ, RZ, R2 ;  /* 0x000000ffff067224 */ /* 0x002fe200078e0002 */
[----:B----4-:R3:W1:Y:S01]  /*5640*/  SHFL.DOWN PT, R16, R5, 0x4, 0x1f ;  /* 0x08801f0005107f89 */ /* 0x01066200000e0000 */
[----:B--2---:R-:W-:-:S03]  /*5650*/  IMAD.MOV.U32 R7, RZ, RZ, R3 ;  /* 0x000000ffff077224 */ /* 0x004fc600078e0003 */
[----:B------:R3:W2:Y:S01]  /*5660*/  SHFL.DOWN PT, R13, R10, 0x4, 0x1f ;  /* 0x08801f000a0d7f89 */ /* 0x0006a200000e0000 */
[----:B------:R-:W-:Y:S05]  /*5670*/  @P0 BRA `(.L_x_563) ;  /* 0x0000000000500947 */ /* 0x000fea0003800000 */
[----:B0-----:R-:W-:Y:S01]  /*5680*/  DSETP.GEU.AND P0, PT, |R2|, |R8|, PT ;  /* 0x400000080200722a */ /* 0x001fe20003f0e200 */
[----:B-1----:R-:W-:Y:S02]  /*5690*/  IMAD.MOV.U32 R11, RZ, RZ, R16 ;  /* 0x000000ffff0b7224 */ /* 0x002fe400078e0010 */
[----:B--2---:R-:W-:Y:S02]  /*56a0*/  IMAD.MOV.U32 R12, RZ, RZ, R13 ;  /* 0x000000ffff0c7224 */ /* 0x004fe400078e000d */
        /* <DEDUP_REMOVED lines=17> */
.L_x_563:
[----:B------:R-:W-:Y:S05]  /*57c0*/  BSYNC.RECONVERGENT B1 ;  /* 0x0000000000017941 */ /* 0x000fea0003800200 */
.L_x_562:
[----:B------:R-:W-:Y:S01]  /*57d0*/  ISETP.GT.AND P0, PT, R14, 0x17, PT ;  /* 0x000000170e00780c */ /* 0x000fe20003f04270 */
[----:B0-----:R0:W4:Y:S01]  /*57e0*/  SHFL.DOWN PT, R8, R6, 0x8, 0x1f ;  /* 0x09001f0006087f89 */ /* 0x00112200000e0000 */
[----:B------:R-:W-:Y:S01]  /*57f0*/  BSSY.RECONVERGENT B1, `(.L_x_564) ;  /* 0x000001d000017945 */ /* 0x000fe20003800200 */
[----:B---3--:R-:W-:Y:S02]  /*5800*/  IMAD.MOV.U32 R5, RZ, RZ, R11 ;  /* 0x000000ffff057224 */ /* 0x008fe400078e000b */
[----:B------:R0:W3:Y:S01]  /*5810*/  SHFL.DOWN PT, R9, R7, 0x8, 0x1f ;  /* 0x09001f0007097f89 */ /* 0x0000e200000e0000 */
[----:B------:R-:W-:Y:S02]  /*5820*/  IMAD.MOV.U32 R10, RZ, RZ, R12 ;  /* 0x000000ffff0a7224 */ /* 0x000fe400078e000c */
[----:B------:R-:W-:Y:S01]  /*5830*/  IMAD.MOV.U32 R2, RZ, RZ, R6 ;  /* 0x000000ffff027224 */ /* 0x000fe200078e0006 */
[----:B-1----:R0:W1:Y:S01]  /*5840*/  SHFL.DOWN PT, R16, R11, 0x8, 0x1f ;  /* 0x09001f000b107f89 */ /* 0x00206200000e0000 */
[----:B------:R-:W-:-:S03]  /*5850*/  IMAD.MOV.U32 R3, RZ, RZ, R7 ;  /* 0x000000ffff037224 */ /* 0x000fc600078e0007 */
[----:B--2---:R0:W2:Y:S01]  /*5860*/  SHFL.DOWN PT, R13, R12, 0x8, 0x1f ;  /* 0x09001f000c0d7f89 */ /* 0x0040a200000e0000 */
[----:B------:R-:W-:Y:S05]  /*5870*/  @P0 BRA `(.L_x_565) ;  /* 0x0000000000500947 */ /* 0x000fea0003800000 */
[----:B---34-:R-:W-:Y:S01]  /*5880*/  DSETP.GEU.AND P0, PT, |R6|, |R8|, PT ;  /* 0x400000080600722a */ /* 0x018fe20003f0e200 */
[----:B-1----:R-:W-:Y:S02]  /*5890*/  IMAD.MOV.U32 R5, RZ, RZ, R16 ;  /* 0x000000ffff057224 */ /* 0x002fe400078e0010 */
        /* <DEDUP_REMOVED lines=18> */
.L_x_565:
[----:B------:R-:W-:Y:S05]  /*59c0*/  BSYNC.RECONVERGENT B1 ;  /* 0x0000000000017941 */ /* 0x000fea0003800200 */
.L_x_564:
[----:B------:R-:W-:Y:S01]  /*59d0*/  ISETP.GT.AND P0, PT, R14, 0xf, PT ;  /* 0x0000000f0e00780c */ /* 0x000fe20003f04270 */
[----:B0-----:R0:W0:Y:S01]  /*59e0*/  SHFL.DOWN PT, R6, R2, 0x10, 0x1f ;  /* 0x0a001f0002067f89 */ /* 0x00102200000e0000 */
[----:B------:R-:W-:Y:S01]  /*59f0*/  BSSY.RECONVERGENT B1, `(.L_x_566) ;  /* 0x000001d000017945 */ /* 0x000fe20003800200 */
[----:B------:R-:W-:Y:S02]  /*5a00*/  IMAD.MOV.U32 R17, RZ, RZ, R5 ;  /* 0x000000ffff117224 */ /* 0x000fe400078e0005 */
[----:B------:R0:W0:Y:S01]  /*5a10*/  SHFL.DOWN PT, R7, R3, 0x10, 0x1f ;  /* 0x0a001f0003077f89 */ /* 0x00002200000e0000 */
[----:B------:R-:W-:Y:S02]  /*5a20*/  IMAD.MOV.U32 R19, RZ, RZ, R10 ;  /* 0x000000ffff137224 */ /* 0x000fe400078e000a */
[----:B------:R-:W-:Y:S01]  /*5a30*/  IMAD.MOV.U32 R12, RZ, RZ, R2 ;  /* 0x000000ffff0c7224 */ /* 0x000fe200078e0002 */
[----:B----4-:R4:W0:Y:S01]  /*5a40*/  SHFL.DOWN PT, R8, R5, 0x10, 0x1f ;  /* 0x0a001f0005087f89 */ /* 0x01082200000e0000 */
[----:B--2---:R-:W-:-:S03]  /*5a50*/  IMAD.MOV.U32 R13, RZ, RZ, R3 ;  /* 0x000000ffff0d7224 */ /* 0x004fc600078e0003 */
[----:B---3--:R4:W2:Y:S01]  /*5a60*/  SHFL.DOWN PT, R9, R10, 0x10, 0x1f ;  /* 0x0a001f000a097f89 */ /* 0x0088a200000e0000 */
[----:B------:R-:W-:Y:S05]  /*5a70*/  @P0 BRA `(.L_x_567) ;  /* 0x0000000000500947 */ /* 0x000fea0003800000 */
[----:B0-----:R-:W-:Y:S01]  /*5a80*/  DSETP.GEU.AND P0, PT, |R2|, |R6|, PT ;  /* 0x400000060200722a */ /* 0x001fe20003f0e200 */
[----:B------:R-:W-:Y:S02]  /*5a90*/  IMAD.MOV.U32 R17, RZ, RZ, R8 ;  /* 0x000000ffff117224 */ /* 0x000fe400078e0008 */
        /* <DEDUP_REMOVED lines=18> */
.L_x_567:
[----:B------:R-:W-:Y:S05]  /*5bc0*/  BSYNC.RECONVERGENT B1 ;  /* 0x0000000000017941 */ /* 0x000fea0003800200 */
.L_x_566:
[----:B------:R-:W-:Y:S01]  /*5bd0*/  ISETP.NE.AND P0, PT, R14, RZ, PT ;  /* 0x000000ff0e00720c */ /* 0x000fe20003f05270 */
[----:B------:R-:W-:-:S12]  /*5be0*/  BSSY.RECONVERGENT B1, `(.L_x_568) ;  /* 0x000000b000017945 */ /* 0x000fd80003800200 */
[----:B------:R-:W-:Y:S05]  /*5bf0*/  @P0 BRA `(.L_x_569) ;  /* 0x0000000000240947 */ /* 0x000fea0003800000 */
[----:B0-----:R-:W0:Y:S01]  /*5c00*/  S2R R6, SR_CgaCtaId ;  /* 0x0000000000067919 */ /* 0x001e220000008800 */
[----:B------:R-:W-:Y:S01]  /*5c10*/  MOV R3, 0x400 ;  /* 0x0000040000037802 */ /* 0x000fe20000000f00 */
[----:B------:R-:W-:Y:S01]  /*5c20*/  IMAD.MOV.U32 R18, RZ, RZ, R17 ;  /* 0x000000ffff127224 */ /* 0x000fe200078e0011 */
[----:B------:R-:W-:-:S04]  /*5c30*/  SHF.R.U32.HI R2, RZ, 0x1, R4 ;  /* 0x00000001ff027819 */ /* 0x000fc80000011604 */
[----:B------:R-:W-:Y:S02]  /*5c40*/  LOP3.LUT R2, R2, 0x1f0, RZ, 0xc0, !PT ;  /* 0x000001f002027812 */ /* 0x000fe400078ec0ff */
[----:B0-----:R-:W-:-:S05]  /*5c50*/  LEA R3, R6, R3, 0x18 ;  /* 0x0000000306037211 */ /* 0x001fca00078ec0ff */
[----:B------:R-:W-:-:S05]  /*5c60*/  IMAD.IADD R3, R2, 0x1, R3 ;  /* 0x0000000102037824 */ /* 0x000fca00078e0203 */
[----:B------:R3:W-:Y:S04]  /*5c70*/  STS.64 [R3+0x10], R18 ;  /* 0x0000101203007388 */ /* 0x0007e80000000a00 */
[----:B------:R3:W-:Y:S02]  /*5c80*/  STS.64 [R3+0x8], R12 ;  /* 0x0000080c03007388 */ /* 0x0007e40000000a00 */
.L_x_569:
[----:B------:R-:W-:Y:S05]  /*5c90*/  BSYNC.RECONVERGENT B1 ;  /* 0x0000000000017941 */ /* 0x000fea0003800200 */
.L_x_568:
[----:B------:R-:W-:Y:S01]  /*5ca0*/  BAR.SYNC.DEFER_BLOCKING 0x0 ;  /* 0x0000000000007b1d */ /* 0x000fe20000010000 */
[----:B------:R-:W-:-:S13]  /*5cb0*/  ISETP.NE.AND P1, PT, R4, RZ, PT ;  /* 0x000000ff0400720c */ /* 0x000fda0003f25270 */
[----:B------:R-:W-:Y:S05]  /*5cc0*/  @P1 BRA `(.L_x_497) ;  /* 0x00000008008c1947 */ /* 0x000fea0003800000 */
[----:B0--3--:R-:W0:Y:S01]  /*5cd0*/  S2R R3, SR_CgaCtaId ;  /* 0x0000000000037919 */ /* 0x009e220000008800 */
[----:B------:R-:W-:Y:S01]  /*5ce0*/  MOV R2, 0x400 ;  /* 0x0000040000027802 */ /* 0x000fe20000000f00 */
[----:B------:R-:W-:Y:S03]  /*5cf0*/  BSSY.RECONVERGENT B1, `(.L_x_570) ;  /* 0x000001a000017945 */ /* 0x000fe60003800200 */
[----:B0-----:R-:W-:-:S05]  /*5d00*/  LEA R30, R3, R2, 0x18 ;  /* 0x00000002031e7211 */ /* 0x001fca00078ec0ff */
[----:B------:R-:W0:Y:S04]  /*5d10*/  LDS.64 R14, [R30+0x18] ;  /* 0x000018001e0e7984 */ /* 0x000e280000000a00 */
[----:B----4-:R-:W3:Y:S04]  /*5d20*/  LDS.128 R4, [R30+0x20] ;  /* 0x000020001e047984 */ /* 0x010ee80000000c00 */
[----:B------:R4:W1:Y:S04]  /*5d30*/  LDS.64 R28, [R30+0x80] ;  /* 0x000080001e1c7984 */ /* 0x0008680000000a00 */
[----:B--2---:R4:W2:Y:S01]  /*5d40*/  LDS.128 R8, [R30+0x30] ;  /* 0x000030001e087984 */ /* 0x0048a20000000c00 */
[----:B0-----:R-:W-:Y:S01]  /*5d50*/  DSETP.GEU.AND P0, PT, |R12|, |R14|, PT ;  /* 0x4000000e0c00722a */ /* 0x001fe20003f0e200 */
[----:B------:R-:W-:Y:S01]  /*5d60*/  MOV R2, R14 ;  /* 0x0000000e00027202 */ /* 0x000fe20000000f00 */
[----:B------:R-:W-:-:S02]  /*5d70*/  IMAD.MOV.U32 R3, RZ, RZ, R15 ;  /* 0x000000ffff037224 */ /* 0x000fc400078e000f */
[----:B---3--:R-:W-:Y:S02]  /*5d80*/  IMAD.MOV.U32 R31, RZ, RZ, R4 ;  /* 0x000000ffff1f7224 */ /* 0x008fe400078e0004 */
[----:B------:R-:W-:-:S08]  /*5d90*/  IMAD.MOV.U32 R33, RZ, RZ, R5 ;  /* 0x000000ffff217224 */ /* 0x000fd000078e0005 */
[----:B-12-4-:R-:W-:Y:S05]  /*5da0*/  @!P0 BRA `(.L_x_571) ;  /* 0x0000000000388947 */ /* 0x016fea0003800000 */
        /* <DEDUP_REMOVED lines=14> */
.L_x_571:
[----:B------:R-:W-:Y:S05]  /*5e90*/  BSYNC.RECONVERGENT B1 ;  /* 0x0000000000017941 */ /* 0x000fea0003800200 */
.L_x_570:
        /* <DEDUP_REMOVED lines=25> */
.L_x_573:
[----:B------:R-:W-:Y:S05]  /*6030*/  BSYNC.RECONVERGENT B1 ;  /* 0x0000000000017941 */ /* 0x000fea0003800200 */
.L_x_572:
        /* <DEDUP_REMOVED lines=21> */
.L_x_575:
[----:B------:R-:W-:Y:S05]  /*6190*/  BSYNC.RECONVERGENT B1 ;  /* 0x0000000000017941 */ /* 0x000fea0003800200 */
.L_x_574:
        /* <DEDUP_REMOVED lines=21> */
.L_x_577:
[----:B------:R-:W-:Y:S05]  /*62f0*/  BSYNC.RECONVERGENT B1 ;  /* 0x0000000000017941 */ /* 0x000fea0003800200 */
.L_x_576:
        /* <DEDUP_REMOVED lines=21> */
.L_x_579:
[----:B------:R-:W-:Y:S05]  /*6450*/  BSYNC.RECONVERGENT B1 ;  /* 0x0000000000017941 */ /* 0x000fea0003800200 */
.L_x_578:
        /* <DEDUP_REMOVED lines=21> */
.L_x_581:
[----:B------:R-:W-:Y:S05]  /*65b0*/  BSYNC.RECONVERGENT B1 ;  /* 0x0000000000017941 */ /* 0x000fea0003800200 */
.L_x_580:
        /* <DEDUP_REMOVED lines=20> */
.L_x_497:
[----:B------:R-:W-:Y:S05]  /*6700*/  BSYNC.RECONVERGENT B0 ;  /* 0x0000000000007941 */ /* 0x000fea0003800200 */
.L_x_464:
[----:B------:R-:W-:Y:S05]  /*6710*/  @P1 EXIT ;  /* 0x000000000000194d */ /* 0x000fea0003800000 */
[----:B01-3--:R-:W0:Y:S01]  /*6720*/  LDC.64 R2, c[0x0][0x390] ;  /* 0x0000e400ff027b82 */ /* 0x00be220000000a00 */
[----:B------:R-:W-:Y:S02]  /*6730*/  IMAD.MOV.U32 R18, RZ, RZ, R17 ;  /* 0x000000ffff127224 */ /* 0x000fe400078e0011 */
[----:B0-----:R-:W-:-:S05]  /*6740*/  IMAD.WIDE.U32 R2, R0, 0x10, R2 ;  /* 0x0000001000027825 */ /* 0x001fca00078e0002 */
[----:B------:R-:W-:Y:S04]  /*6750*/  STG.E.64 desc[UR10][R2.64], R12 ;  /* 0x0000000c02007986 */ /* 0x000fe8000c101b0a */
[----:B------:R-:W-:Y:S01]  /*6760*/  STG.E.64 desc[UR10][R2.64+0x8], R18 ;  /* 0x0000081202007986 */ /* 0x000fe2000c101b0a */
[----:B------:R-:W-:Y:S05]  /*6770*/  EXIT ;  /* 0x000000000000794d */ /* 0x000fea0003800000 */
.L_x_582:
        /* <DEDUP_REMOVED lines=16> */
.L_x_748:


//--------------------- .text._ZN6thrust24THRUST_300001_SM_1000_NS8cuda_cub4core6detail13_kernel_agentINS1_8__reduce11ReduceAgentINS0_12zip_iteratorIN4cuda3std3__45tupleIJNS0_10device_ptrIdEENS0_17counting_iteratorIlNS0_11use_defaultESF_SF_EEEEEEEPNSB_IJdlEEESJ_iNS1_9__extrema9arg_max_fIdl10comparatorEEEEJSI_SK_iSO_EEEvDpT0_ --------------------------
	.section	.text._ZN6thrust24THRUST_300001_SM_1000_NS8cuda_cub4core6detail13_kernel_agentINS1_8__reduce11ReduceAgentINS0_12zip_iteratorIN4cuda3std3__45tupleIJNS0_10device_ptrIdEENS0_17counting_iteratorIlNS0_11use_defaultESF_SF_EEEEEEEPNSB_IJdlEEESJ_iNS1_9__extrema9arg_max_fIdl10comparatorEEEEJSI_SK_iSO_EEEvDpT0_,"ax",@progbits
	.align	128
        .global         _ZN6thrust24THRUST_300001_SM_1000_NS8cuda_cub4core6detail13_kernel_agentINS1_8__reduce11ReduceAgentINS0_12zip_iteratorIN4cuda3std3__45tupleIJNS0_10device_ptrIdEENS0_17counting_iteratorIlNS0_11use_defaultESF_SF_EEEEEEEPNSB_IJdlEEESJ_iNS1_9__extrema9arg_max_fIdl10comparatorEEEEJSI_SK_iSO_EEEvDpT0_
        .type           _ZN6thrust24THRUST_300001_SM_1000_NS8cuda_cub4core6detail13_kernel_agentINS1_8__reduce11ReduceAgentINS0_12zip_iteratorIN4cuda3std3__45tupleIJNS0_10device_ptrIdEENS0_17counting_iteratorIlNS0_11use_defaultESF_SF_EEEEEEEPNSB_IJdlEEESJ_iNS1_9__extrema9arg_max_fIdl10comparatorEEEEJSI_SK_iSO_EEEvDpT0_,@function
        .size           _ZN6thrust24THRUST_300001_SM_1000_NS8cuda_cub4core6detail13_kernel_agentINS1_8__reduce11ReduceAgentINS0_12zip_iteratorIN4cuda3std3__45tupleIJNS0_10device_ptrIdEENS0_17counting_iteratorIlNS0_11use_defaultESF_SF_EEEEEEEPNSB_IJdlEEESJ_iNS1_9__extrema9arg_max_fIdl10comparatorEEEEJSI_SK_iSO_EEEvDpT0_,(.L_x_749 - _ZN6thrust24THRUST_300001_SM_1000_NS8cuda_cub4core6detail13_kernel_agentINS1_8__reduce11ReduceAgentINS0_12zip_iteratorIN4cuda3std3__45tupleIJNS0_10device_ptrIdEENS0_17counting_iteratorIlNS0_11use_defaultESF_SF_EEEEEEEPNSB_IJdlEEESJ_iNS1_9__extrema9arg_max_fIdl10comparatorEEEEJSI_SK_iSO_EEEvDpT0_)
        .other          _ZN6thrust24THRUST_300001_SM_1000_NS8cuda_cub4core6detail13_kernel_agentINS1_8__reduce11ReduceAgentINS0_12zip_iteratorIN4cuda3std3__45tupleIJNS0_10device_ptrIdEENS0_17counting_iteratorIlNS0_11use_defaultESF_SF_EEEEEEEPNSB_IJdlEEESJ_iNS1_9__extrema9arg_max_fIdl10comparatorEEEEJSI_SK_iSO_EEEvDpT0_,@"STO_CUDA_ENTRY STV_DEFAULT"
_ZN6thrust24THRUST_300001_SM_1000_NS8cuda_cub4core6detail13_kernel_agentINS1_8__reduce11ReduceAgentINS0_12zip_iteratorIN4cuda3std3__45tupleIJNS0_10device_ptrIdEENS0_17counting_iteratorIlNS0_11use_defaultESF_SF_EEEEEEEPNSB_IJdlEEESJ_iNS1_9__extrema9arg_max_fIdl10comparatorEEEEJSI_SK_iSO_EEEvDpT0_:
.text._ZN6thrust24THRUST_300001_SM_1000_NS8cuda_cub4core6detail13_kernel_agentINS1_8__reduce11ReduceAgentINS0_12zip_iteratorIN4cuda3std3__45tupleIJNS0_10device_ptrIdEENS0_17counting_iteratorIlNS0_11use_defaultESF_SF_EEEEEEEPNSB_IJdlEEESJ_iNS1_9__extrema9arg_max_fIdl10comparatorEEEEJSI_SK_iSO_EEEvDpT0_:
        /* <DEDUP_REMOVED lines=23> */
.L_x_586:
[----:B0-----:R-:W-:Y:S05]  /*0170*/  BSYNC.RECONVERGENT B1 ;  /* 0x0000000000017941 */ /* 0x001fea0003800200 */
.L_x_585:
        /* <DEDUP_REMOVED lines=19> */
.L_x_593:
        /* <DEDUP_REMOVED lines=31> */
.L_x_592:
[----:B------:R-:W-:Y:S05]  /*04a0*/  BSYNC.RECONVERGENT B3 ;  /* 0x0000000000037941 */ /* 0x000fea0003800200 */
.L_x_591:
[----:B------:R-:W-:Y:S01]  /*04b0*/  IADD3 R14, P0, PT, R14, 0x100, RZ ;  /* 0x000001000e0e7810 */ /* 0x000fe20007f1e0ff */
[----:B------:R-:W-:Y:S02]  /*04c0*/  VIADD R10, R10, 0x100 ;  /* 0x000001000a0a7836 */ /* 0x000fe40000000000 */
[----:B------:R-:W-:Y:S02]  /*04d0*/  IMAD.X R13, RZ, RZ, R13, P3 ;  /* 0x000000ffff0d7224 */ /* 0x000fe400018e060d */
[----:B------:R-:W-:Y:S01]  /*04e0*/  IMAD.X R15, RZ, RZ, R15, P0 ;  /* 0x000000ffff0f7224 */ /* 0x000fe200000e060f */
[----:B------:R-:W-:Y:S07]  /*04f0*/  @P2 BRA `(.L_x_593) ;  /* 0xfffffffc006c2947 */ /* 0x000fee000383ffff */
.L_x_590:
[----:B------:R-:W-:Y:S05]  /*0500*/  BSYNC.RECONVERGENT B2 ;  /* 0x0000000000027941 */ /* 0x000fea0003800200 */
.L_x_589:
[----:B------:R-:W-:-:S13]  /*0510*/  ISETP.GE.U32.AND P0, PT, R16, 0x300, PT ;  /* 0x000003001000780c */ /* 0x000fda0003f06070 */
[----:B------:R-:W-:Y:S05]  /*0520*/  @!P0 BRA `(.L_x_588) ;  /* 0x0000000400bc8947 */ /* 0x000fea0003800000 */
[----:B------:R-:W0:Y:S01]  /*0530*/  LDC.64 R4, c[0x0][0x380] ;  /* 0x0000e000ff047b82 */ /* 0x000e220000000a00 */
[----:B------:R-:W-:-:S07]  /*0540*/  VIADD R20, R10, 0x200 ;  /* 0x000002000a147836 */ /* 0x000fce0000000000 */
[----:B------:R-:W1:Y:S02]  /*0550*/  LDC.64 R6, c[0x0][0x388] ;  /* 0x0000e200ff067b82 */ /* 0x000e640000000a00 */
.L_x_602:
        /* <DEDUP_REMOVED lines=30> */
.L_x_595:
[----:B------:R-:W-:Y:S05]  /*0740*/  BSYNC.RECONVERGENT B2 ;  /* 0x0000000000027941 */ /* 0x000fea0003800200 */
.L_x_594:
[----:B-----5:R-:W-:Y:S01]  /*0750*/  DSETP.GEU.AND P0, PT, |R16|, |R14|, PT ;  /* 0x4000000e1000722a */ /* 0x020fe20003f0e200 */
[C---:B------:R-:W-:Y:S01]  /*0760*/  IADD3 R19, P1, PT, R23.reuse, R6, RZ ;  /* 0x0000000617137210 */ /* 0x040fe20007f3e0ff */
[----:B------:R-:W-:Y:S01]  /*0770*/  BSSY.RECONVERGENT B2, `(.L_x_596) ;  /* 0x0000015000027945 */ /* 0x000fe20003800200 */
[----:B------:R-:W-:Y:S02]  /*0780*/  IMAD.MOV.U32 R2, RZ, RZ, R14 ;  /* 0x000000ffff027224 */ /* 0x000fe400078e000e */
[----:B------:R-:W-:Y:S01]  /*0790*/  LEA.HI.X.SX32 R18, R23, R7, 0x1, P1 ;  /* 0x0000000717127211 */ /* 0x000fe200008f0eff */
[----:B------:R-:W-:Y:S02]  /*07a0*/  IMAD.MOV.U32 R9, RZ, RZ, R19 ;  /* 0x000000ffff097224 */ /* 0x000fe400078e0013 */
[----:B------:R-:W-:Y:S02]  /*07b0*/  IMAD.MOV.U32 R3, RZ, RZ, R15 ;  /* 0x000000ffff037224 */ /* 0x000fe400078e000f */
[----:B------:R-:W-:-:S04]  /*07c0*/  IMAD.MOV.U32 R8, RZ, RZ, R18 ;  /* 0x000000ffff087224 */ /* 0x000fc800078e0012 */
        /* <DEDUP_REMOVED lines=15> */
.L_x_597:
[----:B------:R-:W-:Y:S05]  /*08c0*/  BSYNC.RECONVERGENT B2 ;  /* 0x0000000000027941 */ /* 0x000fea0003800200 */
.L_x_596:
        /* <DEDUP_REMOVED lines=25> */
.L_x_599:
[----:B------:R-:W-:Y:S05]  /*0a60*/  BSYNC.RECONVERGENT B2 ;  /* 0x0000000000027941 */ /* 0x000fea0003800200 */
.L_x_598:
        /* <DEDUP_REMOVED lines=22> */
.L_x_601:
[----:B------:R-:W-:Y:S05]  /*0bd0*/  BSYNC.RECONVERGENT B2 ;  /* 0x0000000000027941 */ /* 0x000fea0003800200 */
.L_x_600:
[C---:B------:R-:W-:Y:S01]  /*0be0*/  VIADD R10, R20.reuse, 0x200 ;  /* 0x00000200140a7836 */ /* 0x040fe20000000000 */
[----:B------:R-:W-:-:S04]  /*0bf0*/  IADD3 R20, PT, PT, R20, 0x400, RZ ;  /* 0x0000040014147810 */ /* 0x000fc80007ffe0ff */
[----:B------:R-:W-:-:S13]  /*0c00*/  ISETP.GE.AND P0, PT, R10, UR5, PT ;  /* 0x000000050a007c0c */ /* 0x000fda000bf06270 */
[----:B------:R-:W-:Y:S05]  /*0c10*/  @!P0 BRA `(.L_x_602) ;  /* 0xfffffff800508947 */ /* 0x000fea000383ffff */
.L_x_588:
[----:B------:R-:W-:Y:S05]  /*0c20*/  BSYNC.RECONVERGENT B1 ;  /* 0x0000000000017941 */ /* 0x000fea0003800200 */
.L_x_587:
        /* <DEDUP_REMOVED lines=35> */
.L_x_605:
[----:B------:R-:W-:Y:S05]  /*0e60*/  BSYNC.RECONVERGENT B1 ;  /* 0x0000000000017941 */ /* 0x000fea0003800200 */
.L_x_604:
        /* <DEDUP_REMOVED lines=31> */
.L_x_607:
[----:B------:R-:W-:Y:S05]  /*1060*/  BSYNC.RECONVERGENT B1 ;  /* 0x0000000000017941 */ /* 0x000fea0003800200 */
.L_x_606:
        /* <DEDUP_REMOVED lines=31> */
.L_x_609:
[----:B------:R-:W-:Y:S05]  /*1260*/  BSYNC.RECONVERGENT B1 ;  /* 0x0000000000017941 */ /* 0x000fea0003800200 */
.L_x_608:
[----:B------:R-:W-:Y:S01]  /*1270*/  ISETP.GT.AND P0, PT, R10, 0x17, PT ;  /* 0x000000170a00780c */ /* 0x000fe20003f04270 */
[----:B-1----:R1:W1:Y:S01]  /*1280*/  SHFL.DOWN PT, R2, R4, 0x8, 0x1f ;  /* 0x09001f0004027f89 */ /* 0x00226200000e0000 */
[----:B------:R-:W-:Y:S01]  /*1290*/  BSSY.RECONVERGENT B1, `(.L_x_610) ;  /* 0x000001d000017945 */ /* 0x000fe20003800200 */
[----:B0-----:R-:W-:Y:S02]  /*12a0*/  IMAD.MOV.U32 R8, RZ, RZ, R11 ;  /* 0x000000ffff087224 */ /* 0x001fe400078e000b */
[----:B------:R0:W0:Y:S01]  /*12b0*/  SHFL.DOWN PT, R3, R5, 0x8, 0x1f ;  /* 0x09001f0005037f89 */ /* 0x00002200000e0000 */
[----:B------:R-:W-:Y:S02]  /*12c0*/  IMAD.MOV.U32 R9, RZ, RZ, R12 ;  /* 0x000000ffff097224 */ /* 0x000fe400078e000c */
[----:B------:R-:W-:Y:S01]  /*12d0*/  IMAD.MOV.U32 R6, RZ, RZ, R4 ;  /* 0x000000ffff067224 */ /* 0x000fe200078e0004 */
[----:B---3--:R3:W0:Y:S01]  /*12e0*/  SHFL.DOWN PT, R14, R11, 0x8, 0x1f ;  /* 0x09001f000b0e7f89 */ /* 0x00862200000e0000 */
[----:B--2---:R-:W-:-:S03]  /*12f0*/  IMAD.MOV.U32 R7, RZ, RZ, R5 ;  /* 0x000000ffff077224 */ /* 0x004fc600078e0005 */
[----:B----4-:R3:W2:Y:S01]  /*1300*/  SHFL.DOWN PT, R13, R12, 0x8, 0x1f ;  /* 0x09001f000c0d7f89 */ /* 0x0106a200000e0000 */
[----:B------:R-:W-:Y:S05]  /*1310*/  @P0 BRA `(.L_x_611) ;  /* 0x0000000000500947 */ /* 0x000fea0003800000 */
[----:B01----:R-:W-:Y:S01]  /*1320*/  DSETP.GEU.AND P0, PT, |R4|, |R2|, PT ;  /* 0x400000020400722a */ /* 0x003fe20003f0e200 */
[----:B------:R-:W-:Y:S01]  /*1330*/  IMAD.MOV.U32 R8, RZ, RZ, R14 ;  /* 0x000000ffff087224 */ /* 0x000fe200078e000e */
[----:B--2---:R-:W-:Y:S01]  /*1340*/  MOV R9, R13 ;  /* 0x0000000d00097202 */ /* 0x004fe20000000f00 */
        /* <DEDUP_REMOVED lines=17> */
.L_x_611:
[----:B------:R-:W-:Y:S05]  /*1460*/  BSYNC.RECONVERGENT B1 ;  /* 0x0000000000017941 */ /* 0x000fea0003800200 */
.L_x_610:
[----:B------:R-:W-:Y:S01]  /*1470*/  ISETP.GT.AND P0, PT, R10, 0xf, PT ;  /* 0x0000000f0a00780c */ /* 0x000fe20003f04270 */
[----:B-1----:R1:W4:Y:S01]  /*1480*/  SHFL.DOWN PT, R4, R6, 0x10, 0x1f ;  /* 0x0a001f0006047f89 */ /* 0x00232200000e0000 */
[----:B------:R-:W-:Y:S01]  /*1490*/  BSSY.RECONVERGENT B1, `(.L_x_612) ;  /* 0x000001d000017945 */ /* 0x000fe20003800200 */
[----:B0-----:R-:W-:Y:S02]  /*14a0*/  IMAD.MOV.U32 R14, RZ, RZ, R8 ;  /* 0x000000ffff0e7224 */ /* 0x001fe400078e0008 */
[----:B------:R1:W0:Y:S01]  /*14b0*/  SHFL.DOWN PT, R5, R7, 0x10, 0x1f ;  /* 0x0a001f0007057f89 */ /* 0x00022200000e0000 */
[----:B------:R-:W-:Y:S02]  /*14c0*/  IMAD.MOV.U32 R15, RZ, RZ, R9 ;  /* 0x000000ffff0f7224 */ /* 0x000fe400078e0009 */
[----:B------:R-:W-:Y:S01]  /*14d0*/  IMAD.MOV.U32 R2, RZ, RZ, R6 ;  /* 0x000000ffff027224 */ /* 0x000fe200078e0006 */
[----:B---3--:R1:W3:Y:S01]  /*14e0*/  SHFL.DOWN PT, R11, R8, 0x10, 0x1f ;  /* 0x0a001f00080b7f89 */ /* 0x0082e200000e0000 */
[----:B------:R-:W-:-:S03]  /*14f0*/  IMAD.MOV.U32 R3, RZ, RZ, R7 ;  /* 0x000000ffff037224 */ /* 0x000fc600078e0007 */
[----:B------:R1:W0:Y:S01]  /*1500*/  SHFL.DOWN PT, R12, R9, 0x10, 0x1f ;  /* 0x0a001f00090c7f89 */ /* 0x00022200000e0000 */
[----:B------:R-:W-:Y:S05]  /*1510*/  @P0 BRA `(.L_x_613) ;  /* 0x0000000000500947 */ /* 0x000fea0003800000 */
[----:B0---4-:R-:W-:Y:S01]  /*1520*/  DSETP.GEU.AND P0, PT, |R6|, |R4|, PT ;  /* 0x400000040600722a */ /* 0x011fe20003f0e200 */
[----:B---3--:R-:W-:Y:S02]  /*1530*/  IMAD.MOV.U32 R14, RZ, RZ, R11 ;  /* 0x000000ffff0e7224 */ /* 0x008fe400078e000b */
        /* <DEDUP_REMOVED lines=18> */
.L_x_613:
[----:B------:R-:W-:Y:S05]  /*1660*/  BSYNC.RECONVERGENT B1 ;  /* 0x0000000000017941 */ /* 0x000fea0003800200 */
.L_x_612:
[----:B------:R-:W-:Y:S01]  /*1670*/  ISETP.NE.AND P0, PT, R10, RZ, PT ;  /* 0x000000ff0a00720c */ /* 0x000fe20003f05270 */
[----:B------:R-:W-:-:S12]  /*1680*/  BSSY.RECONVERGENT B1, `(.L_x_614) ;  /* 0x000000a000017945 */ /* 0x000fd80003800200 */
[----:B------:R-:W-:Y:S05]  /*1690*/  @P0 BRA `(.L_x_615) ;  /* 0x0000000000200947 */ /* 0x000fea0003800000 */
[----:B-1----:R-:W1:Y:S01]  /*16a0*/  S2R R6, SR_CgaCtaId ;  /* 0x0000000000067919 */ /* 0x002e620000008800 */
[----:B0-----:R-:W-:Y:S02]  /*16b0*/  MOV R5, 0x400 ;  /* 0x0000040000057802 */ /* 0x001fe40000000f00 */
[----:B----4-:R-:W-:-:S04]  /*16c0*/  SHF.R.U32.HI R4, RZ, 0x1, R0 ;  /* 0x00000001ff047819 */ /* 0x010fc80000011600 */
[----:B------:R-:W-:Y:S02]  /*16d0*/  LOP3.LUT R4, R4, 0x1f0, RZ, 0xc0, !PT ;  /* 0x000001f004047812 */ /* 0x000fe400078ec0ff */
[----:B-1----:R-:W-:-:S05]  /*16e0*/  LEA R5, R6, R5, 0x18 ;  /* 0x0000000506057211 */ /* 0x002fca00078ec0ff */
[----:B------:R-:W-:-:S05]  /*16f0*/  IMAD.IADD R5, R4, 0x1, R5 ;  /* 0x0000000104057824 */ /* 0x000fca00078e0205 */
[----:B------:R0:W-:Y:S04]  /*1700*/  STS.64 [R5+0x10], R14 ;  /* 0x0000100e05007388 */ /* 0x0001e80000000a00 */
[----:B------:R0:W-:Y:S02]  /*1710*/  STS.64 [R5+0x8], R2 ;  /* 0x0000080205007388 */ /* 0x0001e40000000a00 */
.L_x_615:
[----:B------:R-:W-:Y:S05]  /*1720*/  BSYNC.RECONVERGENT B1 ;  /* 0x0000000000017941 */ /* 0x000fea0003800200 */
.L_x_614:
        /* <DEDUP_REMOVED lines=8> */
[----:B-1--4-:R-:W1:Y:S04]  /*17b0*/  LDS.128 R4, [R0+0x20] ;  /* 0x0000200000047984 */ /* 0x012e680000000c00 */
[----:B--2---:R2:W4:Y:S04]  /*17c0*/  LDS.64 R12, [R0+0x80] ;  /* 0x00008000000c7984 */ /* 0x0045280000000a00 */
[----:B---3--:R2:W3:Y:S01]  /*17d0*/  LDS.128 R8, [R0+0x30] ;  /* 0x0000300000087984 */ /* 0x0084e20000000c00 */
[----:B0-----:R-:W-:Y:S01]  /*17e0*/  DSETP.GEU.AND P0, PT, |R2|, |R16|, PT ;  /* 0x400000100200722a */ /* 0x001fe20003f0e200 */
[----:B------:R-:W-:Y:S01]  /*17f0*/  IMAD.MOV.U32 R24, RZ, RZ, R16 ;  /* 0x000000ffff187224 */ /* 0x000fe200078e0010 */
[----:B------:R-:W-:Y:S01]  /*1800*/  MOV R25, R17 ;  /* 0x0000001100197202 */ /* 0x000fe20000000f00 */
[----:B-1----:R-:W-:-:S02]  /*1810*/  IMAD.MOV.U32 R26, RZ, RZ, R4 ;  /* 0x000000ffff1a7224 */ /* 0x002fc400078e0004 */
[----:B------:R-:W-:-:S09]  /*1820*/  IMAD.MOV.U32 R27, RZ, RZ, R5 ;  /* 0x000000ffff1b7224 */ /* 0x000fd200078e0005 */
        /* <DEDUP_REMOVED lines=15> */
.L_x_618:
[----:B------:R-:W-:Y:S05]  /*1920*/  BSYNC.RECONVERGENT B1 ;  /* 0x0000000000017941 */ /* 0x000fea0003800200 */
.L_x_617:
        /* <DEDUP_REMOVED lines=23> */
.L_x_620:
[----:B------:R-:W-:Y:S05]  /*1aa0*/  BSYNC.RECONVERGENT B1 ;  /* 0x0000000000017941 */ /* 0x000fea0003800200 */
.L_x_619:
        /* <DEDUP_REMOVED lines=21> */
.L_x_622:
[----:B------:R-:W-:Y:S05]  /*1c00*/  BSYNC.RECONVERGENT B1 ;  /* 0x0000000000017941 */ /* 0x000fea0003800200 */
.L_x_621:
        /* <DEDUP_REMOVED lines=23> */
.L_x_624:
[----:B------:R-:W-:Y:S05]  /*1d80*/  BSYNC.RECONVERGENT B1 ;  /* 0x0000000000017941 */ /* 0x000fea0003800200 */
.L_x_623:
        /* <DEDUP_REMOVED lines=21> */
.L_x_626:
[----:B------:R-:W-:Y:S05]  /*1ee0*/  BSYNC.RECONVERGENT B1 ;  /* 0x0000000000017941 */ /* 0x000fea0003800200 */
.L_x_625:
[----:B------:R-:W-:Y:S01]  /*1ef0*/  DSETP.GEU.AND P0, PT, |R2|, |R10|, PT ;  /* 0x4000000a0200722a */ /* 0x000fe20003f0e200 */
[----:B------:R-:W-:Y:S01]  /*1f00*/  BSSY.RECONVERGENT B1, `(.L_x_627) ;  /* 0x0000014000017945 */ /* 0x000fe20003800200 */
[----:B------:R-:W-:Y:S01]  /*1f10*/  IMAD.MOV.U32 R8, RZ, RZ, R10 ;  /* 0x000000ffff087224 */ /* 0x000fe200078e000a */
[----:B---3--:R-:W-:Y:S01]  /*1f20*/  MOV R0, R5 ;  /* 0x0000000500007202 */ /* 0x008fe20000000f00 */
        /* <DEDUP_REMOVED lines=17> */
.L_x_628:
[----:B------:R-:W-:Y:S05]  /*2040*/  BSYNC.RECONVERGENT B1 ;  /* 0x0000000000017941 */ /* 0x000fea0003800200 */
.L_x_627:
        /* <DEDUP_REMOVED lines=21> */
.L_x_603:
        /* <DEDUP_REMOVED lines=9> */
[----:B------:R-:W-:Y:S02]  /*2230*/  VIADD R5, R5, UR6 ;  /* 0x0000000605057c36 */ /* 0x000fe40008000000 */
        /* <DEDUP_REMOVED lines=9> */
[----:B----4-:R-:W-:Y:S01]  /*22d0*/  IMAD.MOV.U32 R14, RZ, RZ, R12 ;  /* 0x000000ffff0e7224 */ /* 0x010fe200078e000c */
[----:B------:R-:W-:Y:S01]  /*22e0*/  MOV R6, R10 ;  /* 0x0000000a00067202 */ /* 0x000fe20000000f00 */
[----:B0-----:R-:W-:Y:S02]  /*22f0*/  IMAD.MOV.U32 R16, RZ, RZ, R13 ;  /* 0x000000ffff107224 */ /* 0x001fe400078e000d */
        /* <DEDUP_REMOVED lines=16> */
.L_x_630:
[----:B------:R-:W-:Y:S05]  /*2400*/  BSYNC.RECONVERGENT B1 ;  /* 0x0000000000017941 */ /* 0x000fea0003800200 */
.L_x_629:
        /* <DEDUP_REMOVED lines=32> */
.L_x_632:
[----:B------:R-:W-:Y:S05]  /*2610*/  BSYNC.RECONVERGENT B1 ;  /* 0x0000000000017941 */ /* 0x000fea0003800200 */
.L_x_631:
[----:B-1----:R-:W-:Y:S01]  /*2620*/  VIADD R2, R4, 0x4 ;  /* 0x0000000404027836 */ /* 0x002fe20000000000 */
[----:B------:R1:W4:Y:S01]  /*2630*/  SHFL.DOWN PT, R6, R8, 0x4, R5 ;  /* 0x0880000008067989 */ /* 0x00032200000e0005 */
[----:B------:R-:W-:Y:S01]  /*2640*/  BSSY.RECONVERGENT B1, `(.L_x_633) ;  /* 0x000001e000017945 */ /* 0x000fe20003800200 */
[----:B--2---:R-:W-:Y:S01]  /*2650*/  IMAD.MOV.U32 R14, RZ, RZ, R10 ;  /* 0x000000ffff0e7224 */ /* 0x004fe200078e000a */
[----:B------:R-:W-:Y:S01]  /*2660*/  MOV R16, R12 ;  /* 0x0000000c00107202 */ /* 0x000fe20000000f00 */
[----:B------:R1:W2:Y:S01]  /*2670*/  SHFL.DOWN PT, R7, R9, 0x4, R5 ;  /* 0x0880000009077989 */ /* 0x0002a200000e0005 */
[----:B------:R-:W-:Y:S01]  /*2680*/  ISETP.GT.AND P0, PT, R2, R5, PT ;  /* 0x000000050200720c */ /* 0x000fe20003f04270 */
[----:B------:R-:W-:Y:S02]  /*2690*/  IMAD.MOV.U32 R2, RZ, RZ, R8 ;  /* 0x000000ffff027224 */ /* 0x000fe400078e0008 */
[----:B---3--:R1:W3:Y:S01]  /*26a0*/  SHFL.DOWN PT, R11, R10, 0x4, R5 ;  /* 0x088000000a0b7989 */ /* 0x0082e200000e0005 */
[----:B------:R-:W-:-:S03]  /*26b0*/  IMAD.MOV.U32 R3, RZ, RZ, R9 ;  /* 0x000000ffff037224 */ /* 0x000fc600078e0009 */
[----:B0-----:R1:W0:Y:S06]  /*26c0*/  SHFL.DOWN PT, R13, R12, 0x4, R5 ;  /* 0x088000000c0d7989 */ /* 0x00122c00000e0005 */
        /* <DEDUP_REMOVED lines=21> */
.L_x_634:
[----:B------:R-:W-:Y:S05]  /*2820*/  BSYNC.RECONVERGENT B1 ;  /* 0x0000000000017941 */ /* 0x000fea0003800200 */
.L_x_633:
        /* <DEDUP_REMOVED lines=8> */
[----:B---3--:R3:W1:Y:S01]  /*28b0*/  SHFL.DOWN PT, R11, R14, 0x8, R5 ;  /* 0x090000000e0b7989 */ /* 0x00866200000e0005 */
[----:B--2---:R-:W-:-:S03]  /*28c0*/  IMAD.MOV.U32 R7, RZ, RZ, R3 ;  /* 0x000000ffff077224 */ /* 0x004fc600078e0003 */
[----:B0-----:R3:W0:Y:S04]  /*28d0*/  SHFL.DOWN PT, R13, R16, 0x8, R5 ;  /* 0x09000000100d7989 */ /* 0x00162800000e0005 */
        /* <DEDUP_REMOVED lines=21> */
.L_x_636:
[----:B------:R-:W-:Y:S05]  /*2a30*/  BSYNC.RECONVERGENT B1 ;  /* 0x0000000000017941 */ /* 0x000fea0003800200 */
.L_x_635:
[----:B-1----:R-:W-:Y:S01]  /*2a40*/  VIADD R2, R4, 0x10 ;  /* 0x0000001004027836 */ /* 0x002fe20000000000 */
[----:B----4-:R1:W2:Y:S01]  /*2a50*/  SHFL.DOWN PT, R8, R6, 0x10, R5 ;  /* 0x0a00000006087989 */ /* 0x0102a200000e0005 */
[----:B------:R-:W-:Y:S01]  /*2a60*/  BSSY.RECONVERGENT B1, `(.L_x_637) ;  /* 0x000001e000017945 */ /* 0x000fe20003800200 */
[----:B---3--:R-:W-:Y:S02]  /*2a70*/  IMAD.MOV.U32 R14, RZ, RZ, R10 ;  /* 0x000000ffff0e7224 */ /* 0x008fe400078e000a */
[----:B------:R-:W-:Y:S01]  /*2a80*/  ISETP.GT.AND P0, PT, R2, R5, PT ;  /* 0x000000050200720c */ /* 0x000fe20003f04270 */
[----:B------:R1:W3:Y:S01]  /*2a90*/  SHFL.DOWN PT, R9, R7, 0x10, R5 ;  /* 0x0a00000007097989 */ /* 0x0002e200000e0005 */
[----:B------:R-:W-:Y:S02]  /*2aa0*/  IMAD.MOV.U32 R15, RZ, RZ, R12 ;  /* 0x000000ffff0f7224 */ /* 0x000fe400078e000c */
[----:B------:R-:W-:Y:S01]  /*2ab0*/  IMAD.MOV.U32 R2, RZ, RZ, R6 ;  /* 0x000000ffff027224 */ /* 0x000fe200078e0006 */
[----:B------:R1:W4:Y:S01]  /*2ac0*/  SHFL.DOWN PT, R11, R10, 0x10, R5 ;  /* 0x0a0000000a0b7989 */ /* 0x00032200000e0005 */
        /* <DEDUP_REMOVED lines=23> */
.L_x_638:
[----:B------:R-:W-:Y:S05]  /*2c40*/  BSYNC.RECONVERGENT B1 ;  /* 0x0000000000017941 */ /* 0x000fea0003800200 */
.L_x_637:
        /* <DEDUP_REMOVED lines=11> */
.L_x_640:
[----:B------:R-:W-:Y:S05]  /*2d00*/  BSYNC.RECONVERGENT B1 ;  /* 0x0000000000017941 */ /* 0x000fea0003800200 */
.L_x_639:
[----:B------:R-:W-:Y:S01]  /*2d10*/  BAR.SYNC.DEFER_BLOCKING 0x0 ;  /* 0x0000000000007b1d */ /* 0x000fe20000010000 */
[----:B------:R-:W-:-:S13]  /*2d20*/  ISETP.NE.AND P1, PT, R0, RZ, PT ;  /* 0x000000ff0000720c */ /* 0x000fda0003f25270 */
[----:B------:R-:W-:Y:S05]  /*2d30*/  @P1 BRA `(.L_x_616) ;  /* 0x0000003400d41947 */ /* 0x000fea0003800000 */
[----:B------:R-:W-:Y:S01]  /*2d40*/  UISETP.GE.AND UP0, UPT, UR6, 0x21, UPT ;  /* 0x000000210600788c */ /* 0x000fe2000bf06270 */
[----:B----4-:R-:W-:Y:S02]  /*2d50*/  IMAD.MOV.U32 R11, RZ, RZ, R14 ;  /* 0x000000ffff0b7224 */ /* 0x010fe400078e000e */
[----:B--2---:R-:W-:Y:S02]  /*2d60*/  IMAD.MOV.U32 R8, RZ, RZ, R15 ;  /* 0x000000ffff087224 */ /* 0x004fe400078e000f */
        /* <DEDUP_REMOVED lines=8> */
[----:B0-----:R-:W0:Y:S01]  /*2df0*/  LDS.64 R12, [UR4+0x20] ;  /* 0x00002004ff0c7984 */ /* 0x001e220008000a00 */
[----:B-1----:R-:W-:Y:S01]  /*2e00*/  DSETP.GEU.AND P0, PT, |R2|, |R6|, PT ;  /* 0x400000060200722a */ /* 0x002fe20003f0e200 */
[----:B------:R-:W-:Y:S01]  /*2e10*/  MOV R4, R6 ;  /* 0x0000000600047202 */ /* 0x000fe20000000f00 */
[----:B------:R-:W-:Y:S02]  /*2e20*/  IMAD.MOV.U32 R5, RZ, RZ, R7 ;  /* 0x000000ffff057224 */ /* 0x000fe400078e0007 */
[----:B0-----:R-:W-:Y:S02]  /*2e30*/  IMAD.MOV.U32 R11, RZ, RZ, R12 ;  /* 0x000000ffff0b7224 */ /* 0x001fe400078e000c */
        /* <DEDUP_REMOVED lines=16> */
.L_x_642:
[----:B------:R-:W-:Y:S05]  /*2f40*/  BSYNC.RECONVERGENT B1 ;  /* 0x0000000000017941 */ /* 0x000fea0003800200 */
.L_x_641:
[----:B------:R-:W-:Y:S01]  /*2f50*/  UISETP.GE.AND UP0, UPT, UR6, 0x41, UPT ;  /* 0x000000410600788c */ /* 0x000fe2000bf06270 */
[----:B---3--:R-:W-:Y:S02]  /*2f60*/  IMAD.MOV.U32 R9, RZ, RZ, R11 ;  /* 0x000000ffff097224 */ /* 0x008fe400078e000b */
[----:B------:R-:W-:Y:S02]  /*2f70*/  IMAD.MOV.U32 R0, RZ, RZ, R8 ;  /* 0x000000ffff007224 */ /* 0x000fe400078e0008 */
[----:B------:R-:W-:Y:S02]  /*2f80*/  IMAD.MOV.U32 R2, RZ, RZ, R4 ;  /* 0x000000ffff027224 */ /* 0x000fe400078e0004 */
[----:B------:R-:W-:Y:S02]  /*2f90*/  IMAD.MOV.U32 R3, RZ, RZ, R5 ;  /* 0x000000ffff037224 */ /* 0x000fe400078e0005 */
        /* <DEDUP_REMOVED lines=8> */
[----:B------:R-:W-:Y:S02]  /*3020*/  IMAD.MOV.U32 R2, RZ, RZ, R6 ;  /* 0x000000ffff027224 */ /* 0x000fe400078e0006 */
[----:B------:R-:W-:Y:S02]  /*3030*/  IMAD.MOV.U32 R3, RZ, RZ, R7 ;  /* 0x000000ffff037224 */ /* 0x000fe400078e0007 */
[----:B0-----:R-:W-:-:S02]  /*3040*/  IMAD.MOV.U32 R9, RZ, RZ, R12 ;  /* 0x000000ffff097224 */ /* 0x001fc400078e000c */
        /* <DEDUP_REMOVED lines=16> */
.L_x_644:
[----:B------:R-:W-:Y:S05]  /*3150*/  BSYNC.RECONVERGENT B1 ;  /* 0x0000000000017941 */ /* 0x000fea0003800200 */
.L_x_643:
[----:B------:R-:W-:Y:S01]  /*3160*/  UISETP.GE.AND UP0, UPT, UR6, 0x61, UPT ;  /* 0x000000610600788c */ /* 0x000fe2000bf06270 */
[----:B------:R-:W-:Y:S01]  /*3170*/  IMAD.MOV.U32 R11, RZ, RZ, R9 ;  /* 0x000000ffff0b7224 */ /* 0x000fe200078e0009 */
[----:B------:R-:W-:Y:S01]  /*3180*/  MOV R8, R0 ;  /* 0x0000000000087202 */ /* 0x000fe20000000f00 */
[----:B------:R-:W-:Y:S02]  /*3190*/  IMAD.MOV.U32 R4, RZ, RZ, R2 ;  /* 0x000000ffff047224 */ /* 0x000fe400078e0002 */
[----:B------:R-:W-:-:S04]  /*31a0*/  IMAD.MOV.U32 R5, RZ, RZ, R3 ;  /* 0x000000ffff057224 */ /* 0x000fc800078e0003 */
        /* <DEDUP_REMOVED lines=27> */
.L_x_646:
[----:B------:R-:W-:Y:S05]  /*3360*/  BSYNC.RECONVERGENT B1 ;  /* 0x0000000000017941 */ /* 0x000fea0003800200 */
.L_x_645:
[----:B------:R-:W-:Y:S01]  /*3370*/  UISETP.GE.AND UP0, UPT, UR6, 0x81, UPT ;  /* 0x000000810600788c */ /* 0x000fe2000bf06270 */
[----:B------:R-:W-:Y:S02]  /*3380*/  IMAD.MOV.U32 R9, RZ, RZ, R11 ;  /* 0x000000ffff097224 */ /* 0x000fe400078e000b */
        /* <DEDUP_REMOVED lines=30> */
.L_x_648:
[----:B------:R-:W-:Y:S05]  /*3570*/  BSYNC.RECONVERGENT B1 ;  /* 0x0000000000017941 */ /* 0x000fea0003800200 */
.L_x_647:
        /* <DEDUP_REMOVED lines=32> */
.L_x_650:
[----:B------:R-:W-:Y:S05]  /*3780*/  BSYNC.RECONVERGENT B1 ;  /* 0x0000000000017941 */ /* 0x000fea0003800200 */
.L_x_649:
        /* <DEDUP_REMOVED lines=14> */
[----:B------:R-:W-:Y:S01]  /*3870*/  IMAD.MOV.U32 R7, RZ, RZ, R3 ;  /* 0x000000ffff077224 */ /* 0x000fe200078e0003 */
[----:B0-----:R-:W-:Y:S01]  /*3880*/  MOV R0, R13 ;  /* 0x0000000d00007202 */ /* 0x001fe20000000f00 */
        /* <DEDUP_REMOVED lines=16> */
.L_x_652:
[----:B------:R-:W-:Y:S05]  /*3990*/  BSYNC.RECONVERGENT B1 ;  /* 0x0000000000017941 */ /* 0x000fea0003800200 */
.L_x_651:
[----:B------:R-:W-:Y:S01]  /*39a0*/  UISETP.GE.AND UP0, UPT, UR6, 0xe1, UPT ;  /* 0x000000e10600788c */ /* 0x000fe2000bf06270 */
[----:B------:R-:W-:Y:S02]  /*39b0*/  IMAD.MOV.U32 R14, RZ, RZ, R9 ;  /* 0x000000ffff0e7224 */ /* 0x000fe400078e0009 */
[----:B------:R-:W-:Y:S02]  /*39c0*/  IMAD.MOV.U32 R15, RZ, RZ, R0 ;  /* 0x000000ffff0f7224 */ /* 0x000fe400078e0000 */
[----:B------:R-:W-:Y:S02]  /*39d0*/  IMAD.MOV.U32 R2, RZ, RZ, R6 ;  /* 0x000000ffff027224 */ /* 0x000fe400078e0006 */
[----:B------:R-:W-:Y:S02]  /*39e0*/  IMAD.MOV.U32 R3, RZ, RZ, R7 ;  /* 0x000000ffff037224 */ /* 0x000fe400078e0007 */
[----:B------:R-:W-:Y:S05]  /*39f0*/  BRA.U !UP0, `(.L_x_616) ;  /* 0x0000002908a47547 */ /* 0x000fea000b800000 */
[----:B------:R-:W1:Y:S01]  /*3a00*/  S2UR UR5, SR_CgaCtaId ;  /* 0x00000000000579c3 */ /* 0x000e620000008800 */
[----:B------:R-:W-:Y:S02]  /*3a10*/  UMOV UR4, 0x400 ;  /* 0x0000040000047882 */ /* 0x000fe40000000000 */
[----:B-1----:R-:W-:-:S09]  /*3a20*/  ULEA UR4, UR5, UR4, 0x18 ;  /* 0x0000000405047291 */ /* 0x002fd2000f8ec0ff */
[----:B------:R-:W1:Y:S04]  /*3a30*/  LDS.64 R4, [UR4+0x78] ;  /* 0x00007804ff047984 */ /* 0x000e680008000a00 */
[----:B------:R-:W2:Y:S01]  /*3a40*/  LDS.64 R10, [UR4+0x80] ;  /* 0x00008004ff0a7984 */ /* 0x000ea20008000a00 */
        /* <DEDUP_REMOVED lines=21> */
.L_x_584:
        /* <DEDUP_REMOVED lines=30> */
[----:B------:R-:W-:Y:S02]  /*3d80*/  ISETP.GE.U32.AND.EX P0, PT, RZ, RZ, PT, P0 ;  /* 0x000000ffff00720c */ /* 0x000fe40003f06100 */
[----:B------:R-:W-:-:S11]  /*3d90*/  IADD3.X R7, PT, PT, RZ, UR7, RZ, P1, !PT ;  /* 0x00000007ff077c10 */ /* 0x000fd60008ffe4ff */
[----:B------:R-:W-:-:S06]  /*3da0*/  DSETP.LT.OR P0, PT, |R8|, |R4|, !P0 ;  /* 0x400000040800722a */ /* 0x000fcc0004701600 */
[----:B------:R-:W-:Y:S02]  /*3db0*/  FSEL R8, R4, R8, P0 ;  /* 0x0000000804087208 */ /* 0x000fe40000000000 */
[----:B------:R-:W-:Y:S02]  /*3dc0*/  FSEL R9, R5, R9, P0 ;  /* 0x0000000905097208 */ /* 0x000fe40000000000 */
[----:B------:R-:W-:Y:S02]  /*3dd0*/  SEL R23, R6, R23, P0 ;  /* 0x0000001706177207 */ /* 0x000fe40000000000 */
[----:B------:R-:W-:-:S07]  /*3de0*/  SEL R24, R7, R24, P0 ;  /* 0x0000001807187207 */ /* 0x000fce0000000000 */
.L_x_654:
[----:B------:R-:W-:Y:S05]  /*3df0*/  BSYNC.RECONVERGENT B1 ;  /* 0x0000000000017941 */ /* 0x000fea0003800200 */
.L_x_653:
[----:B------:R-:W-:Y:S01]  /*3e00*/  UISETP.GE.U32.AND UP0, UPT, UR4, 0xa00, UPT ;  /* 0x00000a000400788c */ /* 0x000fe2000bf06070 */
[----:B------:R-:W-:-:S08]  /*3e10*/  IMAD.MOV.U32 R5, RZ, RZ, 0x500 ;  /* 0x00000500ff057424 */ /* 0x000fd000078e00ff */
[----:B------:R-:W-:Y:S05]  /*3e20*/  BRA.U !UP0, `(.L_x_655) ;  /* 0x00000005084c7547 */ /* 0x000fea000b800000 */
[----:B------:R-:W-:Y:S01]  /*3e30*/  IMAD.MOV.U32 R12, RZ, RZ, R8 ;  /* 0x000000ffff0c7224 */ /* 0x000fe200078e0008 */
[----:B------:R-:W0:Y:S01]  /*3e40*/  LDCU UR4, c[0x0][0x398] ;  /* 0x00007300ff0477ac */ /* 0x000e220008000800 */
[----:B------:R-:W-:Y:S02]  /*3e50*/  IMAD.MOV.U32 R13, RZ, RZ, R9 ;  /* 0x000000ffff0d7224 */ /* 0x000fe400078e0009 */
[----:B------:R-:W-:Y:S01]  /*3e60*/  IMAD.MOV.U32 R17, RZ, RZ, 0x500 ;  /* 0x00000500ff117424 */ /* 0x000fe200078e00ff */
[----:B------:R-:W1:Y:S01]  /*3e70*/  LDCU.64 UR6, c[0x0][0x388] ;  /* 0x00007100ff0677ac */ /* 0x000e620008000a00 */
[----:B------:R-:W-:-:S05]  /*3e80*/  NOP ;  /* 0x0000000000007918 */ /* 0x000fca0000000000 */
.L_x_656:
[----:B------:R-:W-:-:S05]  /*3e90*/  IMAD.WIDE.U32 R26, R17, 0x8, R2 ;  /* 0x00000008111a7825 */ /* 0x000fca00078e0002 */
[----:B------:R-:W2:Y:S04]  /*3ea0*/  LDG.E.64 R14, desc[UR8][R26.64] ;  /* 0x000000081a0e7981 */ /* 0x000ea8000c1e1b00 */
[----:B------:R-:W3:Y:S04]  /*3eb0*/  LDG.E.64 R4, desc[UR8][R26.64+0x800] ;  /* 0x000800081a047981 */ /* 0x000ee8000c1e1b00 */
[----:B------:R-:W4:Y:S04]  /*3ec0*/  LDG.E.64 R6, desc[UR8][R26.64+0x1000] ;  /* 0x001000081a067981 */ /* 0x000f28000c1e1b00 */
[----:B------:R-:W5:Y:S04]  /*3ed0*/  LDG.E.64 R10, desc[UR8][R26.64+0x1800] ;  /* 0x001800081a0a7981 */ /* 0x000f68000c1e1b00 */
[----:B------:R-:W5:Y:S01]  /*3ee0*/  LDG.E.64 R8, desc[UR8][R26.64+0x2000] ;  /* 0x002000081a087981 */ /* 0x000f62000c1e1b00 */
[----:B-1----:R-:W-:-:S04]  /*3ef0*/  IADD3 R18, P0, P1, R0, UR6, R17 ;  /* 0x0000000600127c10 */ /* 0x002fc8000f91e011 */
[----:B------:R-:W-:Y:S01]  /*3f00*/  IADD3.X R16, PT, PT, RZ, UR7, RZ, P0, P1 ;  /* 0x00000007ff107c10 */ /* 0x000fe200087e24ff */
[----:B------:R-:W-:Y:S01]  /*3f10*/  IMAD.MOV.U32 R20, RZ, RZ, R18 ;  /* 0x000000ffff147224 */ /* 0x000fe200078e0012 */
[----:B------:R-:W-:-:S03]  /*3f20*/  IADD3 R22, P3, PT, R18, 0x100, RZ ;  /* 0x0000010012167810 */ /* 0x000fc60007f7e0ff */
        /* <DEDUP_REMOVED lines=11> */
[----:B------:R-:W-:Y:S01]  /*3fe0*/  IMAD.X R24, RZ, RZ, R16, P3 ;  /* 0x000000ffff187224 */ /* 0x000fe200018e0610 */
[----:B------:R-:W-:-:S03]  /*3ff0*/  IADD3 R13, P3, PT, R18, 0x200, RZ ;  /* 0x00000200120d7810 */ /* 0x000fc60007f7e0ff */
[----:B---3--:R-:W-:-:S14]  /*4000*/  DSETP.GEU.AND P1, PT, |R14|, |R4|, PT ;  /* 0x400000040e00722a */ /* 0x008fdc0003f2e200 */
[----:B------:R-:W-:-:S04]  /*4010*/  @P1 ISETP.GE.U32.AND P0, PT, R20, R22, PT ;  /* 0x000000161400120c */ /* 0x000fc80003f06070 */
[----:B------:R-:W-:-:S13]  /*4020*/  @P1 ISETP.GE.AND.EX P0, PT, R19, R24, PT, P0 ;  /* 0x000000181300120c */ /* 0x000fda0003f06300 */
[----:B------:R-:W-:-:S06]  /*4030*/  @P1 DSETP.LT.OR P0, PT, |R4|, |R14|, !P0 ;  /* 0x4000000e0400122a */ /* 0x000fcc0004701600 */
[----:B------:R-:W-:Y:S01]  /*4040*/  @P1 FSEL R12, R14, R4, P0 ;  /* 0x000000040e0c1208 */ /* 0x000fe20000000000 */
[----:B------:R-:W-:Y:S01]  /*4050*/  IMAD.X R14, RZ, RZ, R16, P3 ;  /* 0x000000ffff0e7224 */ /* 0x000fe200018e0610 */
[----:B------:R-:W-:Y:S02]  /*4060*/  @P1 FSEL R15, R15, R5, P0 ;  /* 0x000000050f0f1208 */ /* 0x000fe40000000000 */
[----:B------:R-:W-:Y:S01]  /*4070*/  @P1 SEL R22, R20, R22, P0 ;  /* 0x0000001614161207 */ /* 0x000fe20000000000 */
[----:B------:R-:W-:Y:S01]  /*4080*/  @P1 IMAD.MOV.U32 R4, RZ, RZ, R12 ;  /* 0x000000ffff041224 */ /* 0x000fe200078e000c */
[----:B------:R-:W-:Y:S01]  /*4090*/  IADD3 R12, P3, PT, R18, 0x300, RZ ;  /* 0x00000300120c7810 */ /* 0x000fe20007f7e0ff */
[----:B------:R-:W-:Y:S02]  /*40a0*/  @P1 IMAD.MOV.U32 R5, RZ, RZ, R15 ;  /* 0x000000ffff051224 */ /* 0x000fe400078e000f */
[----:B------:R-:W-:Y:S01]  /*40b0*/  IMAD.MOV.U32 R15, RZ, RZ, R24 ;  /* 0x000000ffff0f7224 */ /* 0x000fe200078e0018 */
[----:B------:R-:W-:-:S03]  /*40c0*/  @P1 SEL R15, R19, R24, P0 ;  /* 0x00000018130f1207 */ /* 0x000fc60000000000 */
[----:B----4-:R-:W-:-:S14]  /*40d0*/  DSETP.GEU.AND P2, PT, |R4|, |R6|, PT ;  /* 0x400000060400722a */ /* 0x010fdc0003f4e200 */
[----:B------:R-:W-:-:S04]  /*40e0*/  @P2 ISETP.GE.U32.AND P0, PT, R22, R13, PT ;  /* 0x0000000d1600220c */ /* 0x000fc80003f06070 */
[----:B------:R-:W-:-:S13]  /*40f0*/  @P2 ISETP.GE.AND.EX P0, PT, R15, R14, PT, P0 ;  /* 0x0000000e0f00220c */ /* 0x000fda0003f06300 */
[----:B------:R-:W-:-:S06]  /*4100*/  @P2 DSETP.LT.OR P0, PT, |R6|, |R4|, !P0 ;  /* 0x400000040600222a */ /* 0x000fcc0004701600 */
[----:B------:R-:W-:Y:S02]  /*4110*/  @P2 FSEL R4, R4, R6, P0 ;  /* 0x0000000604042208 */ /* 0x000fe40000000000 */
[----:B------:R-:W-:Y:S02]  /*4120*/  @P2 FSEL R5, R5, R7, P0 ;  /* 0x0000000705052208 */ /* 0x000fe40000000000 */
[----:B------:R-:W-:Y:S01]  /*4130*/  @P2 SEL R14, R15, R14, P0 ;  /* 0x0000000e0f0e2207 */ /* 0x000fe20000000000 */
[----:B------:R-:W-:Y:S02]  /*4140*/  @P2 IMAD.MOV.U32 R6, RZ, RZ, R4 ;  /* 0x000000ffff062224 */ /* 0x000fe400078e0004 */
[----:B------:R-:W-:Y:S02]  /*4150*/  @P2 IMAD.MOV.U32 R7, RZ, RZ, R5 ;  /* 0x000000ffff072224 */ /* 0x000fe400078e0005 */
[----:B------:R-:W-:Y:S01]  /*4160*/  IMAD.MOV.U32 R5, RZ, RZ, R13 ;  /* 0x000000ffff057224 */ /* 0x000fe200078e000d */
[----:B------:R-:W-:Y:S01]  /*4170*/  @P2 SEL R5, R22, R13, P0 ;  /* 0x0000000d16052207 */ /* 0x000fe20000000000 */
        /* <DEDUP_REMOVED lines=13> */
[----:B------:R-:W-:-:S04]  /*4250*/  IADD3 R5, PT, PT, R17, 0xa00, RZ ;  /* 0x00000a0011057810 */ /* 0x000fc80007ffe0ff */
[----:B0-----:R-:W-:Y:S01]  /*4260*/  ISETP.GT.AND P1, PT, R5, UR4, PT ;  /* 0x0000000405007c0c */ /* 0x001fe2000bf24270 */
[----:B------:R-:W-:Y:S01]  /*4270*/  DSETP.GEU.AND P2, PT, |R10|, |R8|, PT ;  /* 0x400000080a00722a */ /* 0x000fe20003f4e200 */
[----:B------:R-:W-:-:S04]  /*4280*/  VIADD R5, R17, 0x500 ;  /* 0x0000050011057836 */ /* 0x000fc80000000000 */
[----:B------:R-:W-:-:S09]  /*4290*/  IMAD.MOV.U32 R17, RZ, RZ, R5 ;  /* 0x000000ffff117224 */ /* 0x000fd200078e0005 */
        /* <DEDUP_REMOVED lines=12> */
.L_x_655:
        /* <DEDUP_REMOVED lines=14> */
[----:B------:R-:W-:Y:S01]  /*4440*/  IMAD.IADD R7, R0, 0x1, R5 ;  /* 0x0000000100077824 */ /* 0x000fe200078e0205 */
[----:B------:R-:W-:-:S04]  /*4450*/  LEA.HI R4, R10, 0x1, RZ, 0x18 ;  /* 0x000000010a047811 */ /* 0x000fc800078fc0ff */
[C---:B------:R-:W-:Y:S02]  /*4460*/  IADD3 R14, P0, PT, R7.reuse, UR6, RZ ;  /* 0x00000006070e7c10 */ /* 0x040fe4000ff1e0ff */
[----:B------:R-:W-:Y:S01]  /*4470*/  LOP3.LUT R6, R4, 0x3, RZ, 0xc0, !PT ;  /* 0x0000000304067812 */ /* 0x000fe200078ec0ff */
[----:B------:R-:W-:Y:S02]  /*4480*/  IMAD.MOV.U32 R4, RZ, RZ, R0 ;  /* 0x000000ffff047224 */ /* 0x000fe400078e0000 */
[----:B------:R-:W-:Y:S02]  /*4490*/  IMAD.X R15, RZ, RZ, UR7, P0 ;  /* 0x00000007ff0f7e24 */ /* 0x000fe400080e06ff */
[----:B------:R-:W-:Y:S02]  /*44a0*/  IMAD.MOV R11, RZ, RZ, -R6 ;  /* 0x000000ffff0b7224 */ /* 0x000fe400078e0a06 */
[----:B0-----:R-:W-:-:S04]  /*44b0*/  IMAD.WIDE.U32 R2, R7, 0x8, R2 ;  /* 0x0000000807027825 */ /* 0x001fc800078e0002 */
[----:B------:R-:W-:Y:S02]  /*44c0*/  IMAD.MOV.U32 R12, RZ, RZ, R2 ;  /* 0x000000ffff0c7224 */ /* 0x000fe400078e0002 */
[----:B------:R-:W-:-:S07]  /*44d0*/  IMAD.MOV.U32 R13, RZ, RZ, R3 ;  /* 0x000000ffff0d7224 */ /* 0x000fce00078e0003 */
.L_x_663:
[----:B------:R-:W-:Y:S02]  /*44e0*/  IMAD.MOV.U32 R2, RZ, RZ, R12 ;  /* 0x000000ffff027224 */ /* 0x000fe400078e000c */
[----:B------:R-:W-:-:S06]  /*44f0*/  IMAD.MOV.U32 R3, RZ, RZ, R13 ;  /* 0x000000ffff037224 */ /* 0x000fcc00078e000d */
[----:B------:R-:W2:Y:S01]  /*4500*/  LDG.E.64 R2, desc[UR8][R2.64] ;  /* 0x0000000802027981 */ /* 0x000ea2000c1e1b00 */
[----:B------:R-:W-:Y:S01]  /*4510*/  VIADD R11, R11, 0x1 ;  /* 0x000000010b0b7836 */ /* 0x000fe20000000000 */
[----:B------:R-:W-:Y:S01]  /*4520*/  BSSY.RECONVERGENT B3, `(.L_x_661) ;  /* 0x000001b000037945 */ /* 0x000fe20003800200 */
[----:B------:R-:W-:Y:S01]  /*4530*/  IMAD.MOV.U32 R19, RZ, RZ, R23 ;  /* 0x000000ffff137224 */ /* 0x000fe200078e0017 */
[----:B------:R-:W-:Y:S01]  /*4540*/  MOV R7, R9 ;  /* 0x0000000900077202 */ /* 0x000fe20000000f00 */
[----:B------:R-:W-:Y:S01]  /*4550*/  IMAD.MOV.U32 R16, RZ, RZ, R24 ;  /* 0x000000ffff107224 */ /* 0x000fe200078e0018 */
[----:B------:R-:W-:Y:S01]  /*4560*/  ISETP.NE.AND P2, PT, R11, RZ, PT ;  /* 0x000000ff0b00720c */ /* 0x000fe20003f45270 */
[----:B------:R-:W-:Y:S01]  /*4570*/  IMAD.MOV.U32 R6, RZ, RZ, R8 ;  /* 0x000000ffff067224 */ /* 0x000fe200078e0008 */
[----:B------:R-:W-:Y:S01]  /*4580*/  IADD3 R12, P3, PT, R12, 0x800, RZ ;  /* 0x000008000c0c7810 */ /* 0x000fe20007f7e0ff */
[----:B------:R-:W-:Y:S02]  /*4590*/  IMAD.MOV.U32 R23, RZ, RZ, R14 ;  /* 0x000000ffff177224 */ /* 0x000fe400078e000e */
[----:B------:R-:W-:Y:S01]  /*45a0*/  IMAD.MOV.U32 R24, RZ, RZ, R15 ;  /* 0x000000ffff187224 */ /* 0x000fe200078e000f */
[----:B--2---:R-:W-:Y:S01]  /*45b0*/  DSETP.GEU.AND P0, PT, |R8|, |R2|, PT ;  /* 0x400000020800722a */ /* 0x004fe20003f0e200 */
[----:B------:R-:W-:-:S02]  /*45c0*/  IMAD.MOV.U32 R8, RZ, RZ, R2 ;  /* 0x000000ffff087224 */ /* 0x000fc400078e0002 */
        /* <DEDUP_REMOVED lines=16> */
.L_x_662:
[----:B------:R-:W-:Y:S05]  /*46d0*/  BSYNC.RECONVERGENT B3 ;  /* 0x0000000000037941 */ /* 0x000fea0003800200 */
.L_x_661:
[----:B------:R-:W-:Y:S01]  /*46e0*/  IADD3 R14, P0, PT, R14, 0x100, RZ ;  /* 0x000001000e0e7810 */ /* 0x000fe20007f1e0ff */
[----:B------:R-:W-:Y:S02]  /*46f0*/  VIADD R4, R4, 0x100 ;  /* 0x0000010004047836 */ /* 0x000fe40000000000 */
[----:B------:R-:W-:Y:S02]  /*4700*/  IMAD.X R13, RZ, RZ, R13, P3 ;  /* 0x000000ffff0d7224 */ /* 0x000fe400018e060d */
[----:B------:R-:W-:Y:S01]  /*4710*/  IMAD.X R15, RZ, RZ, R15, P0 ;  /* 0x000000ffff0f7224 */ /* 0x000fe200000e060f */
[----:B------:R-:W-:Y:S07]  /*4720*/  @P2 BRA `(.L_x_663) ;  /* 0xfffffffc006c2947 */ /* 0x000fee000383ffff */
.L_x_660:
[----:B------:R-:W-:Y:S05]  /*4730*/  BSYNC.RECONVERGENT B2 ;  /* 0x0000000000027941 */ /* 0x000fea0003800200 */
.L_x_659:
[----:B------:R-:W-:-:S13]  /*4740*/  ISETP.GE.U32.AND P0, PT, R10, 0x300, PT ;  /* 0x000003000a00780c */ /* 0x000fda0003f06070 */
[----:B------:R-:W-:Y:S05]  /*4750*/  @!P0 BRA `(.L_x_658) ;  /* 0x0000000400fc8947 */ /* 0x000fea0003800000 */
[----:B------:R-:W0:Y:S01]  /*4760*/  LDCU.128 UR12, c[0x0][0x380] ;  /* 0x00007000ff0c77ac */ /* 0x000e220008000c00 */
[----:B------:R-:W1:Y:S01]  /*4770*/  LDC.64 R20, c[0x0][0x380] ;  /* 0x0000e000ff147b82 */ /* 0x000e620000000a00 */
[C---:B------:R-:W-:Y:S01]  /*4780*/  IADD3 R7, P1, PT, R4.reuse, R5, RZ ;  /* 0x0000000504077210 */ /* 0x040fe20007f3e0ff */
[C---:B------:R-:W-:Y:S02]  /*4790*/  IMAD.IADD R16, R4.reuse, 0x1, R5 ;  /* 0x0000000104107824 */ /* 0x040fe400078e0205 */
[----:B------:R-:W-:Y:S02]  /*47a0*/  VIADD R22, R4, 0x200 ;  /* 0x0000020004167836 */ /* 0x000fe40000000000 */
[----:B------:R-:W-:Y:S02]  /*47b0*/  IMAD.X R10, RZ, RZ, RZ, P1 ;  /* 0x000000ffff0a7224 */ /* 0x000fe400008e06ff */
[----:B------:R-:W2:Y:S01]  /*47c0*/  LDC.64 R2, c[0x0][0x388] ;  /* 0x0000e200ff027b82 */ /* 0x000ea20000000a00 */
[----:B0-----:R-:W-:-:S02]  /*47d0*/  LEA R6, P2, R7, UR12, 0x3 ;  /* 0x0000000c07067c11 */ /* 0x001fc4000f8418ff */
[----:B------:R-:W-:Y:S02]  /*47e0*/  IADD3 R18, P0, PT, R16, UR14, RZ ;  /* 0x0000000e10127c10 */ /* 0x000fe4000ff1e0ff */
[----:B------:R-:W-:Y:S02]  /*47f0*/  IADD3 R6, P1, PT, R6, 0x1800, RZ ;  /* 0x0000180006067810 */ /* 0x000fe40007f3e0ff */
[----:B------:R-:W-:Y:S01]  /*4800*/  LEA.HI.X R5, R7, UR13, R10, 0x3, P2 ;  /* 0x0000000d07057c11 */ /* 0x000fe200090f1c0a */
[----:B-1----:R-:W-:-:S04]  /*4810*/  IMAD.WIDE.U32 R20, R16, 0x8, R20 ;  /* 0x0000000810147825 */ /* 0x002fc800078e0014 */
[----:B------:R-:W-:Y:S02]  /*4820*/  IMAD.X R19, RZ, RZ, UR15, P0 ;  /* 0x0000000fff137e24 */ /* 0x000fe400080e06ff */
[----:B------:R-:W-:-:S07]  /*4830*/  IMAD.X R5, RZ, RZ, R5, P1 ;  /* 0x000000ffff057224 */ /* 0x000fce00008e0605 */
.L_x_672:
[----:B------:R-:W3:Y:S01]  /*4840*/  LDG.E.64 R14, desc[UR8][R20.64] ;  /* 0x00000008140e7981 */ /* 0x000ee2000c1e1b00 */
[----:B------:R-:W-:-:S05]  /*4850*/  IMAD.MOV.U32 R4, RZ, RZ, R6 ;  /* 0x000000ffff047224 */ /* 0x000fca00078e0006 */
[----:B------:R0:W5:Y:S04]  /*4860*/  LDG.E.64 R10, desc[UR8][R4.64+-0x1000] ;  /* 0xfff00008040a7981 */ /* 0x000168000c1e1b00 */
[----:B------:R0:W5:Y:S01]  /*4870*/  LDG.E.64 R6, desc[UR8][R4.64+-0x800] ;  /* 0xfff8000804067981 */ /* 0x000162000c1e1b00 */
[----:B------:R-:W-:Y:S01]  /*4880*/  BSSY.RECONVERGENT B2, `(.L_x_664) ;  /* 0x0000015000027945 */ /* 0x000fe20003800200 */
[----:B------:R-:W-:Y:S02]  /*4890*/  IMAD.MOV.U32 R26, RZ, RZ, R18 ;  /* 0x000000ffff1a7224 */ /* 0x000fe400078e0012 */
[----:B------:R-:W-:Y:S01]  /*48a0*/  IMAD.MOV.U32 R25, RZ, RZ, R19 ;  /* 0x000000ffff197224 */ /* 0x000fe200078e0013 */
[----:B---3--:R-:W-:Y:S01]  /*48b0*/  DSETP.GEU.AND P0, PT, |R8|, |R14|, PT ;  /* 0x4000000e0800722a */ /* 0x008fe20003f0e200 */
[----:B------:R-:W-:Y:S01]  /*48c0*/  MOV R12, R14 ;  /* 0x0000000e000c7202 */ /* 0x000fe20000000f00 */
[----:B------:R-:W-:-:S12]  /*48d0*/  IMAD.MOV.U32 R13, RZ, RZ, R15 ;  /* 0x000000ffff0d7224 */ /* 0x000fd800078e000f */
        /* <DEDUP_REMOVED lines=15> */
.L_x_665:
[----:B------:R-:W-:Y:S05]  /*49d0*/  BSYNC.RECONVERGENT B2 ;  /* 0x0000000000027941 */ /* 0x000fea0003800200 */
.L_x_664:
[----:B-----5:R-:W-:Y:S01]  /*49e0*/  DSETP.GEU.AND P0, PT, |R12|, |R10|, PT ;  /* 0x4000000a0c00722a */ /* 0x020fe20003f0e200 */
[----:B------:R-:W-:Y:S01]  /*49f0*/  VIADD R9, R16, 0x100 ;  /* 0x0000010010097836 */ /* 0x000fe20000000000 */
[----:B------:R-:W-:Y:S01]  /*4a00*/  BSSY.RECONVERGENT B2, `(.L_x_666) ;  /* 0x0000016000027945 */ /* 0x000fe20003800200 */
[----:B------:R-:W-:-:S03]  /*4a10*/  IMAD.MOV.U32 R8, RZ, RZ, R10 ;  /* 0x000000ffff087224 */ /* 0x000fc600078e000a */
[----:B--2---:R-:W-:Y:S01]  /*4a20*/  IADD3 R23, P1, PT, R9, R2, RZ ;  /* 0x0000000209177210 */ /* 0x004fe20007f3e0ff */
[----:B------:R-:W-:-:S04]  /*4a30*/  IMAD.MOV.U32 R9, RZ, RZ, R11 ;  /* 0x000000ffff097224 */ /* 0x000fc800078e000b */
[----:B------:R-:W-:Y:S02]  /*4a40*/  IMAD.X R24, RZ, RZ, R3, P1 ;  /* 0x000000ffff187224 */ /* 0x000fe400008e0603 */
[----:B------:R-:W-:Y:S02]  /*4a50*/  IMAD.MOV.U32 R15, RZ, RZ, R23 ;  /* 0x000000ffff0f7224 */ /* 0x000fe400078e0017 */
[----:B------:R-:W-:Y:S01]  /*4a60*/  IMAD.MOV.U32 R14, RZ, RZ, R24 ;  /* 0x000000ffff0e7224 */ /* 0x000fe200078e0018 */
        /* <DEDUP_REMOVED lines=15> */
.L_x_667:
[----:B------:R-:W-:Y:S05]  /*4b60*/  BSYNC.RECONVERGENT B2 ;  /* 0x0000000000027941 */ /* 0x000fea0003800200 */
.L_x_666:
[----:B------:R0:W5:Y:S01]  /*4b70*/  LDG.E.64 R10, desc[UR8][R4.64] ;  /* 0x00000008040a7981 */ /* 0x000162000c1e1b00 */
[----:B------:R-:W-:Y:S01]  /*4b80*/  DSETP.GEU.AND P0, PT, |R8|, |R6|, PT ;  /* 0x400000060800722a */ /* 0x000fe20003f0e200 */
[----:B------:R-:W-:Y:S01]  /*4b90*/  VIADD R13, R16, 0x200 ;  /* 0x00000200100d7836 */ /* 0x000fe20000000000 */
[----:B------:R-:W-:Y:S01]  /*4ba0*/  BSSY.RECONVERGENT B2, `(.L_x_668) ;  /* 0x0000016000027945 */ /* 0x000fe20003800200 */
[----:B------:R-:W-:-:S03]  /*4bb0*/  MOV R12, R6 ;  /* 0x00000006000c7202 */ /* 0x000fc60000000f00 */
[----:B------:R-:W-:Y:S01]  /*4bc0*/  IADD3 R24, P1, PT, R13, R2, RZ ;  /* 0x000000020d187210 */ /* 0x000fe20007f3e0ff */
[----:B------:R-:W-:-:S04]  /*4bd0*/  IMAD.MOV.U32 R13, RZ, RZ, R7 ;  /* 0x000000ffff0d7224 */ /* 0x000fc800078e0007 */
[----:B------:R-:W-:Y:S02]  /*4be0*/  IMAD.X R23, RZ, RZ, R3, P1 ;  /* 0x000000ffff177224 */ /* 0x000fe400008e0603 */
        /* <DEDUP_REMOVED lines=17> */
.L_x_669:
[----:B------:R-:W-:Y:S05]  /*4d00*/  BSYNC.RECONVERGENT B2 ;  /* 0x0000000000027941 */ /* 0x000fea0003800200 */
.L_x_668:
[----:B-----5:R-:W-:Y:S01]  /*4d10*/  DSETP.GEU.AND P0, PT, |R12|, |R10|, PT ;  /* 0x4000000a0c00722a */ /* 0x020fe20003f0e200 */
[----:B------:R-:W-:Y:S01]  /*4d20*/  VIADD R7, R16, 0x300 ;  /* 0x0000030010077836 */ /* 0x000fe20000000000 */
[----:B------:R-:W-:Y:S01]  /*4d30*/  BSSY.RECONVERGENT B2, `(.L_x_670) ;  /* 0x0000016000027945 */ /* 0x000fe20003800200 */
[----:B------:R-:W-:Y:S02]  /*4d40*/  IMAD.MOV.U32 R8, RZ, RZ, R10 ;  /* 0x000000ffff087224 */ /* 0x000fe400078e000a */
[----:B------:R-:W-:Y:S01]  /*4d50*/  IMAD.MOV.U32 R9, RZ, RZ, R11 ;  /* 0x000000ffff097224 */ /* 0x000fe200078e000b */
[----:B------:R-:W-:-:S05]  /*4d60*/  IADD3 R7, P1, PT, R7, R2, RZ ;  /* 0x0000000207077210 */ /* 0x000fca0007f3e0ff */
        /* <DEDUP_REMOVED lines=18> */
.L_x_671:
[----:B------:R-:W-:Y:S05]  /*4e90*/  BSYNC.RECONVERGENT B2 ;  /* 0x0000000000027941 */ /* 0x000fea0003800200 */
.L_x_670:
[----:B------:R-:W-:Y:S01]  /*4ea0*/  VIADD R10, R22, 0x200 ;  /* 0x00000200160a7836 */ /* 0x000fe20000000000 */
[----:B------:R-:W-:Y:S01]  /*4eb0*/  IADD3 R6, P2, PT, R4, 0x2000, RZ ;  /* 0x0000200004067810 */ /* 0x000fe20007f5e0ff */
[----:B------:R-:W-:Y:S01]  /*4ec0*/  VIADD R22, R22, 0x400 ;  /* 0x0000040016167836 */ /* 0x000fe20000000000 */
[----:B------:R-:W-:Y:S01]  /*4ed0*/  IADD3 R18, P1, PT, R18, 0x400, RZ ;  /* 0x0000040012127810 */ /* 0x000fe20007f3e0ff */
[----:B------:R-:W-:Y:S01]  /*4ee0*/  VIADD R16, R16, 0x400 ;  /* 0x0000040010107836 */ /* 0x000fe20000000000 */
[----:B------:R-:W-:Y:S01]  /*4ef0*/  ISETP.GE.AND P0, PT, R10, R17, PT ;  /* 0x000000110a00720c */ /* 0x000fe20003f06270 */
[----:B------:R-:W-:Y:S01]  /*4f00*/  IMAD.X R5, RZ, RZ, R5, P2 ;  /* 0x000000ffff057224 */ /* 0x000fe200010e0605 */
[----:B------:R-:W-:Y:S02]  /*4f10*/  IADD3 R20, P2, PT, R20, 0x2000, RZ ;  /* 0x0000200014147810 */ /* 0x000fe40007f5e0ff */
[----:B------:R-:W-:-:S03]  /*4f20*/  IADD3.X R19, PT, PT, RZ, R19, RZ, P1, !PT ;  /* 0x00000013ff137210 */ /* 0x000fc60000ffe4ff */
[----:B------:R-:W-:-:S06]  /*4f30*/  IMAD.X R21, RZ, RZ, R21, P2 ;  /* 0x000000ffff157224 */ /* 0x000fcc00010e0615 */
[----:B------:R-:W-:Y:S05]  /*4f40*/  @!P0 BRA `(.L_x_672) ;  /* 0xfffffff8003c8947 */ /* 0x000fea000383ffff */
.L_x_658:
[----:B------:R-:W-:Y:S05]  /*4f50*/  BSYNC.RECONVERGENT B1 ;  /* 0x0000000000017941 */ /* 0x000fea0003800200 */
.L_x_657:
        /* <DEDUP_REMOVED lines=32> */
.L_x_674:
[----:B------:R-:W-:Y:S05]  /*5160*/  BSYNC.RECONVERGENT B1 ;  /* 0x0000000000017941 */ /* 0x000fea0003800200 */
.L_x_673:
        /* <DEDUP_REMOVED lines=31> */
.L_x_676:
[----:B------:R-:W-:Y:S05]  /*5360*/  BSYNC.RECONVERGENT B1 ;  /* 0x0000000000017941 */ /* 0x000fea0003800200 */
.L_x_675:
        /* <DEDUP_REMOVED lines=31> */
.L_x_678:
[----:B------:R-:W-:Y:S05]  /*5560*/  BSYNC.RECONVERGENT B1 ;  /* 0x0000000000017941 */ /* 0x000fea0003800200 */
.L_x_677:
[----:B------:R-:W-:Y:S01]  /*5570*/  ISETP.GT.AND P0, PT, R10, 0x17, PT ;  /* 0x000000170a00780c */ /* 0x000fe20003f04270 */
[----:B-1----:R1:W1:Y:S01]  /*5580*/  SHFL.DOWN PT, R6, R2, 0x8, 0x1f ;  /* 0x09001f0002067f89 */ /* 0x00226200000e0000 */
[----:B------:R-:W-:Y:S01]  /*5590*/  BSSY.RECONVERGENT B1, `(.L_x_679) ;  /* 0x000001d000017945 */ /* 0x000fe20003800200 */
[----:B0-----:R-:W-:Y:S01]  /*55a0*/  IMAD.MOV.U32 R8, RZ, RZ, R11 ;  /* 0x000000ffff087224 */ /* 0x001fe200078e000b */
[----:B------:R-:W-:Y:S01]  /*55b0*/  MOV R4, R2 ;  /* 0x0000000200047202 */ /* 0x000fe20000000f00 */
[----:B--2---:R0:W2:Y:S01]  /*55c0*/  SHFL.DOWN PT, R7, R3, 0x8, 0x1f ;  /* 0x09001f0003077f89 */ /* 0x0040a200000e0000 */
[----:B------:R-:W-:Y:S02]  /*55d0*/  IMAD.MOV.U32 R9, RZ, RZ, R12 ;  /* 0x000000ffff097224 */ /* 0x000fe400078e000c */
[----:B------:R-:W-:Y:S01]  /*55e0*/  IMAD.MOV.U32 R5, RZ, RZ, R3 ;  /* 0x000000ffff057224 */ /* 0x000fe200078e0003 */
[----:B---3--:R0:W3:Y:S04]  /*55f0*/  SHFL.DOWN PT, R14, R11, 0x8, 0x1f ;  /* 0x09001f000b0e7f89 */ /* 0x0080e800000e0000 */
        /* <DEDUP_REMOVED lines=22> */
.L_x_680:
[----:B------:R-:W-:Y:S05]  /*5760*/  BSYNC.RECONVERGENT B1 ;  /* 0x0000000000017941 */ /* 0x000fea0003800200 */
.L_x_679:
        /* <DEDUP_REMOVED lines=31> */
.L_x_682:
[----:B------:R-:W-:Y:S05]  /*5960*/  BSYNC.RECONVERGENT B1 ;  /* 0x0000000000017941 */ /* 0x000fea0003800200 */
.L_x_681:
        /* <DEDUP_REMOVED lines=11> */
.L_x_684:
[----:B------:R-:W-:Y:S05]  /*5a20*/  BSYNC.RECONVERGENT B1 ;  /* 0x0000000000017941 */ /* 0x000fea0003800200 */
.L_x_683:
        /* <DEDUP_REMOVED lines=31> */
.L_x_686:
[----:B------:R-:W-:Y:S05]  /*5c20*/  BSYNC.RECONVERGENT B1 ;  /* 0x0000000000017941 */ /* 0x000fea0003800200 */
.L_x_685:
        /* <DEDUP_REMOVED lines=23> */
.L_x_688:
[----:B------:R-:W-:Y:S05]  /*5da0*/  BSYNC.RECONVERGENT B1 ;  /* 0x0000000000017941 */ /* 0x000fea0003800200 */
.L_x_687:
[----:B------:R-:W-:Y:S01]  /*5db0*/  DSETP.GEU.AND P0, PT, |R4|, |R10|, PT ;  /* 0x4000000a0400722a */ /* 0x000fe20003f0e200 */
[----:B------:R-:W-:Y:S01]  /*5dc0*/  BSSY.RECONVERGENT B1, `(.L_x_689) ;  /* 0x0000014000017945 */ /* 0x000fe20003800200 */
[----:B------:R-:W-:Y:S01]  /*5dd0*/  IMAD.MOV.U32 R2, RZ, RZ, R10 ;  /* 0x000000ffff027224 */ /* 0x000fe200078e000a */
[----:B------:R-:W-:Y:S01]  /*5de0*/  MOV R3, R11 ;  /* 0x0000000b00037202 */ /* 0x000fe20000000f00 */
        /* <DEDUP_REMOVED lines=17> */
.L_x_690:
[----:B------:R-:W-:Y:S05]  /*5f00*/  BSYNC.RECONVERGENT B1 ;  /* 0x0000000000017941 */ /* 0x000fea0003800200 */
.L_x_689:
        /* <DEDUP_REMOVED lines=23> */
.L_x_692:
[----:B------:R-:W-:Y:S05]  /*6080*/  BSYNC.RECONVERGENT B1 ;  /* 0x0000000000017941 */ /* 0x000fea0003800200 */
.L_x_691:
        /* <DEDUP_REMOVED lines=21> */
.L_x_694:
[----:B------:R-:W-:Y:S05]  /*61e0*/  BSYNC.RECONVERGENT B1 ;  /* 0x0000000000017941 */ /* 0x000fea0003800200 */
.L_x_693:
        /* <DEDUP_REMOVED lines=21> */
.L_x_696:
[----:B------:R-:W-:Y:S05]  /*6340*/  BSYNC.RECONVERGENT B1 ;  /* 0x0000000000017941 */ /* 0x000fea0003800200 */
.L_x_695:
        /* <DEDUP_REMOVED lines=20> */
.L_x_616:
[----:B------:R-:W-:Y:S05]  /*6490*/  BSYNC.RECONVERGENT B0 ;  /* 0x0000000000007941 */ /* 0x000fea0003800200 */
.L_x_583:
[----:B------:R-:W-:Y:S05]  /*64a0*/  @P1 EXIT ;  /* 0x000000000000194d */ /* 0x000fea0003800000 */
[----:B012-4-:R-:W0:Y:S02]  /*64b0*/  LDC.64 R4, c[0x0][0x390] ;  /* 0x0000e400ff047b82 */ /* 0x017e240000000a00 */
[----:B0-----:R-:W-:Y:S04]  /*64c0*/  STG.E.64 desc[UR8][R4.64], R2 ;  /* 0x0000000204007986 */ /* 0x001fe8000c101b08 */
[----:B------:R-:W-:Y:S01]  /*64d0*/  STG.E.64 desc[UR8][R4.64+0x8], R14 ;  /* 0x0000080e04007986 */ /* 0x000fe2000c101b08 */
[----:B------:R-:W-:Y:S05]  /*64e0*/  EXIT ;  /* 0x000000000000794d */ /* 0x000fea0003800000 */
.L_x_697:
        /* <DEDUP_REMOVED lines=9> */
.L_x_749:


//--------------------- .text._Z6kernelPdiiii     --------------------------
	.section	.text._Z6kernelPdiiii,"ax",@progbits
	.align	128
        .global         _Z6kernelPdiiii
        .type           _Z6kernelPdiiii,@function
        .size           _Z6kernelPdiiii,(.L_x_739 - _Z6kernelPdiiii)
        .other          _Z6kernelPdiiii,@"STO_CUDA_ENTRY STV_DEFAULT"
_Z6kernelPdiiii:
.text._Z6kernelPdiiii:
[----:B------:R-:W-:Y:S01]  /*0000*/  LDC R1, c[0x0][0x37c] ;  /* 0x0000df00ff017b82 */ /* 0x000fe20000000800 */
[----:B------:R-:W0:Y:S01]  /*0010*/  S2R R3, SR_CTAID.X ;  /* 0x0000000000037919 */ /* 0x000e220000002500 */
[----:B------:R-:W0:Y:S06]  /*0020*/  LDCU UR4, c[0x0][0x360] ;  /* 0x00006c00ff0477ac */ /* 0x000e2c0008000800 */
[----:B------:R-:W1:Y:S01]  /*0030*/  LDC R23, c[0x0][0x390] ;  /* 0x0000e400ff177b82 */ /* 0x000e620000000800 */
[----:B------:R-:W0:Y:S01]  /*0040*/  S2R R0, SR_TID.X ;  /* 0x0000000000007919 */ /* 0x000e220000002100 */
[----:B------:R-:W2:Y:S01]  /*0050*/  LDCU UR10, c[0x0][0x388] ;  /* 0x00007100ff0a77ac */ /* 0x000ea20008000800 */
[----:B------:R-:W3:Y:S01]  /*0060*/  LDCU UR7, c[0x0][0x364] ;  /* 0x00006c80ff0777ac */ /* 0x000ee20008000800 */
[----:B------:R-:W4:Y:S01]  /*0070*/  LDCU UR5, c[0x0][0x374] ;  /* 0x00006e80ff0577ac */ /* 0x000f220008000800 */
[----:B0-----:R-:W-:-:S05]  /*0080*/  IMAD R3, R3, UR4, R0 ;  /* 0x0000000403037c24 */ /* 0x001fca000f8e0200 */
[----:B--2---:R-:W-:-:S04]  /*0090*/  IADD3.X R3, PT, PT, R3, UR10, RZ, PT, !PT ;  /* 0x0000000a03037c10 */ /* 0x004fc8000bffe4ff */
[----:B-1----:R-:W-:-:S13]  /*00a0*/  ISETP.GE.AND P0, PT, R3, R23, PT ;  /* 0x000000170300720c */ /* 0x002fda0003f06270 */
[----:B---34-:R-:W-:Y:S05]  /*00b0*/  @P0 EXIT ;  /* 0x000000000000094d */ /* 0x018fea0003800000 */
[----:B------:R-:W0:Y:S01]  /*00c0*/  S2R R9, SR_CTAID.Y ;  /* 0x0000000000097919 */ /* 0x000e220000002600 */
[----:B------:R-:W-:Y:S01]  /*00d0*/  UIMAD UR6, UR7, UR5, URZ ;  /* 0x00000005070672a4 */ /* 0x000fe2000f8e02ff */
[----:B------:R-:W1:Y:S01]  /*00e0*/  LDC R10, c[0x0][0x38c] ;  /* 0x0000e300ff0a7b82 */ /* 0x000e620000000800 */
[----:B------:R-:W2:Y:S01]  /*00f0*/  LDCU.64 UR8, c[0x0][0x358] ;  /* 0x00006b00ff0877ac */ /* 0x000ea20008000a00 */
[----:B------:R-:W1:Y:S03]  /*0100*/  S2R R0, SR_TID.Y ;  /* 0x0000000000007919 */ /* 0x000e660000002200 */
[----:B------:R-:W-:Y:S01]  /*0110*/  IADD3 R11, PT, PT, RZ, -UR6, RZ ;  /* 0x80000006ff0b7c10 */ /* 0x000fe2000fffe0ff */
[----:B------:R-:W3:Y:S01]  /*0120*/  LDCU UR11, c[0x0][0x390] ;  /* 0x00007200ff0b77ac */ /* 0x000ee20008000800 */
[----:B------:R-:W-:Y:S01]  /*0130*/  ISETP.NE.U32.AND P3, PT, RZ, UR6, PT ;  /* 0x00000006ff007c0c */ /* 0x000fe2000bf65070 */
[----:B------:R-:W4:Y:S01]  /*0140*/  I2F.U32.RP R6, UR6 ;  /* 0x0000000600067d06 */ /* 0x000f220008209000 */
[----:B------:R-:W5:Y:S01]  /*0150*/  LDC R7, c[0x0][0x394] ;  /* 0x0000e500ff077b82 */ /* 0x000f620000000800 */
[----:B------:R-:W0:Y:S07]  /*0160*/  LDCU.64 UR12, c[0x0][0x390] ;  /* 0x00007200ff0c77ac */ /* 0x000e2e0008000a00 */
[----:B------:R-:W2:Y:S01]  /*0170*/  LDC.64 R20, c[0x0][0x380] ;  /* 0x0000e000ff147b82 */ /* 0x000ea20000000a00 */
[----:B----4-:R-:W4:Y:S01]  /*0180*/  MUFU.RCP R6, R6 ;  /* 0x0000000600067308 */ /* 0x010f220000001000 */
[----:B0-----:R-:W-:Y:S01]  /*0190*/  VIADD R5, R9, UR5 ;  /* 0x0000000509057c36 */ /* 0x001fe20008000000 */
[----:B------:R-:W0:Y:S03]  /*01a0*/  LDCU UR5, c[0x0][0x370] ;  /* 0x00006e00ff0577ac */ /* 0x000e260008000800 */
[----:B------:R-:W-:-:S02]  /*01b0*/  IMAD R5, R5, UR7, RZ ;  /* 0x0000000705057c24 */ /* 0x000fc4000f8e02ff */
[----:B-1----:R-:W-:-:S03]  /*01c0*/  IMAD.IADD R0, R0, 0x1, R10 ;  /* 0x0000000100007824 */ /* 0x002fc600078e020a */
[----:B------:R-:W-:Y:S01]  /*01d0*/  LOP3.LUT R4, RZ, R5, RZ, 0x33, !PT ;  /* 0x00000005ff047212 */ /* 0x000fe200078e33ff */
[----:B----4-:R-:W-:Y:S01]  /*01e0*/  VIADD R8, R6, 0xffffffe ;  /* 0x0ffffffe06087836 */ /* 0x010fe20000000000 */
[----:B------:R-:W-:-:S03]  /*01f0*/  IADD3 R2, PT, PT, R0, 0x1, R5 ;  /* 0x0000000100027810 */ /* 0x000fc60007ffe005 */
[----:B------:R-:W1:Y:S01]  /*0200*/  F2I.FTZ.U32.TRUNC.NTZ R5, R8 ;  /* 0x0000000800057305 */ /* 0x000e62000021f000 */
[----:B-----5:R-:W-:-:S04]  /*0210*/  VIADDMNMX R7, R7, 0x1, R2, !PT ;  /* 0x0000000107077846 */ /* 0x020fc80007800102 */
[----:B------:R-:W-:Y:S01]  /*0220*/  IADD3 R7, PT, PT, -R0, R7, R4 ;  /* 0x0000000700077210 */ /* 0x000fe20007ffe104 */
[----:B------:R-:W-:Y:S01]  /*0230*/  IMAD.MOV.U32 R4, RZ, RZ, RZ ;  /* 0x000000ffff047224 */ /* 0x000fe200078e00ff */
[----:B0-----:R-:W-:Y:S01]  /*0240*/  UIMAD UR4, UR4, UR5, URZ ;  /* 0x00000005040472a4 */ /* 0x001fe2000f8e02ff */
[----:B------:R-:W-:Y:S01]  /*0250*/  IMAD R0, R9, UR7, R0 ;  /* 0x0000000709007c24 */ /* 0x000fe2000f8e0200 */
[C---:B------:R-:W-:Y:S01]  /*0260*/  ISETP.NE.AND P0, PT, R7.reuse, RZ, PT ;  /* 0x000000ff0700720c */ /* 0x040fe20003f05270 */
[----:B------:R-:W-:Y:S02]  /*0270*/  VIADD R2, R7, 0xffffffff ;  /* 0xffffffff07027836 */ /* 0x000fe40000000000 */
[----:B------:R-:W-:Y:S02]  /*0280*/  IMAD R6, R0, R23, R23 ;  /* 0x0000001700067224 */ /* 0x000fe400078e0217 */
[----:B------:R-:W-:Y:S02]  /*0290*/  IMAD R23, R23, R10, UR10 ;  /* 0x0000000a17177e24 */ /* 0x000fe4000f8e020a */
[----:B-1----:R-:W-:-:S02]  /*02a0*/  IMAD R11, R11, R5, RZ ;  /* 0x000000050b0b7224 */ /* 0x002fc400078e02ff */
[----:B------:R-:W-:Y:S02]  /*02b0*/  VIADD R9, R6, UR10 ;  /* 0x0000000a06097c36 */ /* 0x000fe40008000000 */
[----:B------:R-:W-:Y:S01]  /*02c0*/  IMAD.HI.U32 R5, R5, R11, R4 ;  /* 0x0000000b05057227 */ /* 0x000fe200078e0004 */
[----:B------:R-:W-:-:S03]  /*02d0*/  SEL R4, RZ, 0x1, !P0 ;  /* 0x00000001ff047807 */ /* 0x000fc60004000000 */
[----:B------:R-:W-:Y:S02]  /*02e0*/  @!P0 IMAD.MOV R2, RZ, RZ, R7 ;  /* 0x000000ffff028224 */ /* 0x000fe400078e0207 */
[----:B--2---:R-:W-:-:S04]  /*02f0*/  IMAD.WIDE R22, R23, 0x8, R20 ;  /* 0x0000000817167825 */ /* 0x004fc800078e0214 */
[----:B------:R-:W-:-:S04]  /*0300*/  IMAD.HI.U32 R7, R5, R2, RZ ;  /* 0x0000000205077227 */ /* 0x000fc800078e00ff */
[----:B------:R-:W-:Y:S01]  /*0310*/  IMAD.WIDE R20, R9, 0x8, R20 ;  /* 0x0000000809147825 */ /* 0x000fe200078e0214 */
[----:B------:R-:W-:-:S05]  /*0320*/  IADD3 R5, PT, PT, -R7, RZ, RZ ;  /* 0x000000ff07057210 */ /* 0x000fca0007ffe1ff */
[----:B------:R-:W-:Y:S01]  /*0330*/  IMAD R2, R5, UR6, R2 ;  /* 0x0000000605027c24 */ /* 0x000fe2000f8e0202 */
[----:B------:R-:W-:-:S04]  /*0340*/  IADD3 R5, PT, PT, R0, 0x1, RZ ;  /* 0x0000000100057810 */ /* 0x000fc80007ffe0ff */
[----:B------:R-:W-:-:S13]  /*0350*/  ISETP.GE.U32.AND P1, PT, R2, UR6, PT ;  /* 0x0000000602007c0c */ /* 0x000fda000bf26070 */
[----:B------:R-:W-:Y:S02]  /*0360*/  @P1 VIADD R2, R2, -UR6 ;  /* 0x8000000602021c36 */ /* 0x000fe40008000000 */
[----:B------:R-:W-:-:S03]  /*0370*/  @P1 VIADD R7, R7, 0x1 ;  /* 0x0000000107071836 */ /* 0x000fc60000000000 */
[----:B------:R-:W-:Y:S01]  /*0380*/  ISETP.GE.U32.AND P2, PT, R2, UR6, PT ;  /* 0x0000000602007c0c */ /* 0x000fe2000bf46070 */
[----:B------:R-:W-:-:S05]  /*0390*/  VIADD R2, R5, UR6 ;  /* 0x0000000605027c36 */ /* 0x000fca0008000000 */
[----:B------:R-:W-:-:S07]  /*03a0*/  IADD3 R0, PT, PT, R2, UR6, RZ ;  /* 0x0000000602007c10 */ /* 0x000fce000fffe0ff */
[----:B------:R-:W-:Y:S01]  /*03b0*/  @P2 VIADD R7, R7, 0x1 ;  /* 0x0000000107072836 */ /* 0x000fe20000000000 */
[----:B------:R-:W-:-:S05]  /*03c0*/  @!P3 LOP3.LUT R7, RZ, UR6, RZ, 0x33, !PT ;  /* 0x00000006ff07bc12 */ /* 0x000fca000f8e33ff */
[----:B---3--:R-:W-:-:S07]  /*03d0*/  IMAD.IADD R4, R4, 0x1, R7 ;  /* 0x0000000104047824 */ /* 0x008fce00078e0207 */
.L_x_717:
[----:B0-----:R-:W0:Y:S01]  /*03e0*/  LDCU UR5, c[0x0][0x394] ;  /* 0x00007280ff0577ac */ /* 0x001e220008000800 */
[----:B------:R-:W-:Y:S01]  /*03f0*/  BSSY.RECONVERGENT B0, `(.L_x_698) ;  /* 0x0000108000007945 */ /* 0x000fe20003800200 */
[----:B0-----:R-:W-:-:S13]  /*0400*/  ISETP.GT.AND P0, PT, R5, UR5, PT ;  /* 0x0000000505007c0c */ /* 0x001fda000bf04270 */
[----:B-1234-:R-:W-:Y:S05]  /*0410*/  @P0 BRA `(.L_x_699) ;  /* 0x0000001000140947 */ /* 0x01efea0003800000 */
[----:B------:R-:W0:Y:S01]  /*0420*/  LDC R8, c[0x0][0x38c] ;  /* 0x0000e300ff087b82 */ /* 0x000e220000000800 */
[----:B------:R-:W0:Y:S01]  /*0430*/  LDCU UR5, c[0x0][0x390] ;  /* 0x00007200ff0577ac */ /* 0x000e220008000800 */
[----:B------:R-:W-:Y:S01]  /*0440*/  LOP3.LUT R16, R4, 0x3, RZ, 0xc0, !PT ;  /* 0x0000000304107812 */ /* 0x000fe200078ec0ff */
[----:B------:R-:W-:Y:S01]  /*0450*/  BSSY.RECONVERGENT B1, `(.L_x_700) ;  /* 0x0000074000017945 */ /* 0x000fe20003800200 */
[----:B------:R-:W-:Y:S02]  /*0460*/  IMAD.MOV.U32 R34, RZ, RZ, R5 ;  /* 0x000000ffff227224 */ /* 0x000fe400078e0005 */
[----:B------:R-:W-:Y:S02]  /*0470*/  ISETP.NE.AND P0, PT, R16, 0x3, PT ;  /* 0x000000031000780c */ /* 0x000fe40003f05270 */
[----:B------:R-:W1:Y:S01]  /*0480*/  LDC.64 R18, c[0x0][0x380] ;  /* 0x0000e000ff127b82 */ /* 0x000e620000000a00 */
[----:B0-----:R-:W-:-:S04]  /*0490*/  IMAD R7, R8, UR5, R3 ;  /* 0x0000000508077c24 */ /* 0x001fc8000f8e0203 */
[----:B-1----:R-:W-:-:S06]  /*04a0*/  IMAD.WIDE R18, R7, 0x8, R18 ;  /* 0x0000000807127825 */ /* 0x002fcc00078e0212 */
[----:B------:R-:W-:Y:S05]  /*04b0*/  @!P0 BRA `(.L_x_701) ;  /* 0x0000000400b48947 */ /* 0x000fea0003800000 */
[----:B------:R-:W2:Y:S04]  /*04c0*/  LDG.E.64 R14, desc[UR8][R22.64] ;  /* 0x00000008160e7981 */ /* 0x000ea8000c1e1b00 */
[----:B------:R-:W3:Y:S04]  /*04d0*/  LDG.E.64 R10, desc[UR8][R20.64] ;  /* 0x00000008140a7981 */ /* 0x000ee8000c1e1b00 */
[----:B------:R-:W3:Y:S01]  /*04e0*/  LDG.E.64 R8, desc[UR8][R18.64] ;  /* 0x0000000812087981 */ /* 0x000ee2000c1e1b00 */
[----:B------:R-:W-:Y:S01]  /*04f0*/  IMAD.MOV.U32 R12, RZ, RZ, 0x1 ;  /* 0x00000001ff0c7424 */ /* 0x000fe200078e00ff */
[----:B------:R-:W-:Y:S01]  /*0500*/  BSSY.RECONVERGENT B2, `(.L_x_702) ;  /* 0x0000015000027945 */ /* 0x000fe20003800200 */
[----:B------:R-:W-:Y:S01]  /*0510*/  ISETP.NE.AND P1, PT, R16, RZ, PT ;  /* 0x000000ff1000720c */ /* 0x000fe20003f25270 */
[----:B--2---:R-:W0:Y:S01]  /*0520*/  MUFU.RCP64H R13, R15 ;  /* 0x0000000f000d7308 */ /* 0x004e220000001800 */
[----:B---3--:R-:W-:-:S02]  /*0530*/  DMUL R10, R10, R8 ;  /* 0x000000080a0a7228 */ /* 0x008fc40000000000 */
[----:B0-----:R-:W-:-:S08]  /*0540*/  DFMA R24, -R14, R12, 1 ;  /* 0x3ff000000e18742b */ /* 0x001fd0000000010c */
[----:B------:R-:W-:Y:S01]  /*0550*/  FSETP.GEU.AND P2, PT, |R11|, 6.5827683646048100446e-37, PT ;  /* 0x036000000b00780b */ /* 0x000fe20003f4e200 */
[----:B------:R-:W-:-:S08]  /*0560*/  DFMA R24, R24, R24, R24 ;  /* 0x000000181818722b */ /* 0x000fd00000000018 */
[----:B------:R-:W-:-:S08]  /*0570*/  DFMA R24, R12, R24, R12 ;  /* 0x000000180c18722b */ /* 0x000fd0000000000c */
[----:B------:R-:W-:-:S08]  /*0580*/  DFMA R12, -R14, R24, 1 ;  /* 0x3ff000000e0c742b */ /* 0x000fd00000000118 */
[----:B------:R-:W-:-:S08]  /*0590*/  DFMA R12, R24, R12, R24 ;  /* 0x0000000c180c722b */ /* 0x000fd00000000018 */
[----:B------:R-:W-:-:S08]  /*05a0*/  DMUL R8, R10, R12 ;  /* 0x0000000c0a087228 */ /* 0x000fd00000000000 */
[----:B------:R-:W-:-:S08]  /*05b0*/  DFMA R24, -R14, R8, R10 ;  /* 0x000000080e18722b */ /* 0x000fd0000000010a */
[----:B------:R-:W-:-:S10]  /*05c0*/  DFMA R8, R12, R24, R8 ;  /* 0x000000180c08722b */ /* 0x000fd40000000008 */
[----:B------:R-:W-:-:S05]  /*05d0*/  FFMA R7, RZ, R15, R9 ;  /* 0x0000000fff077223 */ /* 0x000fca0000000009 */
[----:B------:R-:W-:-:S13]  /*05e0*/  FSETP.GT.AND P0, PT, |R7|, 1.469367938527859385e-39, PT ;  /* 0x001000000700780b */ /* 0x000fda0003f04200 */
[----:B------:R-:W-:Y:S05]  /*05f0*/  @P0 BRA P2, `(.L_x_703) ;  /* 0x0000000000140947 */ /* 0x000fea0001000000 */
[----:B------:R-:W-:Y:S01]  /*0600*/  IMAD.MOV.U32 R13, RZ, RZ, R15 ;  /* 0x000000ffff0d7224 */ /* 0x000fe200078e000f */
[----:B------:R-:W-:-:S07]  /*0610*/  MOV R8, 0x630 ;  /* 0x0000063000087802 */ /* 0x000fce0000000f00 */
[----:B------:R-:W-:Y:S05]  /*0620*/  CALL.REL.NOINC `($__internal_0_$__cuda_sm20_div_rn_f64_full) ;  /* 0x0000000c00a87944 */ /* 0x000fea0003c00000 */
[----:B------:R-:W-:Y:S01]  /*0630*/  MOV R8, R26 ;  /* 0x0000001a00087202 */ /* 0x000fe20000000f00 */
[----:B------:R-:W-:-:S07]  /*0640*/  IMAD.MOV.U32 R9, RZ, RZ, R27 ;  /* 0x000000ffff097224 */ /* 0x000fce00078e001b */
.L_x_703:
[----:B------:R-:W-:Y:S05]  /*0650*/  BSYNC.RECONVERGENT B2 ;  /* 0x0000000000027941 */ /* 0x000fea0003800200 */
.L_x_702:
[----:B------:R-:W0:Y:S01]  /*0660*/  LDC.64 R10, c[0x0][0x380] ;  /* 0x0000e000ff0a7b82 */ /* 0x000e220000000a00 */
[----:B------:R-:W-:-:S04]  /*0670*/  IMAD.IADD R13, R6, 0x1, R3 ;  /* 0x00000001060d7824 */ /* 0x000fc800078e0203 */
[----:B0-----:R-:W-:-:S05]  /*0680*/  IMAD.WIDE R12, R13, 0x8, R10 ;  /* 0x000000080d0c7825 */ /* 0x001fca00078e020a */
[----:B------:R-:W2:Y:S01]  /*0690*/  LDG.E.64 R14, desc[UR8][R12.64] ;  /* 0x000000080c0e7981 */ /* 0x000ea2000c1e1b00 */
[----:B------:R-:W-:Y:S01]  /*06a0*/  IMAD.MOV.U32 R34, RZ, RZ, R2 ;  /* 0x000000ffff227224 */ /* 0x000fe200078e0002 */
[----:B--2---:R-:W-:-:S07]  /*06b0*/  DADD R14, R14, -R8 ;  /* 0x000000000e0e7229 */ /* 0x004fce0000000808 */
[----:B------:R0:W-:Y:S01]  /*06c0*/  STG.E.64 desc[UR8][R12.64], R14 ;  /* 0x0000000e0c007986 */ /* 0x0001e2000c101b08 */
[----:B------:R-:W-:Y:S05]  /*06d0*/  @!P1 BRA `(.L_x_701) ;  /* 0x00000004002c9947 */ /* 0x000fea0003800000 */
[----:B0-----:R-:W2:Y:S01]  /*06e0*/  LDG.E.64 R14, desc[UR8][R22.64] ;  /* 0x00000008160e7981 */ /* 0x001ea2000c1e1b00 */
[----:B------:R-:W0:Y:S01]  /*06f0*/  LDC R13, c[0x0][0x388] ;  /* 0x0000e200ff0d7b82 */ /* 0x000e220000000800 */
[----:B------:R-:W0:Y:S02]  /*0700*/  LDCU UR5, c[0x0][0x390] ;  /* 0x00007200ff0577ac */ /* 0x000e240008000800 */
[----:B------:R-:W3:Y:S01]  /*0710*/  LDG.E.64 R8, desc[UR8][R18.64] ;  /* 0x0000000812087981 */ /* 0x000ee2000c1e1b00 */
[----:B0-----:R-:W-:-:S04]  /*0720*/  IMAD R13, R2, UR5, R13 ;  /* 0x00000005020d7c24 */ /* 0x001fc8000f8e020d */
[----:B------:R-:W-:-:S05]  /*0730*/  IMAD.WIDE R12, R13, 0x8, R10 ;  /* 0x000000080d0c7825 */ /* 0x000fca00078e020a */
[----:B------:R-:W3:Y:S01]  /*0740*/  LDG.E.64 R10, desc[UR8][R12.64] ;  /* 0x000000080c0a7981 */ /* 0x000ee2000c1e1b00 */
[----:B------:R-:W-:Y:S01]  /*0750*/  MOV R24, 0x1 ;  /* 0x0000000100187802 */ /* 0x000fe20000000f00 */
[----:B------:R-:W-:Y:S01]  /*0760*/  BSSY.RECONVERGENT B2, `(.L_x_704) ;  /* 0x0000015000027945 */ /* 0x000fe20003800200 */
[----:B------:R-:W-:Y:S01]  /*0770*/  ISETP.NE.AND P1, PT, R16, 0x1, PT ;  /* 0x000000011000780c */ /* 0x000fe20003f25270 */
[----:B--2---:R-:W0:Y:S03]  /*0780*/  MUFU.RCP64H R25, R15 ;  /* 0x0000000f00197308 */ /* 0x004e260000001800 */
[----:B0-----:R-:W-:-:S08]  /*0790*/  DFMA R26, -R14, R24, 1 ;  /* 0x3ff000000e1a742b */ /* 0x001fd00000000118 */
[----:B------:R-:W-:-:S08]  /*07a0*/  DFMA R26, R26, R26, R26 ;  /* 0x0000001a1a1a722b */ /* 0x000fd0000000001a */
[----:B------:R-:W-:-:S08]  /*07b0*/  DFMA R26, R24, R26, R24 ;  /* 0x0000001a181a722b */ /* 0x000fd00000000018 */
[----:B------:R-:W-:Y:S02]  /*07c0*/  DFMA R24, -R14, R26, 1 ;  /* 0x3ff000000e18742b */ /* 0x000fe4000000011a */
[----:B---3--:R-:W-:-:S06]  /*07d0*/  DMUL R10, R10, R8 ;  /* 0x000000080a0a7228 */ /* 0x008fcc0000000000 */
[----:B------:R-:W-:-:S08]  /*07e0*/  DFMA R24, R26, R24, R26 ;  /* 0x000000181a18722b */ /* 0x000fd0000000001a */
[----:B------:R-:W-:-:S08]  /*07f0*/  DMUL R8, R10, R24 ;  /* 0x000000180a087228 */ /* 0x000fd00000000000 */
[----:B------:R-:W-:-:S08]  /*0800*/  DFMA R26, -R14, R8, R10 ;  /* 0x000000080e1a722b */ /* 0x000fd0000000010a */
[----:B------:R-:W-:Y:S01]  /*0810*/  DFMA R8, R24, R26, R8 ;  /* 0x0000001a1808722b */ /* 0x000fe20000000008 */
[----:B------:R-:W-:-:S09]  /*0820*/  FSETP.GEU.AND P2, PT, |R11|, 6.5827683646048100446e-37, PT ;  /* 0x036000000b00780b */ /* 0x000fd20003f4e200 */
[----:B------:R-:W-:-:S05]  /*0830*/  FFMA R7, RZ, R15, R9 ;  /* 0x0000000fff077223 */ /* 0x000fca0000000009 */
[----:B------:R-:W-:-:S13]  /*0840*/  FSETP.GT.AND P0, PT, |R7|, 1.469367938527859385e-39, PT ;  /* 0x001000000700780b */ /* 0x000fda0003f04200 */
[----:B------:R-:W-:Y:S05]  /*0850*/  @P0 BRA P2, `(.L_x_705) ;  /* 0x0000000000140947 */ /* 0x000fea0001000000 */
[----:B------:R-:W-:Y:S01]  /*0860*/  IMAD.MOV.U32 R13, RZ, RZ, R15 ;  /* 0x000000ffff0d7224 */ /* 0x000fe200078e000f */
[----:B------:R-:W-:-:S07]  /*0870*/  MOV R8, 0x890 ;  /* 0x0000089000087802 */ /* 0x000fce0000000f00 */
[----:B------:R-:W-:Y:S05]  /*0880*/  CALL.REL.NOINC `($__internal_0_$__cuda_sm20_div_rn_f64_full) ;  /* 0x0000000c00107944 */ /* 0x000fea0003c00000 */
[----:B------:R-:W-:Y:S02]  /*0890*/  IMAD.MOV.U32 R8, RZ, RZ, R26 ;  /* 0x000000ffff087224 */ /* 0x000fe400078e001a */
[----:B------:R-:W-:-:S07]  /*08a0*/  IMAD.MOV.U32 R9, RZ, RZ, R27 ;  /* 0x000000ffff097224 */ /* 0x000fce00078e001b */
.L_x_705:
[----:B------:R-:W-:Y:S05]  /*08b0*/  BSYNC.RECONVERGENT B2 ;  /* 0x0000000000027941 */ /* 0x000fea0003800200 */
.L_x_704:
[----:B------:R-:W0:Y:S08]  /*08c0*/  LDC R7, c[0x0][0x390] ;  /* 0x0000e400ff077b82 */ /* 0x000e300000000800 */
[----:B------:R-:W1:Y:S01]  /*08d0*/  LDC.64 R10, c[0x0][0x380] ;  /* 0x0000e000ff0a7b82 */ /* 0x000e620000000a00 */
[----:B0-----:R-:W-:-:S04]  /*08e0*/  IMAD R13, R2, R7, R3 ;  /* 0x00000007020d7224 */ /* 0x001fc800078e0203 */
[----:B-1----:R-:W-:-:S05]  /*08f0*/  IMAD.WIDE R12, R13, 0x8, R10 ;  /* 0x000000080d0c7825 */ /* 0x002fca00078e020a */
[----:B------:R-:W2:Y:S01]  /*0900*/  LDG.E.64 R14, desc[UR8][R12.64] ;  /* 0x000000080c0e7981 */ /* 0x000ea2000c1e1b00 */
[----:B------:R-:W-:Y:S01]  /*0910*/  MOV R34, R0 ;  /* 0x0000000000227202 */ /* 0x000fe20000000f00 */
[----:B--2---:R-:W-:-:S07]  /*0920*/  DADD R14, R14, -R8 ;  /* 0x000000000e0e7229 */ /* 0x004fce0000000808 */
[----:B------:R1:W-:Y:S01]  /*0930*/  STG.E.64 desc[UR8][R12.64], R14 ;  /* 0x0000000e0c007986 */ /* 0x0003e2000c101b08 */
[----:B------:R-:W-:Y:S05]  /*0940*/  @!P1 BRA `(.L_x_701) ;  /* 0x0000000000909947 */ /* 0x000fea0003800000 */
[----:B-1----:R-:W2:Y:S01]  /*0950*/  LDG.E.64 R14, desc[UR8][R22.64] ;  /* 0x00000008160e7981 */ /* 0x002ea2000c1e1b00 */
[----:B------:R-:W0:Y:S02]  /*0960*/  LDCU UR5, c[0x0][0x388] ;  /* 0x00007100ff0577ac */ /* 0x000e240008000800 */
[----:B0-----:R-:W-:-:S04]  /*0970*/  IMAD R9, R0, R7, UR5 ;  /* 0x0000000500097e24 */ /* 0x001fc8000f8e0207 */
[----:B------:R-:W-:Y:S02]  /*0980*/  IMAD.WIDE R8, R9, 0x8, R10 ;  /* 0x0000000809087825 */ /* 0x000fe400078e020a */
[----:B------:R-:W3:Y:S04]  /*0990*/  LDG.E.64 R10, desc[UR8][R18.64] ;  /* 0x00000008120a7981 */ /* 0x000ee8000c1e1b00 */
[----:B------:R-:W3:Y:S01]  /*09a0*/  LDG.E.64 R8, desc[UR8][R8.64] ;  /* 0x0000000808087981 */ /* 0x000ee2000c1e1b00 */
[----:B------:R-:W-:Y:S01]  /*09b0*/  IMAD.MOV.U32 R12, RZ, RZ, 0x1 ;  /* 0x00000001ff0c7424 */ /* 0x000fe200078e00ff */
[----:B------:R-:W-:Y:S01]  /*09c0*/  BSSY.RECONVERGENT B2, `(.L_x_706) ;  /* 0x0000015000027945 */ /* 0x000fe20003800200 */
[----:B------:R-:W-:Y:S01]  /*09d0*/  VIADD R34, R0, UR6 ;  /* 0x0000000600227c36 */ /* 0x000fe20008000000 */
[----:B--2---:R-:W0:Y:S03]  /*09e0*/  MUFU.RCP64H R13, R15 ;  /* 0x0000000f000d7308 */ /* 0x004e260000001800 */
[----:B0-----:R-:W-:-:S08]  /*09f0*/  DFMA R16, -R14, R12, 1 ;  /* 0x3ff000000e10742b */ /* 0x001fd0000000010c */
[----:B------:R-:W-:Y:S02]  /*0a00*/  DFMA R16, R16, R16, R16 ;  /* 0x000000101010722b */ /* 0x000fe40000000010 */
[----:B---3--:R-:W-:-:S06]  /*0a10*/  DMUL R10, R8, R10 ;  /* 0x0000000a080a7228 */ /* 0x008fcc0000000000 */
[----:B------:R-:W-:-:S04]  /*0a20*/  DFMA R16, R12, R16, R12 ;  /* 0x000000100c10722b */ /* 0x000fc8000000000c */
[----:B------:R-:W-:-:S04]  /*0a30*/  FSETP.GEU.AND P1, PT, |R11|, 6.5827683646048100446e-37, PT ;  /* 0x036000000b00780b */ /* 0x000fc80003f2e200 */
        /* <DEDUP_REMOVED lines=13> */
.L_x_707:
[----:B------:R-:W-:Y:S05]  /*0b10*/  BSYNC.RECONVERGENT B2 ;  /* 0x0000000000027941 */ /* 0x000fea0003800200 */
.L_x_706:
[----:B------:R-:W0:Y:S01]  /*0b20*/  LDC.64 R10, c[0x0][0x380] ;  /* 0x0000e000ff0a7b82 */ /* 0x000e220000000a00 */
[----:B------:R-:W1:Y:S02]  /*0b30*/  LDCU UR5, c[0x0][0x390] ;  /* 0x00007200ff0577ac */ /* 0x000e640008000800 */
[----:B-1----:R-:W-:-:S04]  /*0b40*/  IMAD R7, R0, UR5, R3 ;  /* 0x0000000500077c24 */ /* 0x002fc8000f8e0203 */
[----:B0-----:R-:W-:-:S05]  /*0b50*/  IMAD.WIDE R10, R7, 0x8, R10 ;  /* 0x00000008070a7825 */ /* 0x001fca00078e020a */
[----:B------:R-:W2:Y:S02]  /*0b60*/  LDG.E.64 R12, desc[UR8][R10.64] ;  /* 0x000000080a0c7981 */ /* 0x000ea4000c1e1b00 */
[----:B--2---:R-:W-:-:S07]  /*0b70*/  DADD R12, R12, -R8 ;  /* 0x000000000c0c7229 */ /* 0x004fce0000000808 */
[----:B------:R2:W-:Y:S04]  /*0b80*/  STG.E.64 desc[UR8][R10.64], R12 ;  /* 0x0000000c0a007986 */ /* 0x0005e8000c101b08 */
.L_x_701:
[----:B------:R-:W-:Y:S05]  /*0b90*/  BSYNC.RECONVERGENT B1 ;  /* 0x0000000000017941 */ /* 0x000fea0003800200 */
.L_x_700:
[----:B------:R-:W3:Y:S01]  /*0ba0*/  LDC.64 R16, c[0x0][0x380] ;  /* 0x0000e000ff107b82 */ /* 0x000ee20000000a00 */
[----:B------:R-:W-:-:S13]  /*0bb0*/  ISETP.GE.U32.AND P0, PT, R4, 0x3, PT ;  /* 0x000000030400780c */ /* 0x000fda0003f06070 */
[----:B------:R-:W-:Y:S05]  /*0bc0*/  @!P0 BRA `(.L_x_699) ;  /* 0x0000000800288947 */ /* 0x000fea0003800000 */
.L_x_716:
[----:B01--4-:R-:W4:Y:S01]  /*0bd0*/  LDG.E.64 R14, desc[UR8][R22.64] ;  /* 0x00000008160e7981 */ /* 0x013f22000c1e1b00 */
[----:B--2---:R-:W0:Y:S03]  /*0be0*/  LDC R13, c[0x0][0x388] ;  /* 0x0000e200ff0d7b82 */ /* 0x004e260000000800 */
[----:B------:R-:W2:Y:S01]  /*0bf0*/  LDG.E.64 R8, desc[UR8][R18.64] ;  /* 0x0000000812087981 */ /* 0x000ea2000c1e1b00 */
[----:B0-----:R-:W-:-:S04]  /*0c00*/  IMAD R13, R34, UR11, R13 ;  /* 0x0000000b220d7c24 */ /* 0x001fc8000f8e020d */
[----:B---3--:R-:W-:-:S05]  /*0c10*/  IMAD.WIDE R12, R13, 0x8, R16 ;  /* 0x000000080d0c7825 */ /* 0x008fca00078e0210 */
[----:B------:R-:W2:Y:S01]  /*0c20*/  LDG.E.64 R10, desc[UR8][R12.64] ;  /* 0x000000080c0a7981 */ /* 0x000ea2000c1e1b00 */
[----:B------:R-:W-:Y:S01]  /*0c30*/  IMAD.MOV.U32 R24, RZ, RZ, 0x1 ;  /* 0x00000001ff187424 */ /* 0x000fe200078e00ff */
[----:B------:R-:W-:Y:S01]  /*0c40*/  BSSY.RECONVERGENT B1, `(.L_x_708) ;  /* 0x0000014000017945 */ /* 0x000fe20003800200 */
[----:B----4-:R-:W0:Y:S04]  /*0c50*/  MUFU.RCP64H R25, R15 ;  /* 0x0000000f00197308 */ /* 0x010e280000001800 */
[----:B0-----:R-:W-:-:S08]  /*0c60*/  DFMA R26, -R14, R24, 1 ;  /* 0x3ff000000e1a742b */ /* 0x001fd00000000118 */
[----:B------:R-:W-:-:S08]  /*0c70*/  DFMA R26, R26, R26, R26 ;  /* 0x0000001a1a1a722b */ /* 0x000fd0000000001a */
[----:B------:R-:W-:-:S08]  /*0c80*/  DFMA R26, R24, R26, R24 ;  /* 0x0000001a181a722b */ /* 0x000fd00000000018 */
[----:B------:R-:W-:Y:S02]  /*0c90*/  DFMA R24, -R14, R26, 1 ;  /* 0x3ff000000e18742b */ /* 0x000fe4000000011a */
[----:B--2---:R-:W-:-:S06]  /*0ca0*/  DMUL R10, R10, R8 ;  /* 0x000000080a0a7228 */ /* 0x004fcc0000000000 */
        /* <DEDUP_REMOVED lines=13> */
.L_x_709:
[----:B------:R-:W-:Y:S05]  /*0d80*/  BSYNC.RECONVERGENT B1 ;  /* 0x0000000000017941 */ /* 0x000fea0003800200 */
.L_x_708:
[----:B------:R-:W-:Y:S01]  /*0d90*/  IMAD R13, R34, UR11, R3 ;  /* 0x0000000b220d7c24 */ /* 0x000fe2000f8e0203 */
[----:B------:R-:W0:Y:S03]  /*0da0*/  LDC R27, c[0x0][0x388] ;  /* 0x0000e200ff1b7b82 */ /* 0x000e260000000800 */
[----:B------:R-:W-:-:S05]  /*0db0*/  IMAD.WIDE R12, R13, 0x8, R16 ;  /* 0x000000080d0c7825 */ /* 0x000fca00078e0210 */
[----:B------:R-:W2:Y:S01]  /*0dc0*/  LDG.E.64 R10, desc[UR8][R12.64] ;  /* 0x000000080c0a7981 */ /* 0x000ea2000c1e1b00 */
[----:B------:R-:W-:-:S04]  /*0dd0*/  VIADD R34, R34, UR6 ;  /* 0x0000000622227c36 */ /* 0x000fc80008000000 */
[----:B0-----:R-:W-:-:S04]  /*0de0*/  IMAD R27, R34, UR11, R27 ;  /* 0x0000000b221b7c24 */ /* 0x001fc8000f8e021b */
[----:B------:R-:W-:Y:S01]  /*0df0*/  IMAD.WIDE R26, R27, 0x8, R16 ;  /* 0x000000081b1a7825 */ /* 0x000fe200078e0210 */
[----:B--2---:R-:W-:-:S07]  /*0e00*/  DADD R24, R10, -R8 ;  /* 0x000000000a187229 */ /* 0x004fce0000000808 */
[----:B------:R0:W-:Y:S04]  /*0e10*/  STG.E.64 desc[UR8][R12.64], R24 ;  /* 0x000000180c007986 */ /* 0x0001e8000c101b08 */
[----:B------:R-:W2:Y:S04]  /*0e20*/  LDG.E.64 R14, desc[UR8][R22.64] ;  /* 0x00000008160e7981 */ /* 0x000ea8000c1e1b00 */
[----:B------:R-:W3:Y:S04]  /*0e30*/  LDG.E.64 R8, desc[UR8][R18.64] ;  /* 0x0000000812087981 */ /* 0x000ee8000c1e1b00 */
[----:B------:R-:W3:Y:S01]  /*0e40*/  LDG.E.64 R10, desc[UR8][R26.64] ;  /* 0x000000081a0a7981 */ /* 0x000ee2000c1e1b00 */
[----:B------:R-:W-:Y:S01]  /*0e50*/  MOV R28, 0x1 ;  /* 0x00000001001c7802 */ /* 0x000fe20000000f00 */
[----:B------:R-:W-:Y:S01]  /*0e60*/  BSSY.RECONVERGENT B1, `(.L_x_710) ;  /* 0x0000014000017945 */ /* 0x000fe20003800200 */
[----:B--2---:R-:W1:Y:S01]  /*0e70*/  MUFU.RCP64H R29, R15 ;  /* 0x0000000f001d7308 */ /* 0x004e620000001800 */
[----:B---3--:R-:W-:-:S03]  /*0e80*/  DMUL R10, R10, R8 ;  /* 0x000000080a0a7228 */ /* 0x008fc60000000000 */
[----:B-1----:R-:W-:-:S07]  /*0e90*/  DFMA R30, -R14, R28, 1 ;  /* 0x3ff000000e1e742b */ /* 0x002fce000000011c */
[----:B------:R-:W-:Y:S01]  /*0ea0*/  FSETP.GEU.AND P1, PT, |R11|, 6.5827683646048100446e-37, PT ;  /* 0x036000000b00780b */ /* 0x000fe20003f2e200 */
[----:B------:R-:W-:-:S08]  /*0eb0*/  DFMA R30, R30, R30, R30 ;  /* 0x0000001e1e1e722b */ /* 0x000fd0000000001e */
[----:B------:R-:W-:-:S08]  /*0ec0*/  DFMA R30, R28, R30, R28 ;  /* 0x0000001e1c1e722b */ /* 0x000fd0000000001c */
[----:B0-----:R-:W-:-:S08]  /*0ed0*/  DFMA R12, -R14, R30, 1 ;  /* 0x3ff000000e0c742b */ /* 0x001fd0000000011e */
        /* <DEDUP_REMOVED lines=10> */
[----:B------:R-:W-:Y:S01]  /*0f80*/  IMAD.MOV.U32 R8, RZ, RZ, R26 ;  /* 0x000000ffff087224 */ /* 0x000fe200078e001a */
[----:B------:R-:W-:-:S07]  /*0f90*/  MOV R9, R27 ;  /* 0x0000001b00097202 */ /* 0x000fce0000000f00 */
.L_x_711:
[----:B------:R-:W-:Y:S05]  /*0fa0*/  BSYNC.RECONVERGENT B1 ;  /* 0x0000000000017941 */ /* 0x000fea0003800200 */
.L_x_710:
        /* <DEDUP_REMOVED lines=12> */
[----:B------:R-:W-:Y:S01]  /*1070*/  IMAD.MOV.U32 R28, RZ, RZ, 0x1 ;  /* 0x00000001ff1c7424 */ /* 0x000fe200078e00ff */
        /* <DEDUP_REMOVED lines=15> */
[----:B------:R-:W-:Y:S02]  /*1170*/  MOV R13, R15 ;  /* 0x0000000f000d7202 */ /* 0x000fe40000000f00 */
[----:B------:R-:W-:-:S07]  /*1180*/  MOV R8, 0x11a0 ;  /* 0x000011a000087802 */ /* 0x000fce0000000f00 */
[----:B------:R-:W-:Y:S05]  /*1190*/  CALL.REL.NOINC `($__internal_0_$__cuda_sm20_div_rn_f64_full) ;  /* 0x0000000000cc7944 */ /* 0x000fea0003c00000 */
[----:B------:R-:W-:Y:S02]  /*11a0*/  IMAD.MOV.U32 R8, RZ, RZ, R26 ;  /* 0x000000ffff087224 */ /* 0x000fe400078e001a */
[----:B------:R-:W-:-:S07]  /*11b0*/  IMAD.MOV.U32 R9, RZ, RZ, R27 ;  /* 0x000000ffff097224 */ /* 0x000fce00078e001b */
.L_x_713:
[----:B------:R-:W-:Y:S05]  /*11c0*/  BSYNC.RECONVERGENT B1 ;  /* 0x0000000000017941 */ /* 0x000fea0003800200 */
.L_x_712:
[----:B------:R-:W-:Y:S01]  /*11d0*/  IMAD R13, R34, UR11, R3 ;  /* 0x0000000b220d7c24 */ /* 0x000fe2000f8e0203 */
[----:B------:R-:W0:Y:S03]  /*11e0*/  LDC R27, c[0x0][0x388] ;  /* 0x0000e200ff1b7b82 */ /* 0x000e260000000800 */
[----:B------:R-:W-:-:S05]  /*11f0*/  IMAD.WIDE R12, R13, 0x8, R16 ;  /* 0x000000080d0c7825 */ /* 0x000fca00078e0210 */
[----:B------:R-:W2:Y:S01]  /*1200*/  LDG.E.64 R10, desc[UR8][R12.64] ;  /* 0x000000080c0a7981 */ /* 0x000ea2000c1e1b00 */
[----:B------:R-:W-:-:S05]  /*1210*/  IADD3 R34, PT, PT, R34, UR6, RZ ;  /* 0x0000000622227c10 */ /* 0x000fca000fffe0ff */
        /* <DEDUP_REMOVED lines=28> */
.L_x_715:
[----:B------:R-:W-:Y:S05]  /*13e0*/  BSYNC.RECONVERGENT B1 ;  /* 0x0000000000017941 */ /* 0x000fea0003800200 */
.L_x_714:
[----:B------:R-:W-:-:S04]  /*13f0*/  IMAD R11, R34, UR12, R3 ;  /* 0x0000000c220b7c24 */ /* 0x000fc8000f8e0203 */
[----:B------:R-:W-:-:S05]  /*1400*/  IMAD.WIDE R10, R11, 0x8, R16 ;  /* 0x000000080b0a7825 */ /* 0x000fca00078e0210 */
[----:B------:R-:W2:Y:S01]  /*1410*/  LDG.E.64 R12, desc[UR8][R10.64] ;  /* 0x000000080a0c7981 */ /* 0x000ea2000c1e1b00 */
[----:B------:R-:W-:-:S05]  /*1420*/  VIADD R34, R34, UR6 ;  /* 0x0000000622227c36 */ /* 0x000fca0008000000 */
[----:B------:R-:W-:Y:S01]  /*1430*/  ISETP.GT.AND P0, PT, R34, UR13, PT ;  /* 0x0000000d22007c0c */ /* 0x000fe2000bf04270 */
[----:B--2---:R-:W-:-:S07]  /*1440*/  DADD R12, R12, -R8 ;  /* 0x000000000c0c7229 */ /* 0x004fce0000000808 */
[----:B------:R4:W-:Y:S05]  /*1450*/  STG.E.64 desc[UR8][R10.64], R12 ;  /* 0x0000000c0a007986 */ /* 0x0009ea000c101b08 */
[----:B------:R-:W-:Y:S05]  /*1460*/  @!P0 BRA `(.L_x_716) ;  /* 0xfffffff400d88947 */ /* 0x000fea000383ffff */
.L_x_699:
[----:B------:R-:W-:Y:S05]  /*1470*/  BSYNC.RECONVERGENT B0 ;  /* 0x0000000000007941 */ /* 0x000fea0003800200 */
.L_x_698:
[----:B------:R-:W5:Y:S01]  /*1480*/  LDCU UR5, c[0x0][0x390] ;  /* 0x00007200ff0577ac */ /* 0x000f620008000800 */
[----:B------:R-:W-:-:S04]  /*1490*/  IADD3 R3, PT, PT, R3, UR4, RZ ;  /* 0x0000000403037c10 */ /* 0x000fc8000fffe0ff */
[----:B-----5:R-:W-:-:S13]  /*14a0*/  ISETP.GE.AND P0, PT, R3, UR5, PT ;  /* 0x0000000503007c0c */ /* 0x020fda000bf06270 */
[----:B------:R-:W-:Y:S05]  /*14b0*/  @!P0 BRA `(.L_x_717) ;  /* 0xffffffec00c88947 */ /* 0x000fea000383ffff */
[----:B------:R-:W-:Y:S05]  /*14c0*/  EXIT ;  /* 0x000000000000794d */ /* 0x000fea0003800000 */
        .weak           $__internal_0_$__cuda_sm20_div_rn_f64_full
        .type           $__internal_0_$__cuda_sm20_div_rn_f64_full,@function
        .size           $__internal_0_$__cuda_sm20_div_rn_f64_full,(.L_x_739 - $__internal_0_$__cuda_sm20_div_rn_f64_full)
$__internal_0_$__cuda_sm20_div_rn_f64_full:
[C---:B------:R-:W-:Y:S01]  /*14d0*/  FSETP.GEU.AND P0, PT, |R13|.reuse, 1.469367938527859385e-39, PT ;  /* 0x001000000d00780b */ /* 0x040fe20003f0e200 */
[----:B------:R-:W-:Y:S01]  /*14e0*/  IMAD.MOV.U32 R12, RZ, RZ, R14 ;  /* 0x000000ffff0c7224 */ /* 0x000fe200078e000e */
[----:B------:R-:W-:Y:S01]  /*14f0*/  LOP3.LUT R15, R13, 0x800fffff, RZ, 0xc0, !PT ;  /* 0x800fffff0d0f7812 */ /* 0x000fe200078ec0ff */
[----:B------:R-:W-:Y:S01]  /*1500*/  IMAD.MOV.U32 R24, RZ, RZ, 0x1 ;  /* 0x00000001ff187424 */ /* 0x000fe200078e00ff */
[----:B------:R-:W-:Y:S01]  /*1510*/  FSETP.GEU.AND P3, PT, |R11|, 1.469367938527859385e-39, PT ;  /* 0x001000000b00780b */ /* 0x000fe20003f6e200 */
[----:B------:R-:W-:Y:S01]  /*1520*/  BSSY.RECONVERGENT B3, `(.L_x_718) ;  /* 0x0000052000037945 */ /* 0x000fe20003800200 */
[----:B------:R-:W-:Y:S02]  /*1530*/  LOP3.LUT R15, R15, 0x3ff00000, RZ, 0xfc, !PT ;  /* 0x3ff000000f0f7812 */ /* 0x000fe400078efcff */
[----:B------:R-:W-:Y:S02]  /*1540*/  LOP3.LUT R7, R11, 0x7ff00000, RZ, 0xc0, !PT ;  /* 0x7ff000000b077812 */ /* 0x000fe400078ec0ff */
[----:B------:R-:W-:-:S02]  /*1550*/  MOV R9, 0x1ca00000 ;  /* 0x1ca0000000097802 */ /* 0x000fc40000000f00 */
[----:B------:R-:W-:Y:S01]  /*1560*/  LOP3.LUT R32, R13, 0x7ff00000, RZ, 0xc0, !PT ;  /* 0x7ff000000d207812 */ /* 0x000fe200078ec0ff */
[----:B------:R-:W-:-:S03]  /*1570*/  @!P0 DMUL R14, R12, 8.98846567431157953865e+307 ;  /* 0x7fe000000c0e8828 */ /* 0x000fc60000000000 */
[----:B------:R-:W-:Y:S02]  /*1580*/  ISETP.GE.U32.AND P2, PT, R7, R32, PT ;  /* 0x000000200700720c */ /* 0x000fe40003f46070 */
[----:B------:R-:W-:Y:S01]  /*1590*/  @!P3 LOP3.LUT R28, R13, 0x7ff00000, RZ, 0xc0, !PT ;  /* 0x7ff000000d1cb812 */ /* 0x000fe200078ec0ff */
[----:B------:R-:W0:Y:S03]  /*15a0*/  MUFU.RCP64H R25, R15 ;  /* 0x0000000f00197308 */ /* 0x000e260000001800 */
[----:B------:R-:W-:Y:S02]  /*15b0*/  @!P3 ISETP.GE.U32.AND P4, PT, R7, R28, PT ;  /* 0x0000001c0700b20c */ /* 0x000fe40003f86070 */
[----:B------:R-:W-:Y:S02]  /*15c0*/  @!P0 LOP3.LUT R32, R15, 0x7ff00000, RZ, 0xc0, !PT ;  /* 0x7ff000000f208812 */ /* 0x000fe400078ec0ff */
[----:B------:R-:W-:-:S04]  /*15d0*/  @!P3 SEL R29, R9, 0x63400000, !P4 ;  /* 0x63400000091db807 */ /* 0x000fc80006000000 */
[----:B------:R-:W-:-:S04]  /*15e0*/  @!P3 LOP3.LUT R30, R29, 0x80000000, R11, 0xf8, !PT ;  /* 0x800000001d1eb812 */ /* 0x000fc800078ef80b */
[----:B------:R-:W-:Y:S01]  /*15f0*/  @!P3 LOP3.LUT R31, R30, 0x100000, RZ, 0xfc, !PT ;  /* 0x001000001e1fb812 */ /* 0x000fe200078efcff */
[----:B------:R-:W-:Y:S01]  /*1600*/  @!P3 IMAD.MOV.U32 R30, RZ, RZ, RZ ;  /* 0x000000ffff1eb224 */ /* 0x000fe200078e00ff */
[----:B0-----:R-:W-:-:S08]  /*1610*/  DFMA R26, R24, -R14, 1 ;  /* 0x3ff00000181a742b */ /* 0x001fd0000000080e */
[----:B------:R-:W-:-:S08]  /*1620*/  DFMA R26, R26, R26, R26 ;  /* 0x0000001a1a1a722b */ /* 0x000fd0000000001a */
[----:B------:R-:W-:Y:S01]  /*1630*/  DFMA R26, R24, R26, R24 ;  /* 0x0000001a181a722b */ /* 0x000fe20000000018 */
[----:B------:R-:W-:Y:S01]  /*1640*/  SEL R25, R9, 0x63400000, !P2 ;  /* 0x6340000009197807 */ /* 0x000fe20005000000 */
[----:B------:R-:W-:-:S03]  /*1650*/  IMAD.MOV.U32 R24, RZ, RZ, R10 ;  /* 0x000000ffff187224 */ /* 0x000fc600078e000a */
[----:B------:R-:W-:-:S03]  /*1660*/  LOP3.LUT R25, R25, 0x800fffff, R11, 0xf8, !PT ;  /* 0x800fffff19197812 */ /* 0x000fc600078ef80b */
[----:B------:R-:W-:-:S03]  /*1670*/  DFMA R28, R26, -R14, 1 ;  /* 0x3ff000001a1c742b */ /* 0x000fc6000000080e */
[----:B------:R-:W-:-:S05]  /*1680*/  @!P3 DFMA R24, R24, 2, -R30 ;  /* 0x400000001818b82b */ /* 0x000fca000000081e */
[----:B------:R-:W-:-:S08]  /*1690*/  DFMA R26, R26, R28, R26 ;  /* 0x0000001c1a1a722b */ /* 0x000fd0000000001a */
[----:B------:R-:W-:-:S08]  /*16a0*/  DMUL R28, R26, R24 ;  /* 0x000000181a1c7228 */ /* 0x000fd00000000000 */
[----:B------:R-:W-:-:S08]  /*16b0*/  DFMA R30, R28, -R14, R24 ;  /* 0x8000000e1c1e722b */ /* 0x000fd00000000018 */
[----:B------:R-:W-:Y:S01]  /*16c0*/  DFMA R30, R26, R30, R28 ;  /* 0x0000001e1a1e722b */ /* 0x000fe2000000001c */
[----:B------:R-:W-:Y:S01]  /*16d0*/  MOV R28, R7 ;  /* 0x00000007001c7202 */ /* 0x000fe20000000f00 */
[----:B------:R-:W-:Y:S01]  /*16e0*/  VIADD R27, R32, 0xffffffff ;  /* 0xffffffff201b7836 */ /* 0x000fe20000000000 */
[----:B------:R-:W-:-:S05]  /*16f0*/  @!P3 LOP3.LUT R28, R25, 0x7ff00000, RZ, 0xc0, !PT ;  /* 0x7ff00000191cb812 */ /* 0x000fca00078ec0ff */
[----:B------:R-:W-:-:S05]  /*1700*/  VIADD R26, R28, 0xffffffff ;  /* 0xffffffff1c1a7836 */ /* 0x000fca0000000000 */
[----:B------:R-:W-:-:S04]  /*1710*/  ISETP.GT.U32.AND P0, PT, R26, 0x7feffffe, PT ;  /* 0x7feffffe1a00780c */ /* 0x000fc80003f04070 */
[----:B------:R-:W-:-:S13]  /*1720*/  ISETP.GT.U32.OR P0, PT, R27, 0x7feffffe, P0 ;  /* 0x7feffffe1b00780c */ /* 0x000fda0000704470 */
[----:B------:R-:W-:Y:S05]  /*1730*/  @P0 BRA `(.L_x_719) ;  /* 0x00000000006c0947 */ /* 0x000fea0003800000 */
[----:B------:R-:W-:-:S04]  /*1740*/  LOP3.LUT R26, R13, 0x7ff00000, RZ, 0xc0, !PT ;  /* 0x7ff000000d1a7812 */ /* 0x000fc800078ec0ff */
[CC--:B------:R-:W-:Y:S02]  /*1750*/  VIADDMNMX R10, R7.reuse, -R26.reuse, 0xb9600000, !PT ;  /* 0xb9600000070a7446 */ /* 0x0c0fe4000780091a */
[----:B------:R-:W-:Y:S02]  /*1760*/  ISETP.GE.U32.AND P0, PT, R7, R26, PT ;  /* 0x0000001a0700720c */ /* 0x000fe40003f06070 */
[----:B------:R-:W-:Y:S02]  /*1770*/  VIMNMX R7, PT, PT, R10, 0x46a00000, PT ;  /* 0x46a000000a077848 */ /* 0x000fe40003fe0100 */
[----:B------:R-:W-:-:S04]  /*1780*/  SEL R10, R9, 0x63400000, !P0 ;  /* 0x63400000090a7807 */ /* 0x000fc80004000000 */
[----:B------:R-:W-:Y:S01]  /*1790*/  IADD3 R7, PT, PT, -R10, R7, RZ ;  /* 0x000000070a077210 */ /* 0x000fe20007ffe1ff */
[----:B------:R-:W-:-:S04]  /*17a0*/  IMAD.MOV.U32 R10, RZ, RZ, RZ ;  /* 0x000000ffff0a7224 */ /* 0x000fc800078e00ff */
[----:B------:R-:W-:-:S06]  /*17b0*/  VIADD R11, R7, 0x7fe00000 ;  /* 0x7fe00000070b7836 */ /* 0x000fcc0000000000 */
[----:B------:R-:W-:-:S10]  /*17c0*/  DMUL R26, R30, R10 ;  /* 0x0000000a1e1a7228 */ /* 0x000fd40000000000 */
[----:B------:R-:W-:-:S13]  /*17d0*/  FSETP.GTU.AND P0, PT, |R27|, 1.469367938527859385e-39, PT ;  /* 0x001000001b00780b */ /* 0x000fda0003f0c200 */
[----:B------:R-:W-:Y:S05]  /*17e0*/  @P0 BRA `(.L_x_720) ;  /* 0x0000000000940947 */ /* 0x000fea0003800000 */
[----:B------:R-:W-:Y:S01]  /*17f0*/  DFMA R14, R30, -R14, R24 ;  /* 0x8000000e1e0e722b */ /* 0x000fe20000000018 */
[----:B------:R-:W-:-:S09]  /*1800*/  MOV R12, RZ ;  /* 0x000000ff000c7202 */ /* 0x000fd20000000f00 */
[C---:B------:R-:W-:Y:S02]  /*1810*/  FSETP.NEU.AND P0, PT, R15.reuse, RZ, PT ;  /* 0x000000ff0f00720b */ /* 0x040fe40003f0d000 */
[----:B------:R-:W-:-:S04]  /*1820*/  LOP3.LUT R9, R15, 0x80000000, R13, 0x48, !PT ;  /* 0x800000000f097812 */ /* 0x000fc800078e480d */
[----:B------:R-:W-:-:S07]  /*1830*/  LOP3.LUT R13, R9, R11, RZ, 0xfc, !PT ;  /* 0x0000000b090d7212 */ /* 0x000fce00078efcff */
[----:B------:R-:W-:Y:S05]  /*1840*/  @!P0 BRA `(.L_x_720) ;  /* 0x00000000007c8947 */ /* 0x000fea0003800000 */
[----:B------:R-:W-:Y:S01]  /*1850*/  IMAD.MOV R11, RZ, RZ, -R7 ;  /* 0x000000ffff0b7224 */ /* 0x000fe200078e0a07 */
[----:B------:R-:W-:Y:S01]  /*1860*/  DMUL.RP R12, R30, R12 ;  /* 0x0000000c1e0c7228 */ /* 0x000fe20000008000 */
[----:B------:R-:W-:Y:S01]  /*1870*/  IMAD.MOV.U32 R10, RZ, RZ, RZ ;  /* 0x000000ffff0a7224 */ /* 0x000fe200078e00ff */
[----:B------:R-:W-:-:S05]  /*1880*/  IADD3 R7, PT, PT, -R7, -0x43300000, RZ ;  /* 0xbcd0000007077810 */ /* 0x000fca0007ffe1ff */
[----:B------:R-:W-:-:S03]  /*1890*/  DFMA R10, R26, -R10, R30 ;  /* 0x8000000a1a0a722b */ /* 0x000fc6000000001e */
[----:B------:R-:W-:-:S07]  /*18a0*/  LOP3.LUT R9, R13, R9, RZ, 0x3c, !PT ;  /* 0x000000090d097212 */ /* 0x000fce00078e3cff */
[----:B------:R-:W-:-:S04]  /*18b0*/  FSETP.NEU.AND P0, PT, |R11|, R7, PT ;  /* 0x000000070b00720b */ /* 0x000fc80003f0d200 */
[----:B------:R-:W-:Y:S02]  /*18c0*/  FSEL R26, R12, R26, !P0 ;  /* 0x0000001a0c1a7208 */ /* 0x000fe40004000000 */
[----:B------:R-:W-:Y:S01]  /*18d0*/  FSEL R27, R9, R27, !P0 ;  /* 0x0000001b091b7208 */ /* 0x000fe20004000000 */
[----:B------:R-:W-:Y:S06]  /*18e0*/  BRA `(.L_x_720) ;  /* 0x0000000000547947 */ /* 0x000fec0003800000 */
.L_x_719:
[----:B------:R-:W-:-:S14]  /*18f0*/  DSETP.NAN.AND P0, PT, R10, R10, PT ;  /* 0x0000000a0a00722a */ /* 0x000fdc0003f08000 */
[----:B------:R-:W-:Y:S05]  /*1900*/  @P0 BRA `(.L_x_721) ;  /* 0x0000000000440947 */ /* 0x000fea0003800000 */
[----:B------:R-:W-:-:S14]  /*1910*/  DSETP.NAN.AND P0, PT, R12, R12, PT ;  /* 0x0000000c0c00722a */ /* 0x000fdc0003f08000 */
[----:B------:R-:W-:Y:S05]  /*1920*/  @P0 BRA `(.L_x_722) ;  /* 0x0000000000300947 */ /* 0x000fea0003800000 */
[----:B------:R-:W-:Y:S01]  /*1930*/  ISETP.NE.AND P0, PT, R28, R32, PT ;  /* 0x000000201c00720c */ /* 0x000fe20003f05270 */
[----:B------:R-:W-:Y:S01]  /*1940*/  IMAD.MOV.U32 R27, RZ, RZ, -0x80000 ;  /* 0xfff80000ff1b7424 */ /* 0x000fe200078e00ff */
[----:B------:R-:W-:-:S11]  /*1950*/  MOV R26, 0x0 ;  /* 0x00000000001a7802 */ /* 0x000fd60000000f00 */
[----:B------:R-:W-:Y:S05]  /*1960*/  @!P0 BRA `(.L_x_720) ;  /* 0x0000000000348947 */ /* 0x000fea0003800000 */
[----:B------:R-:W-:Y:S02]  /*1970*/  ISETP.NE.AND P0, PT, R28, 0x7ff00000, PT ;  /* 0x7ff000001c00780c */ /* 0x000fe40003f05270 */
[----:B------:R-:W-:Y:S02]  /*1980*/  LOP3.LUT R27, R11, 0x80000000, R13, 0x48, !PT ;  /* 0x800000000b1b7812 */ /* 0x000fe400078e480d */
[----:B------:R-:W-:-:S13]  /*1990*/  ISETP.EQ.OR P0, PT, R32, RZ, !P0 ;  /* 0x000000ff2000720c */ /* 0x000fda0004702670 */
[----:B------:R-:W-:Y:S01]  /*19a0*/  @P0 LOP3.LUT R7, R27, 0x7ff00000, RZ, 0xfc, !PT ;  /* 0x7ff000001b070812 */ /* 0x000fe200078efcff */
[----:B------:R-:W-:Y:S01]  /*19b0*/  @!P0 IMAD.MOV.U32 R26, RZ, RZ, RZ ;  /* 0x000000ffff1a8224 */ /* 0x000fe200078e00ff */
[----:B------:R-:W-:-:S03]  /*19c0*/  @P0 MOV R26, RZ ;  /* 0x000000ff001a0202 */ /* 0x000fc60000000f00 */
[----:B------:R-:W-:Y:S01]  /*19d0*/  @P0 IMAD.MOV.U32 R27, RZ, RZ, R7 ;  /* 0x000000ffff1b0224 */ /* 0x000fe200078e0007 */
[----:B------:R-:W-:Y:S06]  /*19e0*/  BRA `(.L_x_720) ;  /* 0x0000000000147947 */ /* 0x000fec0003800000 */
.L_x_722:
[----:B------:R-:W-:Y:S01]  /*19f0*/  LOP3.LUT R27, R13, 0x80000, RZ, 0xfc, !PT ;  /* 0x000800000d1b7812 */ /* 0x000fe200078efcff */
[----:B------:R-:W-:Y:S01]  /*1a00*/  IMAD.MOV.U32 R26, RZ, RZ, R12 ;  /* 0x000000ffff1a7224 */ /* 0x000fe200078e000c */
[----:B------:R-:W-:Y:S06]  /*1a10*/  BRA `(.L_x_720) ;  /* 0x0000000000087947 */ /* 0x000fec0003800000 */
.L_x_721:
[----:B------:R-:W-:Y:S02]  /*1a20*/  LOP3.LUT R27, R11, 0x80000, RZ, 0xfc, !PT ;  /* 0x000800000b1b7812 */ /* 0x000fe400078efcff */
[----:B------:R-:W-:-:S07]  /*1a30*/  MOV R26, R10 ;  /* 0x0000000a001a7202 */ /* 0x000fce0000000f00 */
.L_x_720:
[----:B------:R-:W-:Y:S05]  /*1a40*/  BSYNC.RECONVERGENT B3 ;  /* 0x0000000000037941 */ /* 0x000fea0003800200 */
.L_x_718:
[----:B------:R-:W-:-:S04]  /*1a50*/  IMAD.MOV.U32 R9, RZ, RZ, 0x0 ;  /* 0x00000000ff097424 */ /* 0x000fc800078e00ff */
[----:B------:R-:W-:Y:S05]  /*1a60*/  RET.REL.NODEC R8 `(_Z6kernelPdiiii) ;  /* 0xffffffe408647950 */ /* 0x000fea0003c3ffff */
.L_x_723:
        /* <DEDUP_REMOVED lines=9> */
.L_x_739:


//--------------------- .text._Z4backPdPiiiiS_    --------------------------
	.section	.text._Z4backPdPiiiiS_,"ax",@progbits
	.align	128
        .global         _Z4backPdPiiiiS_
        .type           _Z4backPdPiiiiS_,@function
        .size           _Z4backPdPiiiiS_,(.L_x_740 - _Z4backPdPiiiiS_)
        .other          _Z4backPdPiiiiS_,@"STO_CUDA_ENTRY STV_DEFAULT"
_Z4backPdPiiiiS_:
.text._Z4backPdPiiiiS_:
[----:B------:R-:W-:Y:S08]  /*0000*/  LDC R1, c[0x0][0x37c] ;  /* 0x0000df00ff017b82 */ /* 0x000ff00000000800 */
[----:B------:R-:W0:Y:S01]  /*0010*/  LDC.64 R2, c[0x0][0x388] ;  /* 0x0000e200ff027b82 */ /* 0x000e220000000a00 */
[----:B------:R-:W1:Y:S07]  /*0020*/  LDCU.64 UR6, c[0x0][0x358] ;  /* 0x00006b00ff0677ac */ /* 0x000e6e0008000a00 */
[----:B------:R-:W0:Y:S08]  /*0030*/  LDC.64 R4, c[0x0][0x390] ;  /* 0x0000e400ff047b82 */ /* 0x000e300000000a00 */
[----:B------:R-:W2:Y:S08]  /*0040*/  LDC.64 R8, c[0x0][0x380] ;  /* 0x0000e000ff087b82 */ /* 0x000eb00000000a00 */
[----:B------:R-:W3:Y:S01]  /*0050*/  LDC R0, c[0x0][0x398] ;  /* 0x0000e600ff007b82 */ /* 0x000ee20000000800 */
[----:B0-----:R-:W-:-:S06]  /*0060*/  IMAD.WIDE R2, R4, 0x4, R2 ;  /* 0x0000000404027825 */ /* 0x001fcc00078e0202 */
[----:B-1----:R-:W4:Y:S01]  /*0070*/  LDG.E R3, desc[UR6][R2.64] ;  /* 0x0000000602037981 */ /* 0x002f22000c1e1900 */
[-C--:B------:R-:W-:Y:S02]  /*0080*/  IMAD R4, R4, R5.reuse, -0x1 ;  /* 0xffffffff04047424 */ /* 0x080fe400078e0205 */
[----:B---3--:R-:W-:Y:S02]  /*0090*/  IMAD R0, R0, R5, -0x1 ;  /* 0xffffffff00007424 */ /* 0x008fe400078e0205 */
[----:B----4-:R-:W-:-:S04]  /*00a0*/  IMAD.IADD R7, R3, 0x1, R4 ;  /* 0x0000000103077824 */ /* 0x010fc800078e0204 */
[----:B--2---:R-:W-:-:S06]  /*00b0*/  IMAD.WIDE R6, R7, 0x8, R8 ;  /* 0x0000000807067825 */ /* 0x004fcc00078e0208 */
[----:B------:R-:W2:Y:S01]  /*00c0*/  LDG.E.64 R6, desc[UR6][R6.64] ;  /* 0x0000000606067981 */ /* 0x000ea2000c1e1b00 */
[----:B------:R-:W-:-:S04]  /*00d0*/  IMAD.IADD R5, R3, 0x1, R0 ;  /* 0x0000000103057824 */ /* 0x000fc800078e0200 */
[----:B------:R-:W-:-:S06]  /*00e0*/  IMAD.WIDE R8, R5, 0x8, R8 ;  /* 0x0000000805087825 */ /* 0x000fcc00078e0208 */
[----:B------:R-:W3:Y:S01]  /*00f0*/  LDG.E.64 R8, desc[UR6][R8.64] ;  /* 0x0000000608087981 */ /* 0x000ee2000c1e1b00 */
[----:B------:R-:W-:Y:S01]  /*0100*/  IMAD.MOV.U32 R2, RZ, RZ, 0x1 ;  /* 0x00000001ff027424 */ /* 0x000fe200078e00ff */
[----:B------:R-:W0:Y:S01]  /*0110*/  LDCU UR4, c[0x0][0x360] ;  /* 0x00006c00ff0477ac */ /* 0x000e220008000800 */
[----:B------:R-:W0:Y:S01]  /*0120*/  S2R R5, SR_CTAID.X ;  /* 0x0000000000057919 */ /* 0x000e220000002500 */
[----:B------:R-:W0:Y:S02]  /*0130*/  S2R R14, SR_TID.X ;  /* 0x00000000000e7919 */ /* 0x000e240000002100 */
[----:B0-----:R-:W-:Y:S01]  /*0140*/  IMAD R5, R5, UR4, R14 ;  /* 0x0000000405057c24 */ /* 0x001fe2000f8e020e */
[----:B--2---:R-:W0:Y:S01]  /*0150*/  MUFU.RCP64H R3, R7 ;  /* 0x0000000700037308 */ /* 0x004e220000001800 */
[----:B---3--:R-:W-:Y:S01]  /*0160*/  FSETP.GEU.AND P1, PT, |R9|, 6.5827683646048100446e-37, PT ;  /* 0x036000000900780b */ /* 0x008fe20003f2e200 */
[----:B0-----:R-:W-:-:S08]  /*0170*/  DFMA R10, -R6, R2, 1 ;  /* 0x3ff00000060a742b */ /* 0x001fd00000000102 */
        /* <DEDUP_REMOVED lines=10> */
[----:B------:R-:W-:-:S07]  /*0220*/  MOV R12, 0x240 ;  /* 0x00000240000c7802 */ /* 0x000fce0000000f00 */
[----:B------:R-:W-:Y:S05]  /*0230*/  CALL.REL.NOINC `($__internal_1_$__cuda_sm20_div_rn_f64_full) ;  /* 0x00000000007c7944 */ /* 0x000fea0003c00000 */
.L_x_724:
[----:B------:R-:W0:Y:S01]  /*0240*/  LDC R8, c[0x0][0x390] ;  /* 0x0000e400ff087b82 */ /* 0x000e220000000800 */
[----:B------:R-:W-:-:S07]  /*0250*/  LOP3.LUT R5, RZ, R5, RZ, 0x33, !PT ;  /* 0x00000005ff057212 */ /* 0x000fce00078e33ff */
[----:B------:R-:W1:Y:S01]  /*0260*/  LDC.64 R6, c[0x0][0x3a0] ;  /* 0x0000e800ff067b82 */ /* 0x000e620000000a00 */
[----:B0-----:R-:W-:-:S05]  /*0270*/  IMAD.IADD R5, R5, 0x1, R8 ;  /* 0x0000000105057824 */ /* 0x001fca00078e0208 */
[----:B------:R-:W-:Y:S01]  /*0280*/  ISETP.GE.AND P0, PT, R5, RZ, PT ;  /* 0x000000ff0500720c */ /* 0x000fe20003f06270 */
[----:B-1----:R-:W-:-:S05]  /*0290*/  IMAD.WIDE R6, R8, 0x8, R6 ;  /* 0x0000000808067825 */ /* 0x002fca00078e0206 */
[----:B------:R0:W-:Y:S07]  /*02a0*/  STG.E.64 desc[UR6][R6.64], R2 ;  /* 0x0000000206007986 */ /* 0x0001ee000c101b06 */
[----:B------:R-:W-:Y:S05]  /*02b0*/  @!P0 EXIT ;  /* 0x000000000000894d */ /* 0x000fea0003800000 */
[----:B0-----:R-:W0:Y:S01]  /*02c0*/  LDC.64 R2, c[0x0][0x388] ;  /* 0x0000e200ff027b82 */ /* 0x001e220000000a00 */
[----:B------:R-:W1:Y:S07]  /*02d0*/  LDCU UR5, c[0x0][0x370] ;  /* 0x00006e00ff0577ac */ /* 0x000e6e0008000800 */
[----:B------:R-:W2:Y:S01]  /*02e0*/  LDC.64 R8, c[0x0][0x380] ;  /* 0x0000e000ff087b82 */ /* 0x000ea20000000a00 */
[----:B-1----:R-:W-:-:S12]  /*02f0*/  UIMAD UR4, UR4, UR5, URZ ;  /* 0x00000005040472a4 */ /* 0x002fd8000f8e02ff */
.L_x_727:
[----:B0-----:R-:W-:-:S06]  /*0300*/  IMAD.WIDE.U32 R10, R5, 0x4, R2 ;  /* 0x00000004050a7825 */ /* 0x001fcc00078e0002 */
[----:B------:R-:W3:Y:S01]  /*0310*/  LDG.E R11, desc[UR6][R10.64] ;  /* 0x000000060a0b7981 */ /* 0x000ee2000c1e1900 */
[----:B------:R-:W-:Y:S01]  /*0320*/  VIADD R5, R5, -UR4 ;  /* 0x8000000405057c36 */ /* 0x000fe20008000000 */
[----:B------:R-:W-:Y:S04]  /*0330*/  BSSY.RECONVERGENT B0, `(.L_x_725) ;  /* 0x000000d000007945 */ /* 0x000fe80003800200 */
[----:B------:R-:W-:Y:S02]  /*0340*/  ISETP.GT.AND P1, PT, R5, -0x1, PT ;  /* 0xffffffff0500780c */ /* 0x000fe40003f24270 */
[----:B---3--:R-:W-:-:S13]  /*0350*/  ISETP.GE.AND P0, PT, R11, 0x1, PT ;  /* 0x000000010b00780c */ /* 0x008fda0003f06270 */
[----:B------:R-:W-:Y:S05]  /*0360*/  @!P0 BRA `(.L_x_726) ;  /* 0x0000000000248947 */ /* 0x000fea0003800000 */
[--C-:B------:R-:W-:Y:S02]  /*0370*/  IMAD.IADD R13, R4, 0x1, R11.reuse ;  /* 0x00000001040d7824 */ /* 0x100fe400078e020b */
[----:B------:R-:W-:Y:S02]  /*0380*/  IMAD.IADD R15, R0, 0x1, R11 ;  /* 0x00000001000f7824 */ /* 0x000fe400078e020b */
[--C-:B--2---:R-:W-:Y:S01]  /*0390*/  IMAD.WIDE R12, R13, 0x8, R8.reuse ;  /* 0x000000080d0c7825 */ /* 0x104fe200078e0208 */
[----:B------:R-:W2:Y:S03]  /*03a0*/  LDG.E.64 R10, desc[UR6][R6.64] ;  /* 0x00000006060a7981 */ /* 0x000ea6000c1e1b00 */
[----:B------:R-:W-:Y:S02]  /*03b0*/  IMAD.WIDE R14, R15, 0x8, R8 ;  /* 0x000000080f0e7825 */ /* 0x000fe400078e0208 */
[----:B------:R-:W2:Y:S04]  /*03c0*/  LDG.E.64 R12, desc[UR6][R12.64] ;  /* 0x000000060c0c7981 */ /* 0x000ea8000c1e1b00 */
[----:B------:R-:W2:Y:S02]  /*03d0*/  LDG.E.64 R16, desc[UR6][R14.64] ;  /* 0x000000060e107981 */ /* 0x000ea4000c1e1b00 */
[----:B--2---:R-:W-:-:S07]  /*03e0*/  DFMA R10, -R10, R12, R16 ;  /* 0x0000000c0a0a722b */ /* 0x004fce0000000110 */
[----:B------:R0:W-:Y:S04]  /*03f0*/  STG.E.64 desc[UR6][R14.64], R10 ;  /* 0x0000000a0e007986 */ /* 0x0001e8000c101b06 */
.L_x_726:
[----:B------:R-:W-:Y:S05]  /*0400*/  BSYNC.RECONVERGENT B0 ;  /* 0x0000000000007941 */ /* 0x000fea0003800200 */
.L_x_725:
[----:B------:R-:W-:Y:S05]  /*0410*/  @P1 BRA `(.L_x_727) ;  /* 0xfffffffc00b81947 */ /* 0x000fea000383ffff */
[----:B------:R-:W-:Y:S05]  /*0420*/  EXIT ;  /* 0x000000000000794d */ /* 0x000fea0003800000 */
        .weak           $__internal_1_$__cuda_sm20_div_rn_f64_full
        .type           $__internal_1_$__cuda_sm20_div_rn_f64_full,@function
        .size           $__internal_1_$__cuda_sm20_div_rn_f64_full,(.L_x_740 - $__internal_1_$__cuda_sm20_div_rn_f64_full)
$__internal_1_$__cuda_sm20_div_rn_f64_full:
[C---:B------:R-:W-:Y:S01]  /*0430*/  FSETP.GEU.AND P0, PT, |R7|.reuse, 1.469367938527859385e-39, PT ;  /* 0x001000000700780b */ /* 0x040fe20003f0e200 */
[----:B------:R-:W-:Y:S01]  /*0440*/  IMAD.MOV.U32 R14, RZ, RZ, 0x1 ;  /* 0x00000001ff0e7424 */ /* 0x000fe200078e00ff */
[C---:B------:R-:W-:Y:S01]  /*0450*/  LOP3.LUT R2, R7.reuse, 0x800fffff, RZ, 0xc0, !PT ;  /* 0x800fffff07027812 */ /* 0x040fe200078ec0ff */
[----:B------:R-:W-:Y:S01]  /*0460*/  IMAD.MOV.U32 R13, RZ, RZ, 0x1ca00000 ;  /* 0x1ca00000ff0d7424 */ /* 0x000fe200078e00ff */
[----:B------:R-:W-:Y:S02]  /*0470*/  LOP3.LUT R17, R7, 0x7ff00000, RZ, 0xc0, !PT ;  /* 0x7ff0000007117812 */ /* 0x000fe400078ec0ff */
[----:B------:R-:W-:Y:S01]  /*0480*/  LOP3.LUT R3, R2, 0x3ff00000, RZ, 0xfc, !PT ;  /* 0x3ff0000002037812 */ /* 0x000fe200078efcff */
[----:B------:R-:W-:Y:S01]  /*0490*/  IMAD.MOV.U32 R2, RZ, RZ, R6 ;  /* 0x000000ffff027224 */ /* 0x000fe200078e0006 */
[----:B------:R-:W-:-:S04]  /*04a0*/  LOP3.LUT R16, R9, 0x7ff00000, RZ, 0xc0, !PT ;  /* 0x7ff0000009107812 */ /* 0x000fc800078ec0ff */
[----:B------:R-:W-:Y:S01]  /*04b0*/  ISETP.GE.U32.AND P1, PT, R16, R17, PT ;  /* 0x000000111000720c */ /* 0x000fe20003f26070 */
[----:B------:R-:W-:Y:S01]  /*04c0*/  @!P0 DMUL R2, R6, 8.98846567431157953865e+307 ;  /* 0x7fe0000006028828 */ /* 0x000fe20000000000 */
[----:B------:R-:W-:-:S05]  /*04d0*/  IMAD.MOV.U32 R23, RZ, RZ, R16 ;  /* 0x000000ffff177224 */ /* 0x000fca00078e0010 */
[----:B------:R-:W0:Y:S02]  /*04e0*/  MUFU.RCP64H R15, R3 ;  /* 0x00000003000f7308 */ /* 0x000e240000001800 */
[----:B0-----:R-:W-:-:S08]  /*04f0*/  DFMA R10, R14, -R2, 1 ;  /* 0x3ff000000e0a742b */ /* 0x001fd00000000802 */
[----:B------:R-:W-:-:S08]  /*0500*/  DFMA R10, R10, R10, R10 ;  /* 0x0000000a0a0a722b */ /* 0x000fd0000000000a */
[----:B------:R-:W-:Y:S01]  /*0510*/  DFMA R14, R14, R10, R14 ;  /* 0x0000000a0e0e722b */ /* 0x000fe2000000000e */
[----:B------:R-:W-:Y:S01]  /*0520*/  SEL R11, R13, 0x63400000, !P1 ;  /* 0x634000000d0b7807 */ /* 0x000fe20004800000 */
[----:B------:R-:W-:Y:S01]  /*0530*/  IMAD.MOV.U32 R10, RZ, RZ, R8 ;  /* 0x000000ffff0a7224 */ /* 0x000fe200078e0008 */
[----:B------:R-:W-:Y:S02]  /*0540*/  FSETP.GEU.AND P1, PT, |R9|, 1.469367938527859385e-39, PT ;  /* 0x001000000900780b */ /* 0x000fe40003f2e200 */
[----:B------:R-:W-:-:S03]  /*0550*/  LOP3.LUT R11, R11, 0x800fffff, R9, 0xf8, !PT ;  /* 0x800fffff0b0b7812 */ /* 0x000fc600078ef809 */
[----:B------:R-:W-:-:S08]  /*0560*/  DFMA R18, R14, -R2, 1 ;  /* 0x3ff000000e12742b */ /* 0x000fd00000000802 */
[----:B------:R-:W-:Y:S01]  /*0570*/  DFMA R14, R14, R18, R14 ;  /* 0x000000120e0e722b */ /* 0x000fe2000000000e */
[----:B------:R-:W-:Y:S10]  /*0580*/  @P1 BRA `(.L_x_728) ;  /* 0x0000000000201947 */ /* 0x000ff40003800000 */
[----:B------:R-:W-:Y:S01]  /*0590*/  LOP3.LUT R19, R7, 0x7ff00000, RZ, 0xc0, !PT ;  /* 0x7ff0000007137812 */ /* 0x000fe200078ec0ff */
[----:B------:R-:W-:-:S03]  /*05a0*/  IMAD.MOV.U32 R18, RZ, RZ, RZ ;  /* 0x000000ffff127224 */ /* 0x000fc600078e00ff */
[----:B------:R-:W-:-:S04]  /*05b0*/  ISETP.GE.U32.AND P1, PT, R16, R19, PT ;  /* 0x000000131000720c */ /* 0x000fc80003f26070 */
[----:B------:R-:W-:-:S04]  /*05c0*/  SEL R19, R13, 0x63400000, !P1 ;  /* 0x634000000d137807 */ /* 0x000fc80004800000 */
[----:B------:R-:W-:-:S04]  /*05d0*/  LOP3.LUT R19, R19, 0x80000000, R9, 0xf8, !PT ;  /* 0x8000000013137812 */ /* 0x000fc800078ef809 */
[----:B------:R-:W-:-:S06]  /*05e0*/  LOP3.LUT R19, R19, 0x100000, RZ, 0xfc, !PT ;  /* 0x0010000013137812 */ /* 0x000fcc00078efcff */
[----:B------:R-:W-:-:S10]  /*05f0*/  DFMA R10, R10, 2, -R18 ;  /* 0x400000000a0a782b */ /* 0x000fd40000000812 */
[----:B------:R-:W-:-:S07]  /*0600*/  LOP3.LUT R23, R11, 0x7ff00000, RZ, 0xc0, !PT ;  /* 0x7ff000000b177812 */ /* 0x000fce00078ec0ff */
.L_x_728:
[----:B------:R-:W-:Y:S01]  /*0610*/  IMAD.MOV.U32 R22, RZ, RZ, R17 ;  /* 0x000000ffff167224 */ /* 0x000fe200078e0011 */
[----:B------:R-:W-:Y:S01]  /*0620*/  @!P0 LOP3.LUT R22, R3, 0x7ff00000, RZ, 0xc0, !PT ;  /* 0x7ff0000003168812 */ /* 0x000fe200078ec0ff */
[----:B------:R-:W-:Y:S01]  /*0630*/  VIADD R17, R23, 0xffffffff ;  /* 0xffffffff17117836 */ /* 0x000fe20000000000 */
[----:B------:R-:W-:-:S03]  /*0640*/  DMUL R18, R14, R10 ;  /* 0x0000000a0e127228 */ /* 0x000fc60000000000 */
[----:B------:R-:W-:Y:S01]  /*0650*/  VIADD R24, R22, 0xffffffff ;  /* 0xffffffff16187836 */ /* 0x000fe20000000000 */
[----:B------:R-:W-:-:S04]  /*0660*/  ISETP.GT.U32.AND P0, PT, R17, 0x7feffffe, PT ;  /* 0x7feffffe1100780c */ /* 0x000fc80003f04070 */
[----:B------:R-:W-:Y:S01]  /*0670*/  ISETP.GT.U32.OR P0, PT, R24, 0x7feffffe, P0 ;  /* 0x7feffffe1800780c */ /* 0x000fe20000704470 */
[----:B------:R-:W-:-:S08]  /*0680*/  DFMA R20, R18, -R2, R10 ;  /* 0x800000021214722b */ /* 0x000fd0000000000a */
[----:B------:R-:W-:-:S04]  /*0690*/  DFMA R14, R14, R20, R18 ;  /* 0x000000140e0e722b */ /* 0x000fc80000000012 */
[----:B------:R-:W-:Y:S07]  /*06a0*/  @P0 BRA `(.L_x_729) ;  /* 0x00000000006c0947 */ /* 0x000fee0003800000 */
[----:B------:R-:W-:-:S04]  /*06b0*/  LOP3.LUT R9, R7, 0x7ff00000, RZ, 0xc0, !PT ;  /* 0x7ff0000007097812 */ /* 0x000fc800078ec0ff */
[CC--:B------:R-:W-:Y:S02]  /*06c0*/  VIADDMNMX R8, R16.reuse, -R9.reuse, 0xb9600000, !PT ;  /* 0xb960000010087446 */ /* 0x0c0fe40007800909 */
[----:B------:R-:W-:Y:S02]  /*06d0*/  ISETP.GE.U32.AND P0, PT, R16, R9, PT ;  /* 0x000000091000720c */ /* 0x000fe40003f06070 */
[----:B------:R-:W-:Y:S02]  /*06e0*/  VIMNMX R8, PT, PT, R8, 0x46a00000, PT ;  /* 0x46a0000008087848 */ /* 0x000fe40003fe0100 */
[----:B------:R-:W-:-:S05]  /*06f0*/  SEL R13, R13, 0x63400000, !P0 ;  /* 0x634000000d0d7807 */ /* 0x000fca0004000000 */
[----:B------:R-:W-:Y:S02]  /*0700*/  IMAD.IADD R13, R8, 0x1, -R13 ;  /* 0x00000001080d7824 */ /* 0x000fe400078e0a0d */
[----:B------:R-:W-:Y:S02]  /*0710*/  IMAD.MOV.U32 R8, RZ, RZ, RZ ;  /* 0x000000ffff087224 */ /* 0x000fe400078e00ff */
[----:B------:R-:W-:-:S06]  /*0720*/  VIADD R9, R13, 0x7fe00000 ;  /* 0x7fe000000d097836 */ /* 0x000fcc0000000000 */
[----:B------:R-:W-:-:S10]  /*0730*/  DMUL R16, R14, R8 ;  /* 0x000000080e107228 */ /* 0x000fd40000000000 */
[----:B------:R-:W-:-:S13]  /*0740*/  FSETP.GTU.AND P0, PT, |R17|, 1.469367938527859385e-39, PT ;  /* 0x001000001100780b */ /* 0x000fda0003f0c200 */
[----:B------:R-:W-:Y:S05]  /*0750*/  @P0 BRA `(.L_x_730) ;  /* 0x0000000000940947 */ /* 0x000fea0003800000 */
[----:B------:R-:W-:Y:S01]  /*0760*/  DFMA R2, R14, -R2, R10 ;  /* 0x800000020e02722b */ /* 0x000fe2000000000a */
[----:B------:R-:W-:-:S09]  /*0770*/  IMAD.MOV.U32 R8, RZ, RZ, RZ ;  /* 0x000000ffff087224 */ /* 0x000fd200078e00ff */
        /* <DEDUP_REMOVED lines=14> */
.L_x_729:
[----:B------:R-:W-:-:S14]  /*0860*/  DSETP.NAN.AND P0, PT, R8, R8, PT ;  /* 0x000000080800722a */ /* 0x000fdc0003f08000 */
[----:B------:R-:W-:Y:S05]  /*0870*/  @P0 BRA `(.L_x_731) ;  /* 0x0000000000440947 */ /* 0x000fea0003800000 */
[----:B------:R-:W-:-:S14]  /*0880*/  DSETP.NAN.AND P0, PT, R6, R6, PT ;  /* 0x000000060600722a */ /* 0x000fdc0003f08000 */
[----:B------:R-:W-:Y:S05]  /*0890*/  @P0 BRA `(.L_x_732) ;  /* 0x0000000000300947 */ /* 0x000fea0003800000 */
[----:B------:R-:W-:Y:S01]  /*08a0*/  ISETP.NE.AND P0, PT, R23, R22, PT ;  /* 0x000000161700720c */ /* 0x000fe20003f05270 */
[----:B------:R-:W-:Y:S02]  /*08b0*/  IMAD.MOV.U32 R16, RZ, RZ, 0x0 ;  /* 0x00000000ff107424 */ /* 0x000fe400078e00ff */
[----:B------:R-:W-:-:S10]  /*08c0*/  IMAD.MOV.U32 R17, RZ, RZ, -0x80000 ;  /* 0xfff80000ff117424 */ /* 0x000fd400078e00ff */
[----:B------:R-:W-:Y:S05]  /*08d0*/  @!P0 BRA `(.L_x_730) ;  /* 0x0000000000348947 */ /* 0x000fea0003800000 */
[----:B------:R-:W-:Y:S02]  /*08e0*/  ISETP.NE.AND P0, PT, R23, 0x7ff00000, PT ;  /* 0x7ff000001700780c */ /* 0x000fe40003f05270 */
[----:B------:R-:W-:Y:S02]  /*08f0*/  LOP3.LUT R17, R9, 0x80000000, R7, 0x48, !PT ;  /* 0x8000000009117812 */ /* 0x000fe400078e4807 */
[----:B------:R-:W-:-:S13]  /*0900*/  ISETP.EQ.OR P0, PT, R22, RZ, !P0 ;  /* 0x000000ff1600720c */ /* 0x000fda0004702670 */
[----:B------:R-:W-:Y:S01]  /*0910*/  @P0 LOP3.LUT R2, R17, 0x7ff00000, RZ, 0xfc, !PT ;  /* 0x7ff0000011020812 */ /* 0x000fe200078efcff */
[----:B------:R-:W-:Y:S02]  /*0920*/  @!P0 IMAD.MOV.U32 R16, RZ, RZ, RZ ;  /* 0x000000ffff108224 */ /* 0x000fe400078e00ff */
[----:B------:R-:W-:Y:S02]  /*0930*/  @P0 IMAD.MOV.U32 R16, RZ, RZ, RZ ;  /* 0x000000ffff100224 */ /* 0x000fe400078e00ff */
[----:B------:R-:W-:Y:S01]  /*0940*/  @P0 IMAD.MOV.U32 R17, RZ, RZ, R2 ;  /* 0x000000ffff110224 */ /* 0x000fe200078e0002 */
[----:B------:R-:W-:Y:S06]  /*0950*/  BRA `(.L_x_730) ;  /* 0x0000000000147947 */ /* 0x000fec0003800000 */
.L_x_732:
[----:B------:R-:W-:Y:S01]  /*0960*/  LOP3.LUT R17, R7, 0x80000, RZ, 0xfc, !PT ;  /* 0x0008000007117812 */ /* 0x000fe200078efcff */
[----:B------:R-:W-:Y:S01]  /*0970*/  IMAD.MOV.U32 R16, RZ, RZ, R6 ;  /* 0x000000ffff107224 */ /* 0x000fe200078e0006 */
[----:B------:R-:W-:Y:S06]  /*0980*/  BRA `(.L_x_730) ;  /* 0x0000000000087947 */ /* 0x000fec0003800000 */
.L_x_731:
[----:B------:R-:W-:Y:S01]  /*0990*/  LOP3.LUT R17, R9, 0x80000, RZ, 0xfc, !PT ;  /* 0x0008000009117812 */ /* 0x000fe200078efcff */
[----:B------:R-:W-:-:S07]  /*09a0*/  IMAD.MOV.U32 R16, RZ, RZ, R8 ;  /* 0x000000ffff107224 */ /* 0x000fce00078e0008 */
.L_x_730:
[----:B------:R-:W-:Y:S02]  /*09b0*/  IMAD.MOV.U32 R13, RZ, RZ, 0x0 ;  /* 0x00000000ff0d7424 */ /* 0x000fe400078e00ff */
[----:B------:R-:W-:Y:S02]  /*09c0*/  IMAD.MOV.U32 R2, RZ, RZ, R16 ;  /* 0x000000ffff027224 */ /* 0x000fe400078e0010 */
[----:B------:R-:W-:Y:S01]  /*09d0*/  IMAD.MOV.U32 R3, RZ, RZ, R17 ;  /* 0x000000ffff037224 */ /* 0x000fe200078e0011 */
[----:B------:R-:W-:Y:S06]  /*09e0*/  RET.REL.NODEC R12 `(_Z4backPdPiiiiS_) ;  /* 0xfffffff40c847950 */ /* 0x000fec0003c3ffff */
.L_x_733:
        /* <DEDUP_REMOVED lines=9> */
.L_x_740:


//--------------------- .text._Z8swap_genPdiiii   --------------------------
	.section	.text._Z8swap_genPdiiii,"ax",@progbits
	.align	128
        .global         _Z8swap_genPdiiii
        .type           _Z8swap_genPdiiii,@function
        .size           _Z8swap_genPdiiii,(.L_x_752 - _Z8swap_genPdiiii)
        .other          _Z8swap_genPdiiii,@"STO_CUDA_ENTRY STV_DEFAULT"
_Z8swap_genPdiiii:
.text._Z8swap_genPdiiii:
[----:B------:R-:W-:Y:S01]  /*0000*/  LDC R1, c[0x0][0x37c] ;  /* 0x0000df00ff017b82 */ /* 0x000fe20000000800 */
[----:B------:R-:W0:Y:S01]  /*0010*/  S2R R9, SR_CTAID.X ;  /* 0x0000000000097919 */ /* 0x000e220000002500 */
[----:B------:R-:W0:Y:S01]  /*0020*/  LDCU UR7, c[0x0][0x360] ;  /* 0x00006c00ff0777ac */ /* 0x000e220008000800 */
[----:B------:R-:W0:Y:S01]  /*0030*/  S2R R8, SR_TID.X ;  /* 0x0000000000087919 */ /* 0x000e220000002100 */
[----:B------:R-:W1:Y:S01]  /*0040*/  LDCU UR9, c[0x0][0x38c] ;  /* 0x00007180ff0977ac */ /* 0x000e620008000800 */
[----:B------:R-:W2:Y:S01]  /*0050*/  LDCU UR8, c[0x0][0x370] ;  /* 0x00006e00ff0877ac */ /* 0x000ea20008000800 */
[----:B0-----:R-:W-:-:S05]  /*0060*/  IMAD R0, R9, UR7, R8 ;  /* 0x0000000709007c24 */ /* 0x001fca000f8e0208 */
[----:B-1----:R-:W-:-:S13]  /*0070*/  ISETP.GT.AND P0, PT, R0, UR9, PT ;  /* 0x0000000900007c0c */ /* 0x002fda000bf04270 */
[----:B--2---:R-:W-:Y:S05]  /*0080*/  @P0 EXIT ;  /* 0x000000000000094d */ /* 0x004fea0003800000 */
[----:B------:R-:W-:Y:S01]  /*0090*/  UIMAD UR4, UR7, UR8, URZ ;  /* 0x00000008070472a4 */ /* 0x000fe2000f8e02ff */
[----:B------:R-:W-:Y:S01]  /*00a0*/  BSSY.RECONVERGENT B0, `(.L_x_734) ;  /* 0x0000039000007945 */ /* 0x000fe20003800200 */
[----:B------:R-:W-:Y:S02]  /*00b0*/  UIADD3 UR5, UPT, UPT, UR9, 0x1, URZ ;  /* 0x0000000109057890 */ /* 0x000fe4000fffe0ff */
[----:B------:R-:W-:Y:S02]  /*00c0*/  UISETP.LT.U32.AND UP0, UPT, UR4, 0x1, UPT ;  /* 0x000000010400788c */ /* 0x000fe4000bf01070 */
[----:B------:R-:W-:Y:S01]  /*00d0*/  IADD3 R4, PT, PT, R0, UR4, RZ ;  /* 0x0000000400047c10 */ /* 0x000fe2000fffe0ff */
[----:B------:R-:W0:Y:S03]  /*00e0*/  LDCU.64 UR10, c[0x0][0x358] ;  /* 0x00006b00ff0a77ac */ /* 0x000e260008000a00 */
[C---:B------:R-:W-:Y:S01]  /*00f0*/  ISETP.GE.AND P0, PT, R4.reuse, UR5, PT ;  /* 0x0000000504007c0c */ /* 0x040fe2000bf06270 */
[----:B------:R-:W-:Y:S01]  /*0100*/  USEL UR6, UR4, 0x1, !UP0 ;  /* 0x0000000104067887 */ /* 0x000fe2000c000000 */
[----:B------:R-:W-:Y:S01]  /*0110*/  VIMNMX R5, PT, PT, R4, UR5, !PT ;  /* 0x0000000504057c48 */ /* 0x000fe2000ffe0100 */
[----:B------:R-:W1:Y:S04]  /*0120*/  LDCU UR5, c[0x0][0x388] ;  /* 0x00007100ff0577ac */ /* 0x000e680008000800 */
[----:B------:R-:W-:-:S02]  /*0130*/  IADD3 R7, PT, PT, RZ, -UR6, RZ ;  /* 0x80000006ff077c10 */ /* 0x000fc4000fffe0ff */
[----:B------:R-:W-:Y:S01]  /*0140*/  ISETP.NE.U32.AND P2, PT, RZ, UR6, PT ;  /* 0x00000006ff007c0c */ /* 0x000fe2000bf45070 */
[----:B------:R-:W2:Y:S08]  /*0150*/  I2F.U32.RP R6, UR6 ;  /* 0x0000000600067d06 */ /* 0x000eb00008209000 */
[----:B--2---:R-:W2:Y:S02]  /*0160*/  MUFU.RCP R6, R6 ;  /* 0x0000000600067308 */ /* 0x004ea40000001000 */
[----:B--2---:R-:W-:-:S02]  /*0170*/  IADD3 R2, PT, PT, R6, 0xffffffe, RZ ;  /* 0x0ffffffe06027810 */ /* 0x004fc40007ffe0ff */
[----:B------:R-:W-:-:S04]  /*0180*/  SEL R6, RZ, 0x1, P0 ;  /* 0x00000001ff067807 */ /* 0x000fc80000000000 */
[----:B------:R2:W3:Y:S01]  /*0190*/  F2I.FTZ.U32.TRUNC.NTZ R3, R2 ;  /* 0x0000000200037305 */ /* 0x0004e2000021f000 */
[----:B------:R-:W-:Y:S01]  /*01a0*/  IADD3 R5, PT, PT, R5, -R4, -R6 ;  /* 0x8000000405057210 */ /* 0x000fe20007ffe806 */
[----:B--2---:R-:W-:Y:S02]  /*01b0*/  HFMA2 R2, -RZ, RZ, 0, 0 ;  /* 0x00000000ff027431 */ /* 0x004fe400000001ff */
[----:B---3--:R-:W-:-:S04]  /*01c0*/  IMAD R7, R7, R3, RZ ;  /* 0x0000000307077224 */ /* 0x008fc800078e02ff */
[----:B------:R-:W-:-:S06]  /*01d0*/  IMAD.HI.U32 R2, R3, R7, R2 ;  /* 0x0000000703027227 */ /* 0x000fcc00078e0002 */
[----:B------:R-:W-:-:S05]  /*01e0*/  IMAD.HI.U32 R7, R2, R5, RZ ;  /* 0x0000000502077227 */ /* 0x000fca00078e00ff */
[----:B------:R-:W-:-:S05]  /*01f0*/  IADD3 R2, PT, PT, -R7, RZ, RZ ;  /* 0x000000ff07027210 */ /* 0x000fca0007ffe1ff */
[----:B------:R-:W-:Y:S02]  /*0200*/  IMAD R5, R2, UR6, R5 ;  /* 0x0000000602057c24 */ /* 0x000fe4000f8e0205 */
[----:B------:R-:W2:Y:S03]  /*0210*/  LDC.64 R2, c[0x0][0x380] ;  /* 0x0000e000ff027b82 */ /* 0x000ea60000000a00 */
[----:B------:R-:W-:-:S13]  /*0220*/  ISETP.GE.U32.AND P0, PT, R5, UR6, PT ;  /* 0x0000000605007c0c */ /* 0x000fda000bf06070 */
[----:B------:R-:W-:Y:S02]  /*0230*/  @P0 IADD3 R5, PT, PT, R5, -UR6, RZ ;  /* 0x8000000605050c10 */ /* 0x000fe4000fffe0ff */
[----:B------:R-:W-:Y:S02]  /*0240*/  @P0 IADD3 R7, PT, PT, R7, 0x1, RZ ;  /* 0x0000000107070810 */ /* 0x000fe40007ffe0ff */
[----:B------:R-:W-:Y:S02]  /*0250*/  ISETP.GE.U32.AND P1, PT, R5, UR6, PT ;  /* 0x0000000605007c0c */ /* 0x000fe4000bf26070 */
[----:B------:R-:W3:Y:S11]  /*0260*/  LDC.64 R4, c[0x0][0x390] ;  /* 0x0000e400ff047b82 */ /* 0x000ef60000000a00 */
[----:B------:R-:W-:-:S02]  /*0270*/  @P1 IADD3 R7, PT, PT, R7, 0x1, RZ ;  /* 0x0000000107071810 */ /* 0x000fc40007ffe0ff */
[----:B------:R-:W-:-:S04]  /*0280*/  @!P2 LOP3.LUT R7, RZ, UR6, RZ, 0x33, !PT ;  /* 0x00000006ff07ac12 */ /* 0x000fc8000f8e33ff */
[----:B------:R-:W-:-:S04]  /*0290*/  IADD3 R10, PT, PT, R6, R7, RZ ;  /* 0x00000007060a7210 */ /* 0x000fc80007ffe0ff */
[C---:B------:R-:W-:Y:S02]  /*02a0*/  LOP3.LUT R6, R10.reuse, 0x3, RZ, 0xc0, !PT ;  /* 0x000000030a067812 */ /* 0x040fe400078ec0ff */
[----:B------:R-:W-:Y:S02]  /*02b0*/  ISETP.GE.U32.AND P1, PT, R10, 0x3, PT ;  /* 0x000000030a00780c */ /* 0x000fe40003f26070 */
[----:B------:R-:W-:-:S13]  /*02c0*/  ISETP.NE.AND P0, PT, R6, 0x3, PT ;  /* 0x000000030600780c */ /* 0x000fda0003f05270 */
[----:B012---:R-:W-:Y:S05]  /*02d0*/  @!P0 BRA `(.L_x_735) ;  /* 0x0000000000548947 */ /* 0x007fea0003800000 */
[----:B------:R-:W0:Y:S01]  /*02e0*/  LDC R18, c[0x0][0x388] ;  /* 0x0000e200ff127b82 */ /* 0x000e220000000800 */
[----:B------:R-:W0:Y:S01]  /*02f0*/  LDCU.64 UR12, c[0x0][0x390] ;  /* 0x00007200ff0c77ac */ /* 0x000e220008000a00 */
[----:B------:R-:W-:-:S04]  /*0300*/  IADD3 R10, PT, PT, R10, 0x1, RZ ;  /* 0x000000010a0a7810 */ /* 0x000fc80007ffe0ff */
[----:B------:R-:W-:Y:S02]  /*0310*/  LOP3.LUT R10, R10, 0x3, RZ, 0xc0, !PT ;  /* 0x000000030a0a7812 */ /* 0x000fe400078ec0ff */
[----:B------:R-:W1:Y:S02]  /*0320*/  LDC.64 R6, c[0x0][0x380] ;  /* 0x0000e000ff067b82 */ /* 0x000e640000000a00 */
[C---:B------:R-:W-:Y:S01]  /*0330*/  IADD3 R16, PT, PT, -R10.reuse, RZ, RZ ;  /* 0x000000ff0a107210 */ /* 0x040fe20007ffe1ff */
[----:B------:R-:W-:Y:S02]  /*0340*/  IMAD R9, R10, UR8, R9 ;  /* 0x000000080a097c24 */ /* 0x000fe4000f8e0209 */
[CC--:B0-----:R-:W-:Y:S02]  /*0350*/  IMAD R19, R0.reuse, R18.reuse, UR12 ;  /* 0x0000000c00137e24 */ /* 0x0c1fe4000f8e0212 */
[----:B------:R-:W-:Y:S02]  /*0360*/  IMAD R17, R0, R18, UR13 ;  /* 0x0000000d00117e24 */ /* 0x000fe4000f8e0212 */
[----:B------:R-:W-:-:S07]  /*0370*/  IMAD R0, R9, UR7, R8 ;  /* 0x0000000709007c24 */ /* 0x000fce000f8e0208 */
.L_x_736:
[----:B01----:R-:W-:-:S04]  /*0380*/  IMAD.WIDE R10, R17, 0x8, R6 ;  /* 0x00000008110a7825 */ /* 0x003fc800078e0206 */
[----:B------:R-:W-:Y:S01]  /*0390*/  IMAD.WIDE R8, R19, 0x8, R6 ;  /* 0x0000000813087825 */ /* 0x000fe200078e0206 */
[----:B------:R-:W2:Y:S04]  /*03a0*/  LDG.E.64 R14, desc[UR10][R10.64] ;  /* 0x0000000a0a0e7981 */ /* 0x000ea8000c1e1b00 */
[----:B------:R-:W4:Y:S01]  /*03b0*/  LDG.E.64 R12, desc[UR10][R8.64] ;  /* 0x0000000a080c7981 */ /* 0x000f22000c1e1b00 */
[----:B------:R-:W-:Y:S01]  /*03c0*/  IADD3 R16, PT, PT, R16, 0x1, RZ ;  /* 0x0000000110107810 */ /* 0x000fe20007ffe0ff */
[C---:B------:R-:W-:Y:S02]  /*03d0*/  IMAD R17, R18.reuse, UR4, R17 ;  /* 0x0000000412117c24 */ /* 0x040fe4000f8e0211 */
[----:B------:R-:W-:Y:S01]  /*03e0*/  IMAD R19, R18, UR4, R19 ;  /* 0x0000000412137c24 */ /* 0x000fe2000f8e0213 */
[----:B------:R-:W-:Y:S01]  /*03f0*/  ISETP.NE.AND P0, PT, R16, RZ, PT ;  /* 0x000000ff1000720c */ /* 0x000fe20003f05270 */
[----:B--2---:R0:W-:Y:S04]  /*0400*/  STG.E.64 desc[UR10][R8.64], R14 ;  /* 0x0000000e08007986 */ /* 0x0041e8000c101b0a */
[----:B----4-:R0:W-:Y:S08]  /*0410*/  STG.E.64 desc[UR10][R10.64], R12 ;  /* 0x0000000c0a007986 */ /* 0x0101f0000c101b0a */
[----:B------:R-:W-:Y:S05]  /*0420*/  @P0 BRA `(.L_x_736) ;  /* 0xfffffffc00d40947 */ /* 0x000fea000383ffff */
.L_x_735:
[----:B------:R-:W-:Y:S05]  /*0430*/  BSYNC.RECONVERGENT B0 ;  /* 0x0000000000007941 */ /* 0x000fea0003800200 */
.L_x_734:
[----:B------:R-:W-:Y:S05]  /*0440*/  @!P1 EXIT ;  /* 0x000000000000994d */ /* 0x000fea0003800000 */
.L_x_737:
[C---:B-1-3--:R-:W-:Y:S02]  /*0450*/  IMAD R17, R0.reuse, UR5, R5 ;  /* 0x0000000500117c24 */ /* 0x04afe4000f8e0205 */
[----:B0-----:R-:W-:Y:S02]  /*0460*/  IMAD R15, R0, UR5, R4 ;  /* 0x00000005000f7c24 */ /* 0x001fe4000f8e0204 */
[----:B------:R-:W-:-:S04]  /*0470*/  IMAD.WIDE R16, R17, 0x8, R2 ;  /* 0x0000000811107825 */ /* 0x000fc800078e0202 */
[----:B------:R-:W-:Y:S01]  /*0480*/  IMAD.WIDE R14, R15, 0x8, R2 ;  /* 0x000000080f0e7825 */ /* 0x000fe200078e0202 */
[----:B------:R-:W2:Y:S04]  /*0490*/  LDG.E.64 R20, desc[UR10][R16.64] ;  /* 0x0000000a10147981 */ /* 0x000ea8000c1e1b00 */
[----:B------:R-:W3:Y:S01]  /*04a0*/  LDG.E.64 R18, desc[UR10][R14.64] ;  /* 0x0000000a0e127981 */ /* 0x000ee2000c1e1b00 */
[----:B------:R-:W-:-:S05]  /*04b0*/  IADD3 R0, PT, PT, R0, UR4, RZ ;  /* 0x0000000400007c10 */ /* 0x000fca000fffe0ff */
[C---:B------:R-:W-:Y:S02]  /*04c0*/  IMAD R7, R0.reuse, UR5, R5 ;  /* 0x0000000500077c24 */ /* 0x040fe4000f8e0205 */
[----:B------:R-:W-:Y:S02]  /*04d0*/  IMAD R9, R0, UR5, R4 ;  /* 0x0000000500097c24 */ /* 0x000fe4000f8e0204 */
[----:B------:R-:W-:-:S04]  /*04e0*/  IMAD.WIDE R6, R7, 0x8, R2 ;  /* 0x0000000807067825 */ /* 0x000fc800078e0202 */
[----:B------:R-:W-:Y:S01]  /*04f0*/  IMAD.WIDE R8, R9, 0x8, R2 ;  /* 0x0000000809087825 */ /* 0x000fe200078e0202 */
[----:B--2---:R0:W-:Y:S04]  /*0500*/  STG.E.64 desc[UR10][R14.64], R20 ;  /* 0x000000140e007986 */ /* 0x0041e8000c101b0a */
[----:B---3--:R1:W-:Y:S04]  /*0510*/  STG.E.64 desc[UR10][R16.64], R18 ;  /* 0x0000001210007986 */ /* 0x0083e8000c101b0a */
        /* <DEDUP_REMOVED lines=9> */
[----:B0-----:R-:W4:Y:S04]  /*05b0*/  LDG.E.64 R20, desc[UR10][R10.64] ;  /* 0x0000000a0a147981 */ /* 0x001f28000c1e1b00 */
[----:B------:R-:W5:Y:S01]  /*05c0*/  LDG.E.64 R14, desc[UR10][R12.64] ;  /* 0x0000000a0c0e7981 */ /* 0x000f62000c1e1b00 */
[----:B------:R-:W-:-:S05]  /*05d0*/  IADD3 R0, PT, PT, R0, UR4, RZ ;  /* 0x0000000400007c10 */ /* 0x000fca000fffe0ff */
[C---:B-1----:R-:W-:Y:S02]  /*05e0*/  IMAD R19, R0.reuse, UR5, R5 ;  /* 0x0000000500137c24 */ /* 0x042fe4000f8e0205 */
[----:B------:R-:W-:Y:S02]  /*05f0*/  IMAD R17, R0, UR5, R4 ;  /* 0x0000000500117c24 */ /* 0x000fe4000f8e0204 */
[----:B------:R-:W-:-:S04]  /*0600*/  IMAD.WIDE R18, R19, 0x8, R2 ;  /* 0x0000000813127825 */ /* 0x000fc800078e0202 */
[----:B------:R-:W-:Y:S01]  /*0610*/  IMAD.WIDE R16, R17, 0x8, R2 ;  /* 0x0000000811107825 */ /* 0x000fe200078e0202 */
[----:B----4-:R1:W-:Y:S04]  /*0620*/  STG.E.64 desc[UR10][R12.64], R20 ;  /* 0x000000140c007986 */ /* 0x0103e8000c101b0a */
[----:B-----5:R1:W-:Y:S04]  /*0630*/  STG.E.64 desc[UR10][R10.64], R14 ;  /* 0x0000000e0a007986 */ /* 0x0203e8000c101b0a */
[----:B--2---:R-:W2:Y:S04]  /*0640*/  LDG.E.64 R8, desc[UR10][R18.64] ;  /* 0x0000000a12087981 */ /* 0x004ea8000c1e1b00 */
[----:B---3--:R-:W3:Y:S01]  /*0650*/  LDG.E.64 R6, desc[UR10][R16.64] ;  /* 0x0000000a10067981 */ /* 0x008ee2000c1e1b00 */
[----:B------:R-:W-:-:S04]  /*0660*/  IADD3 R0, PT, PT, R0, UR4, RZ ;  /* 0x0000000400007c10 */ /* 0x000fc8000fffe0ff */
[----:B------:R-:W-:Y:S01]  /*0670*/  ISETP.GT.AND P0, PT, R0, UR9, PT ;  /* 0x0000000900007c0c */ /* 0x000fe2000bf04270 */
[----:B--2---:R1:W-:Y:S04]  /*0680*/  STG.E.64 desc[UR10][R16.64], R8 ;  /* 0x0000000810007986 */ /* 0x0043e8000c101b0a */
[----:B---3--:R1:W-:Y:S08]  /*0690*/  STG.E.64 desc[UR10][R18.64], R6 ;  /* 0x0000000612007986 */ /* 0x0083f0000c101b0a */
[----:B------:R-:W-:Y:S05]  /*06a0*/  @!P0 BRA `(.L_x_737) ;  /* 0xfffffffc00688947 */ /* 0x000fea000383ffff */
[----:B------:R-:W-:Y:S05]  /*06b0*/  EXIT ;  /* 0x000000000000794d */ /* 0x000fea0003800000 */
.L_x_738:
        /* <DEDUP_REMOVED lines=12> */
.L_x_752:


//--------------------- .nv.shared._ZN3cub18CUB_300001_SM_10006detail11EmptyKernelIvEEvv --------------------------
	.section	.nv.shared._ZN3cub18CUB_300001_SM_10006detail11EmptyKernelIvEEvv,"aw",@nobits
	.sectionflags	@""
	.align	16
	.zero		1024


//--------------------- .nv.shared.reserved.0     --------------------------
	.section	.nv.shared.reserved.0,"aw",@nobits
	.weak		__nv_reservedSMEM_offset_0_alias
	.size		__nv_reservedSMEM_offset_0_alias, 0, 64
	.other		__nv_reservedSMEM_offset_0_alias,@"STO_CUDA_RESERVED_SHARED STV_DEFAULT"
__nv_reservedSMEM_offset_0_alias:
	.zero		0
	.zero		64


//--------------------- .nv.global                --------------------------
	.section	.nv.global,"aw",@nobits
.nv.global:
	.type		_ZN34_INTERNAL_1fe96d30_4_k_cu_b4388fa86thrust24THRUST_300001_SM_1000_NS12placeholders2_8E,@object
	.size		_ZN34_INTERNAL_1fe96d30_4_k_cu_b4388fa86thrust24THRUST_300001_SM_1000_NS12placeholders2_8E,(_ZN34_INTERNAL_1fe96d30_4_k_cu_b4388fa84cuda3std3__436_GLOBAL__N__1fe96d30_4_k_cu_b4388fa86ignoreE - _ZN34_INTERNAL_1fe96d30_4_k_cu_b4388fa86thrust24THRUST_300001_SM_1000_NS12placeholders2_8E)
_ZN34_INTERNAL_1fe96d30_4_k_cu_b4388fa86thrust24THRUST_300001_SM_1000_NS12placeholders2_8E:
	.zero		1
	.type		_ZN34_INTERNAL_1fe96d30_4_k_cu_b4388fa84cuda3std3__436_GLOBAL__N__1fe96d30_4_k_cu_b4388fa86ignoreE,@object
	.size		_ZN34_INTERNAL_1fe96d30_4_k_cu_b4388fa84cuda3std3__436_GLOBAL__N__1fe96d30_4_k_cu_b4388fa86ignoreE,(_ZN34_INTERNAL_1fe96d30_4_k_cu_b4388fa84cuda3std6ranges3__45__cpo4dataE - _ZN34_INTERNAL_1fe96d30_4_k_cu_b4388fa84cuda3std3__436_GLOBAL__N__1fe96d30_4_k_cu_b4388fa86ignoreE)
_ZN34_INTERNAL_1fe96d30_4_k_cu_b4388fa84cuda3std3__436_GLOBAL__N__1fe96d30_4_k_cu_b4388fa86ignoreE:
	.zero		1
	.type		_ZN34_INTERNAL_1fe96d30_4_k_cu_b4388fa84cuda3std6ranges3__45__cpo4dataE,@object
	.size		_ZN34_INTERNAL_1fe96d30_4_k_cu_b4388fa84cuda3std6ranges3__45__cpo4dataE,(_ZN34_INTERNAL_1fe96d30_4_k_cu_b4388fa86thrust24THRUST_300001_SM_1000_NS6system3cpp3parE - _ZN34_INTERNAL_1fe96d30_4_k_cu_b4388fa84cuda3std6ranges3__45__cpo4dataE)
_ZN34_INTERNAL_1fe96d30_4_k_cu_b4388fa84cuda3std6ranges3__45__cpo4dataE:
	.zero		1
	.type		_ZN34_INTERNAL_1fe96d30_4_k_cu_b4388fa86thrust24THRUST_300001_SM_1000_NS6system3cpp3parE,@object
	.size		_ZN34_INTERNAL_1fe96d30_4_k_cu_b4388fa86thrust24THRUST_300001_SM_1000_NS6system3cpp3parE,(_ZN34_INTERNAL_1fe96d30_4_k_cu_b4388fa84cuda3std3__45__cpo5beginE - _ZN34_INTERNAL_1fe96d30_4_k_cu_b4388fa86thrust24THRUST_300001_SM_1000_NS6system3cpp3parE)
_ZN34_INTERNAL_1fe96d30_4_k_cu_b4388fa86thrust24THRUST_300001_SM_1000_NS6system3cpp3parE:
	.zero		1
	.type		_ZN34_INTERNAL_1fe96d30_4_k_cu_b4388fa84cuda3std3__45__cpo5beginE,@object
	.size		_ZN34_INTERNAL_1fe96d30_4_k_cu_b4388fa84cuda3std3__45__cpo5beginE,(_ZN34_INTERNAL_1fe96d30_4_k_cu_b4388fa84cuda3std6ranges3__45__cpo5beginE - _ZN34_INTERNAL_1fe96d30_4_k_cu_b4388fa84cuda3std3__45__cpo5beginE)
_ZN34_INTERNAL_1fe96d30_4_k_cu_b4388fa84cuda3std3__45__cpo5beginE:
	.zero		1
	.type		_ZN34_INTERNAL_1fe96d30_4_k_cu_b4388fa84cuda3std6ranges3__45__cpo5beginE,@object
	.size		_ZN34_INTERNAL_1fe96d30_4_k_cu_b4388fa84cuda3std6ranges3__45__cpo5beginE,(_ZN34_INTERNAL_1fe96d30_4_k_cu_b4388fa86thrust24THRUST_300001_SM_1000_NS6deviceE - _ZN34_INTERNAL_1fe96d30_4_k_cu_b4388fa84cuda3std6ranges3__45__cpo5beginE)
_ZN34_INTERNAL_1fe96d30_4_k_cu_b4388fa84cuda3std6ranges3__45__cpo5beginE:
	.zero		1
	.type		_ZN34_INTERNAL_1fe96d30_4_k_cu_b4388fa86thrust24THRUST_300001_SM_1000_NS6deviceE,@object
	.size		_ZN34_INTERNAL_1fe96d30_4_k_cu_b4388fa86thrust24THRUST_300001_SM_1000_NS6deviceE,(_ZN34_INTERNAL_1fe96d30_4_k_cu_b4388fa84cuda3std3__47nulloptE - _ZN34_INTERNAL_1fe96d30_4_k_cu_b4388fa86thrust24THRUST_300001_SM_1000_NS6deviceE)
_ZN34_INTERNAL_1fe96d30_4_k_cu_b4388fa86thrust24THRUST_300001_SM_1000_NS6deviceE:
	.zero		1
	.type		_ZN34_INTERNAL_1fe96d30_4_k_cu_b4388fa84cuda3std3__47nulloptE,@object
	.size		_ZN34_INTERNAL_1fe96d30_4_k_cu_b4388fa84cuda3std3__47nulloptE,(_ZN34_INTERNAL_1fe96d30_4_k_cu_b4388fa84cuda3std6ranges3__45__cpo8distanceE - _ZN34_INTERNAL_1fe96d30_4_k_cu_b4388fa84cuda3std3__47nulloptE)
_ZN34_INTERNAL_1fe96d30_4_k_cu_b4388fa84cuda3std3__47nulloptE:
	.zero		1
	.type		_ZN34_INTERNAL_1fe96d30_4_k_cu_b4388fa84cuda3std6ranges3__45__cpo8distanceE,@object
	.size		_ZN34_INTERNAL_1fe96d30_4_k_cu_b4388fa84cuda3std6ranges3__45__cpo8distanceE,(_ZN34_INTERNAL_1fe96d30_4_k_cu_b4388fa86thrust24THRUST_300001_SM_1000_NS12placeholders2_4E - _ZN34_INTERNAL_1fe96d30_4_k_cu_b4388fa84cuda3std6ranges3__45__cpo8distanceE)
_ZN34_INTERNAL_1fe96d30_4_k_cu_b4388fa84cuda3std6ranges3__45__cpo8distanceE:
	.zero		1
	.type		_ZN34_INTERNAL_1fe96d30_4_k_cu_b4388fa86thrust24THRUST_300001_SM_1000_NS12placeholders2_4E,@object
	.size		_ZN34_INTERNAL_1fe96d30_4_k_cu_b4388fa86thrust24THRUST_300001_SM_1000_NS12placeholders2_4E,(_ZN34_INTERNAL_1fe96d30_4_k_cu_b4388fa84cuda3std3__45__cpo6rbeginE - _ZN34_INTERNAL_1fe96d30_4_k_cu_b4388fa86thrust24THRUST_300001_SM_1000_NS12placeholders2_4E)
_ZN34_INTERNAL_1fe96d30_4_k_cu_b4388fa86thrust24THRUST_300001_SM_1000_NS12placeholders2_4E:
	.zero		1
	.type		_ZN34_INTERNAL_1fe96d30_4_k_cu_b4388fa84cuda3std3__45__cpo6rbeginE,@object
	.size		_ZN34_INTERNAL_1fe96d30_4_k_cu_b4388fa84cuda3std3__45__cpo6rbeginE,(_ZN34_INTERNAL_1fe96d30_4_k_cu_b4388fa84cuda3std6ranges3__45__cpo7advanceE - _ZN34_INTERNAL_1fe96d30_4_k_cu_b4388fa84cuda3std3__45__cpo6rbeginE)
_ZN34_INTERNAL_1fe96d30_4_k_cu_b4388fa84cuda3std3__45__cpo6rbeginE:
	.zero		1
	.type		_ZN34_INTERNAL_1fe96d30_4_k_cu_b4388fa84cuda3std6ranges3__45__cpo7advanceE,@object
	.size		_ZN34_INTERNAL_1fe96d30_4_k_cu_b4388fa84cuda3std6ranges3__45__cpo7advanceE,(_ZN34_INTERNAL_1fe96d30_4_k_cu_b4388fa86thrust24THRUST_300001_SM_1000_NS12placeholders3_10E - _ZN34_INTERNAL_1fe96d30_4_k_cu_b4388fa84cuda3std6ranges3__45__cpo7advanceE)
_ZN34_INTERNAL_1fe96d30_4_k_cu_b4388fa84cuda3std6ranges3__45__cpo7advanceE:
	.zero		1
	.type		_ZN34_INTERNAL_1fe96d30_4_k_cu_b4388fa86thrust24THRUST_300001_SM_1000_NS12placeholders3_10E,@object
	.size		_ZN34_INTERNAL_1fe96d30_4_k_cu_b4388fa86thrust24THRUST_300001_SM_1000_NS12placeholders3_10E,(_ZN34_INTERNAL_1fe96d30_4_k_cu_b4388fa84cuda3std3__48in_placeE - _ZN34_INTERNAL_1fe96d30_4_k_cu_b4388fa86thrust24THRUST_300001_SM_1000_NS12placeholders3_10E)
_ZN34_INTERNAL_1fe96d30_4_k_cu_b4388fa86thrust24THRUST_300001_SM_1000_NS12placeholders3_10E:
	.zero		1
	.type		_ZN34_INTERNAL_1fe96d30_4_k_cu_b4388fa84cuda3std3__48in_placeE,@object
	.size		_ZN34_INTERNAL_1fe96d30_4_k_cu_b4388fa84cuda3std3__48in_placeE,(_ZN34_INTERNAL_1fe96d30_4_k_cu_b4388fa84cuda3std6ranges3__45__cpo4sizeE - _ZN34_INTERNAL_1fe96d30_4_k_cu_b4388fa84cuda3std3__48in_placeE)
_ZN34_INTERNAL_1fe96d30_4_k_cu_b4388fa84cuda3std3__48in_placeE:
	.zero		1
	.type		_ZN34_INTERNAL_1fe96d30_4_k_cu_b4388fa84cuda3std6ranges3__45__cpo4sizeE,@object
	.size		_ZN34_INTERNAL_1fe96d30_4_k_cu_b4388fa84cuda3std6ranges3__45__cpo4sizeE,(_ZN34_INTERNAL_1fe96d30_4_k_cu_b4388fa86thrust24THRUST_300001_SM_1000_NS12placeholders2_2E - _ZN34_INTERNAL_1fe96d30_4_k_cu_b4388fa84cuda3std6ranges3__45__cpo4sizeE)
_ZN34_INTERNAL_1fe96d30_4_k_cu_b4388fa84cuda3std6ranges3__45__cpo4sizeE:
	.zero		1
	.type		_ZN34_INTERNAL_1fe96d30_4_k_cu_b4388fa86thrust24THRUST_300001_SM_1000_NS12placeholders2_2E,@object
	.size		_ZN34_INTERNAL_1fe96d30_4_k_cu_b4388fa86thrust24THRUST_300001_SM_1000_NS12placeholders2_2E,(_ZN34_INTERNAL_1fe96d30_4_k_cu_b4388fa84cuda3std3__45__cpo6cbeginE - _ZN34_INTERNAL_1fe96d30_4_k_cu_b4388fa86thrust24THRUST_300001_SM_1000_NS12placeholders2_2E)
_ZN34_INTERNAL_1fe96d30_4_k_cu_b4388fa86thrust24THRUST_300001_SM_1000_NS12placeholders2_2E:
	.zero		1
	.type		_ZN34_INTERNAL_1fe96d30_4_k_cu_b4388fa84cuda3std3__45__cpo6cbeginE,@object
	.size		_ZN34_INTERNAL_1fe96d30_4_k_cu_b4388fa84cuda3std3__45__cpo6cbeginE,(_ZN34_INTERNAL_1fe96d30_4_k_cu_b4388fa84cuda3std6ranges3__45__cpo6cbeginE - _ZN34_INTERNAL_1fe96d30_4_k_cu_b4388fa84cuda3std3__45__cpo6cbeginE)
_ZN34_INTERNAL_1fe96d30_4_k_cu_b4388fa84cuda3std3__45__cpo6cbeginE:
	.zero		1
	.type		_ZN34_INTERNAL_1fe96d30_4_k_cu_b4388fa84cuda3std6ranges3__45__cpo6cbeginE,@object
	.size		_ZN34_INTERNAL_1fe96d30_4_k_cu_b4388fa84cuda3std6ranges3__45__cpo6cbeginE,(_ZN34_INTERNAL_1fe96d30_4_k_cu_b4388fa86thrust24THRUST_300001_SM_1000_NS12placeholders2_6E - _ZN34_INTERNAL_1fe96d30_4_k_cu_b4388fa84cuda3std6ranges3__45__cpo6cbeginE)
_ZN34_INTERNAL_1fe96d30_4_k_cu_b4388fa84cuda3std6ranges3__45__cpo6cbeginE:
	.zero		1
	.type		_ZN34_INTERNAL_1fe96d30_4_k_cu_b4388fa86thrust24THRUST_300001_SM_1000_NS12placeholders2_6E,@object
	.size		_ZN34_INTERNAL_1fe96d30_4_k_cu_b4388fa86thrust24THRUST_300001_SM_1000_NS12placeholders2_6E,(_ZN34_INTERNAL_1fe96d30_4_k_cu_b4388fa84cuda3std3__45__cpo7crbeginE - _ZN34_INTERNAL_1fe96d30_4_k_cu_b4388fa86thrust24THRUST_300001_SM_1000_NS12placeholders2_6E)
_ZN34_INTERNAL_1fe96d30_4_k_cu_b4388fa86thrust24THRUST_300001_SM_1000_NS12placeholders2_6E:
	.zero		1
	.type		_ZN34_INTERNAL_1fe96d30_4_k_cu_b4388fa84cuda3std3__45__cpo7crbeginE,@object
	.size		_ZN34_INTERNAL_1fe96d30_4_k_cu_b4388fa84cuda3std3__45__cpo7crbeginE,(_ZN34_INTERNAL_1fe96d30_4_k_cu_b4388fa84cuda3std6ranges3__45__cpo4nextE - _ZN34_INTERNAL_1fe96d30_4_k_cu_b4388fa84cuda3std3__45__cpo7crbeginE)
_ZN34_INTERNAL_1fe96d30_4_k_cu_b4388fa84cuda3std3__45__cpo7crbeginE:
	.zero		1
	.type		_ZN34_INTERNAL_1fe96d30_4_k_cu_b4388fa84cuda3std6ranges3__45__cpo4nextE,@object
	.size		_ZN34_INTERNAL_1fe96d30_4_k_cu_b4388fa84cuda3std6ranges3__45__cpo4nextE,(_ZN34_INTERNAL_1fe96d30_4_k_cu_b4388fa84cuda3std6ranges3__45__cpo4swapE - _ZN34_INTERNAL_1fe96d30_4_k_cu_b4388fa84cuda3std6ranges3__45__cpo4nextE)
_ZN34_INTERNAL_1fe96d30_4_k_cu_b4388fa84cuda3std6ranges3__45__cpo4nextE:
	.zero		1
	.type		_ZN34_INTERNAL_1fe96d30_4_k_cu_b4388fa84cuda3std6ranges3__45__cpo4swapE,@object
	.size		_ZN34_INTERNAL_1fe96d30_4_k_cu_b4388fa84cuda3std6ranges3__45__cpo4swapE,(_ZN34_INTERNAL_1fe96d30_4_k_cu_b4388fa86thrust24THRUST_300001_SM_1000_NS8cuda_cub10par_nosyncE - _ZN34_INTERNAL_1fe96d30_4_k_cu_b4388fa84cuda3std6ranges3__45__cpo4swapE)
_ZN34_INTERNAL_1fe96d30_4_k_cu_b4388fa84cuda3std6ranges3__45__cpo4swapE:
	.zero		1
	.type		_ZN34_INTERNAL_1fe96d30_4_k_cu_b4388fa86thrust24THRUST_300001_SM_1000_NS8cuda_cub10par_nosyncE,@object
	.size		_ZN34_INTERNAL_1fe96d30_4_k_cu_b4388fa86thrust24THRUST_300001_SM_1000_NS8cuda_cub10par_nosyncE,(_ZN34_INTERNAL_1fe96d30_4_k_cu_b4388fa86thrust24THRUST_300001_SM_1000_NS3seqE - _ZN34_INTERNAL_1fe96d30_4_k_cu_b4388fa86thrust24THRUST_300001_SM_1000_NS8cuda_cub10par_nosyncE)
_ZN34_INTERNAL_1fe96d30_4_k_cu_b4388fa86thrust24THRUST_300001_SM_1000_NS8cuda_cub10par_nosyncE:
	.zero		1
	.type		_ZN34_INTERNAL_1fe96d30_4_k_cu_b4388fa86thrust24THRUST_300001_SM_1000_NS3seqE,@object
	.size		_ZN34_INTERNAL_1fe96d30_4_k_cu_b4388fa86thrust24THRUST_300001_SM_1000_NS3seqE,(_ZN34_INTERNAL_1fe96d30_4_k_cu_b4388fa84cuda3std3__420unreachable_sentinelE - _ZN34_INTERNAL_1fe96d30_4_k_cu_b4388fa86thrust24THRUST_300001_SM_1000_NS3seqE)
_ZN34_INTERNAL_1fe96d30_4_k_cu_b4388fa86thrust24THRUST_300001_SM_1000_NS3seqE:
	.zero		1
	.type		_ZN34_INTERNAL_1fe96d30_4_k_cu_b4388fa84cuda3std3__420unreachable_sentinelE,@object
	.size		_ZN34_INTERNAL_1fe96d30_4_k_cu_b4388fa84cuda3std3__420unreachable_sentinelE,(_ZN34_INTERNAL_1fe96d30_4_k_cu_b4388fa84cuda3std6ranges3__45__cpo5ssizeE - _ZN34_INTERNAL_1fe96d30_4_k_cu_b4388fa84cuda3std3__420unreachable_sentinelE)
_ZN34_INTERNAL_1fe96d30_4_k_cu_b4388fa84cuda3std3__420unreachable_sentinelE:
	.zero		1
	.type		_ZN34_INTERNAL_1fe96d30_4_k_cu_b4388fa84cuda3std6ranges3__45__cpo5ssizeE,@object
	.size		_ZN34_INTERNAL_1fe96d30_4_k_cu_b4388fa84cuda3std6ranges3__45__cpo5ssizeE,(_ZN34_INTERNAL_1fe96d30_4_k_cu_b4388fa86thrust24THRUST_300001_SM_1000_NS12placeholders2_3E - _ZN34_INTERNAL_1fe96d30_4_k_cu_b4388fa84cuda3std6ranges3__45__cpo5ssizeE)
_ZN34_INTERNAL_1fe96d30_4_k_cu_b4388fa84cuda3std6ranges3__45__cpo5ssizeE:
	.zero		1
	.type		_ZN34_INTERNAL_1fe96d30_4_k_cu_b4388fa86thrust24THRUST_300001_SM_1000_NS12placeholders2_3E,@object
	.size		_ZN34_INTERNAL_1fe96d30_4_k_cu_b4388fa86thrust24THRUST_300001_SM_1000_NS12placeholders2_3E,(_ZN34_INTERNAL_1fe96d30_4_k_cu_b4388fa84cuda3std3__45__cpo4cendE - _ZN34_INTERNAL_1fe96d30_4_k_cu_b4388fa86thrust24THRUST_300001_SM_1000_NS12placeholders2_3E)
_ZN34_INTERNAL_1fe96d30_4_k_cu_b4388fa86thrust24THRUST_300001_SM_1000_NS12placeholders2_3E:
	.zero		1
	.type		_ZN34_INTERNAL_1fe96d30_4_k_cu_b4388fa84cuda3std3__45__cpo4cendE,@object
	.size		_ZN34_INTERNAL_1fe96d30_4_k_cu_b4388fa84cuda3std3__45__cpo4cendE,(_ZN34_INTERNAL_1fe96d30_4_k_cu_b4388fa84cuda3std6ranges3__45__cpo4cendE - _ZN34_INTERNAL_1fe96d30_4_k_cu_b4388fa84cuda3std3__45__cpo4cendE)
_ZN34_INTERNAL_1fe96d30_4_k_cu_b4388fa84cuda3std3__45__cpo4cendE:
	.zero		1
	.type		_ZN34_INTERNAL_1fe96d30_4_k_cu_b4388fa84cuda3std6ranges3__45__cpo4cendE,@object
	.size		_ZN34_INTERNAL_1fe96d30_4_k_cu_b4388fa84cuda3std6ranges3__45__cpo4cendE,(_ZN34_INTERNAL_1fe96d30_4_k_cu_b4388fa86thrust24THRUST_300001_SM_1000_NS12placeholders2_7E - _ZN34_INTERNAL_1fe96d30_4_k_cu_b4388fa84cuda3std6ranges3__45__cpo4cendE)
_ZN34_INTERNAL_1fe96d30_4_k_cu_b4388fa84cuda3std6ranges3__45__cpo4cendE:
	.zero		1
	.type		_ZN34_INTERNAL_1fe96d30_4_k_cu_b4388fa86thrust24THRUST_300001_SM_1000_NS12placeholders2_7E,@object
	.size		_ZN34_INTERNAL_1fe96d30_4_k_cu_b4388fa86thrust24THRUST_300001_SM_1000_NS12placeholders2_7E,(_ZN34_INTERNAL_1fe96d30_4_k_cu_b4388fa84cuda3std3__45__cpo5crendE - _ZN34_INTERNAL_1fe96d30_4_k_cu_b4388fa86thrust24THRUST_300001_SM_1000_NS12placeholders2_7E)
_ZN34_INTERNAL_1fe96d30_4_k_cu_b4388fa86thrust24THRUST_300001_SM_1000_NS12placeholders2_7E:
	.zero		1
	.type		_ZN34_INTERNAL_1fe96d30_4_k_cu_b4388fa84cuda3std3__45__cpo5crendE,@object
	.size		_ZN34_INTERNAL_1fe96d30_4_k_cu_b4388fa84cuda3std3__45__cpo5crendE,(_ZN34_INTERNAL_1fe96d30_4_k_cu_b4388fa84cuda3std6ranges3__45__cpo4prevE - _ZN34_INTERNAL_1fe96d30_4_k_cu_b4388fa84cuda3std3__45__cpo5crendE)
_ZN34_INTERNAL_1fe96d30_4_k_cu_b4388fa84cuda3std3__45__cpo5crendE:
	.zero		1
	.type		_ZN34_INTERNAL_1fe96d30_4_k_cu_b4388fa84cuda3std6ranges3__45__cpo4prevE,@object
	.size		_ZN34_INTERNAL_1fe96d30_4_k_cu_b4388fa84cuda3std6ranges3__45__cpo4prevE,(_ZN34_INTERNAL_1fe96d30_4_k_cu_b4388fa84cuda3std6ranges3__45__cpo9iter_moveE - _ZN34_INTERNAL_1fe96d30_4_k_cu_b4388fa84cuda3std6ranges3__45__cpo4prevE)
_ZN34_INTERNAL_1fe96d30_4_k_cu_b4388fa84cuda3std6ranges3__45__cpo4prevE:
	.zero		1
	.type		_ZN34_INTERNAL_1fe96d30_4_k_cu_b4388fa84cuda3std6ranges3__45__cpo9iter_moveE,@object
	.size		_ZN34_INTERNAL_1fe96d30_4_k_cu_b4388fa84cuda3std6ranges3__45__cpo9iter_moveE,(_ZN34_INTERNAL_1fe96d30_4_k_cu_b4388fa86thrust24THRUST_300001_SM_1000_NS6system6detail10sequential3seqE - _ZN34_INTERNAL_1fe96d30_4_k_cu_b4388fa84cuda3std6ranges3__45__cpo9iter_moveE)
_ZN34_INTERNAL_1fe96d30_4_k_cu_b4388fa84cuda3std6ranges3__45__cpo9iter_moveE:
	.zero		1
	.type		_ZN34_INTERNAL_1fe96d30_4_k_cu_b4388fa86thrust24THRUST_300001_SM_1000_NS6system6detail10sequential3seqE,@object
	.size		_ZN34_INTERNAL_1fe96d30_4_k_cu_b4388fa86thrust24THRUST_300001_SM_1000_NS6system6detail10sequential3seqE,(_ZN34_INTERNAL_1fe96d30_4_k_cu_b4388fa86thrust24THRUST_300001_SM_1000_NS12placeholders2_9E - _ZN34_INTERNAL_1fe96d30_4_k_cu_b4388fa86thrust24THRUST_300001_SM_1000_NS6system6detail10sequential3seqE)
_ZN34_INTERNAL_1fe96d30_4_k_cu_b4388fa86thrust24THRUST_300001_SM_1000_NS6system6detail10sequential3seqE:
	.zero		1
	.type		_ZN34_INTERNAL_1fe96d30_4_k_cu_b4388fa86thrust24THRUST_300001_SM_1000_NS12placeholders2_9E,@object
	.size		_ZN34_INTERNAL_1fe96d30_4_k_cu_b4388fa86thrust24THRUST_300001_SM_1000_NS12placeholders2_9E,(_ZN34_INTERNAL_1fe96d30_4_k_cu_b4388fa84cuda3std3__419piecewise_constructE - _ZN34_INTERNAL_1fe96d30_4_k_cu_b4388fa86thrust24THRUST_300001_SM_1000_NS12placeholders2_9E)
_ZN34_INTERNAL_1fe96d30_4_k_cu_b4388fa86thrust24THRUST_300001_SM_1000_NS12placeholders2_9E:
	.zero		1
	.type		_ZN34_INTERNAL_1fe96d30_4_k_cu_b4388fa84cuda3std3__419piecewise_constructE,@object
	.size		_ZN34_INTERNAL_1fe96d30_4_k_cu_b4388fa84cuda3std3__419piecewise_constructE,(_ZN34_INTERNAL_1fe96d30_4_k_cu_b4388fa84cuda3std6ranges3__45__cpo5cdataE - _ZN34_INTERNAL_1fe96d30_4_k_cu_b4388fa84cuda3std3__419piecewise_constructE)
_ZN34_INTERNAL_1fe96d30_4_k_cu_b4388fa84cuda3std3__419piecewise_constructE:
	.zero		1
	.type		_ZN34_INTERNAL_1fe96d30_4_k_cu_b4388fa84cuda3std6ranges3__45__cpo5cdataE,@object
	.size		_ZN34_INTERNAL_1fe96d30_4_k_cu_b4388fa84cuda3std6ranges3__45__cpo5cdataE,(_ZN34_INTERNAL_1fe96d30_4_k_cu_b4388fa86thrust24THRUST_300001_SM_1000_NS12placeholders2_1E - _ZN34_INTERNAL_1fe96d30_4_k_cu_b4388fa84cuda3std6ranges3__45__cpo5cdataE)
_ZN34_INTERNAL_1fe96d30_4_k_cu_b4388fa84cuda3std6ranges3__45__cpo5cdataE:
	.zero		1
	.type		_ZN34_INTERNAL_1fe96d30_4_k_cu_b4388fa86thrust24THRUST_300001_SM_1000_NS12placeholders2_1E,@object
	.size		_ZN34_INTERNAL_1fe96d30_4_k_cu_b4388fa86thrust24THRUST_300001_SM_1000_NS12placeholders2_1E,(_ZN34_INTERNAL_1fe96d30_4_k_cu_b4388fa84cuda3std3__45__cpo3endE - _ZN34_INTERNAL_1fe96d30_4_k_cu_b4388fa86thrust24THRUST_300001_SM_1000_NS12placeholders2_1E)
_ZN34_INTERNAL_1fe96d30_4_k_cu_b4388fa86thrust24THRUST_300001_SM_1000_NS12placeholders2_1E:
	.zero		1
	.type		_ZN34_INTERNAL_1fe96d30_4_k_cu_b4388fa84cuda3std3__45__cpo3endE,@object
	.size		_ZN34_INTERNAL_1fe96d30_4_k_cu_b4388fa84cuda3std3__45__cpo3endE,(_ZN34_INTERNAL_1fe96d30_4_k_cu_b4388fa84cuda3std6ranges3__45__cpo3endE - _ZN34_INTERNAL_1fe96d30_4_k_cu_b4388fa84cuda3std3__45__cpo3endE)
_ZN34_INTERNAL_1fe96d30_4_k_cu_b4388fa84cuda3std3__45__cpo3endE:
	.zero		1
	.type		_ZN34_INTERNAL_1fe96d30_4_k_cu_b4388fa84cuda3std6ranges3__45__cpo3endE,@object
	.size		_ZN34_INTERNAL_1fe96d30_4_k_cu_b4388fa84cuda3std6ranges3__45__cpo3endE,(_ZN34_INTERNAL_1fe96d30_4_k_cu_b4388fa86thrust24THRUST_300001_SM_1000_NS12placeholders2_5E - _ZN34_INTERNAL_1fe96d30_4_k_cu_b4388fa84cuda3std6ranges3__45__cpo3endE)
_ZN34_INTERNAL_1fe96d30_4_k_cu_b4388fa84cuda3std6ranges3__45__cpo3endE:
	.zero		1
	.type		_ZN34_INTERNAL_1fe96d30_4_k_cu_b4388fa86thrust24THRUST_300001_SM_1000_NS12placeholders2_5E,@object
	.size		_ZN34_INTERNAL_1fe96d30_4_k_cu_b4388fa86thrust24THRUST_300001_SM_1000_NS12placeholders2_5E,(_ZN34_INTERNAL_1fe96d30_4_k_cu_b4388fa84cuda3std3__45__cpo4rendE - _ZN34_INTERNAL_1fe96d30_4_k_cu_b4388fa86thrust24THRUST_300001_SM_1000_NS12placeholders2_5E)
_ZN34_INTERNAL_1fe96d30_4_k_cu_b4388fa86thrust24THRUST_300001_SM_1000_NS12placeholders2_5E:
	.zero		1
	.type		_ZN34_INTERNAL_1fe96d30_4_k_cu_b4388fa84cuda3std3__45__cpo4rendE,@object
	.size		_ZN34_INTERNAL_1fe96d30_4_k_cu_b4388fa84cuda3std3__45__cpo4rendE,(_ZN34_INTERNAL_1fe96d30_4_k_cu_b4388fa84cuda3std6ranges3__45__cpo9iter_swapE - _ZN34_INTERNAL_1fe96d30_4_k_cu_b4388fa84cuda3std3__45__cpo4rendE)
_ZN34_INTERNAL_1fe96d30_4_k_cu_b4388fa84cuda3std3__45__cpo4rendE:
	.zero		1
	.type		_ZN34_INTERNAL_1fe96d30_4_k_cu_b4388fa84cuda3std6ranges3__45__cpo9iter_swapE,@object
	.size		_ZN34_INTERNAL_1fe96d30_4_k_cu_b4388fa84cuda3std6ranges3__45__cpo9iter_swapE,(_ZN34_INTERNAL_1fe96d30_4_k_cu_b4388fa84cuda3std3__48unexpectE - _ZN34_INTERNAL_1fe96d30_4_k_cu_b4388fa84cuda3std6ranges3__45__cpo9iter_swapE)
_ZN34_INTERNAL_1fe96d30_4_k_cu_b4388fa84cuda3std6ranges3__45__cpo9iter_swapE:
	.zero		1
	.type		_ZN34_INTERNAL_1fe96d30_4_k_cu_b4388fa84cuda3std3__48unexpectE,@object
	.size		_ZN34_INTERNAL_1fe96d30_4_k_cu_b4388fa84cuda3std3__48unexpectE,(_ZN34_INTERNAL_1fe96d30_4_k_cu_b4388fa86thrust24THRUST_300001_SM_1000_NS8cuda_cub3parE - _ZN34_INTERNAL_1fe96d30_4_k_cu_b4388fa84cuda3std3__48unexpectE)
_ZN34_INTERNAL_1fe96d30_4_k_cu_b4388fa84cuda3std3__48unexpectE:
	.zero		1
	.type		_ZN34_INTERNAL_1fe96d30_4_k_cu_b4388fa86thrust24THRUST_300001_SM_1000_NS8cuda_cub3parE,@object
	.size		_ZN34_INTERNAL_1fe96d30_4_k_cu_b4388fa86thrust24THRUST_300001_SM_1000_NS8cuda_cub3parE,(.L_29 - _ZN34_INTERNAL_1fe96d30_4_k_cu_b4388fa86thrust24THRUST_300001_SM_1000_NS8cuda_cub3parE)
_ZN34_INTERNAL_1fe96d30_4_k_cu_b4388fa86thrust24THRUST_300001_SM_1000_NS8cuda_cub3parE:
	.zero		1
.L_29:


//--------------------- .nv.shared._ZN6thrust24THRUST_300001_SM_1000_NS8cuda_cub4core6detail13_kernel_agentINS1_8__reduce11ReduceAgentIPN4cuda3std3__45tupleIJdlEEESC_SB_lNS1_9__extrema9arg_max_fIdl10comparatorEEEEJSC_SC_iSG_EEEvDpT0_ --------------------------
	.section	.nv.shared._ZN6thrust24THRUST_300001_SM_1000_NS8cuda_cub4core6detail13_kernel_agentINS1_8__reduce11ReduceAgentIPN4cuda3std3__45tupleIJdlEEESC_SB_lNS1_9__extrema9arg_max_fIdl10comparatorEEEEJSC_SC_iSG_EEEvDpT0_,"aw",@nobits
	.sectionflags	@""
	.align	16
	.zero		1024


//--------------------- .nv.shared._ZN6thrust24THRUST_300001_SM_1000_NS8cuda_cub4core6detail13_kernel_agentINS1_8__reduce10DrainAgentIlEEJN3cub18CUB_300001_SM_10009GridQueueIyEElEEEvDpT0_ --------------------------
	.section	.nv.shared._ZN6thrust24THRUST_300001_SM_1000_NS8cuda_cub4core6detail13_kernel_agentINS1_8__reduce10DrainAgentIlEEJN3cub18CUB_300001_SM_10009GridQueueIyEElEEEvDpT0_,"aw",@nobits
	.sectionflags	@""
	.align	16
	.zero		1024


//--------------------- .nv.shared._ZN6thrust24THRUST_300001_SM_1000_NS8cuda_cub4core6detail13_kernel_agentINS1_8__reduce11ReduceAgentINS0_12zip_iteratorIN4cuda3std3__45tupleIJNS0_10device_ptrIdEENS0_17counting_iteratorIlNS0_11use_defaultESF_SF_EEEEEEEPNSB_IJdlEEESJ_lNS1_9__extrema9arg_max_fIdl10comparatorEEEEJSI_SK_lN3cub18CUB_300001_SM_100013GridEvenShareIlEENSR_9GridQueueIyEESO_EEEvDpT0_ --------------------------
	.section	.nv.shared._ZN6thrust24THRUST_300001_SM_1000_NS8cuda_cub4core6detail13_kernel_agentINS1_8__reduce11ReduceAgentINS0_12zip_iteratorIN4cuda3std3__45tupleIJNS0_10device_ptrIdEENS0_17counting_iteratorIlNS0_11use_defaultESF_SF_EEEEEEEPNSB_IJdlEEESJ_lNS1_9__extrema9arg_max_fIdl10comparatorEEEEJSI_SK_lN3cub18CUB_300001_SM_100013GridEvenShareIlEENSR_9GridQueueIyEESO_EEEvDpT0_,"aw",@nobits
	.sectionflags	@""
	.align	16
	.zero		1024


//--------------------- .nv.shared._ZN6thrust24THRUST_300001_SM_1000_NS8cuda_cub4core6detail13_kernel_agentINS1_8__reduce11ReduceAgentINS0_12zip_iteratorIN4cuda3std3__45tupleIJNS0_10device_ptrIdEENS0_17counting_iteratorIlNS0_11use_defaultESF_SF_EEEEEEEPNSB_IJdlEEESJ_lNS1_9__extrema9arg_max_fIdl10comparatorEEEEJSI_SK_lSO_EEEvDpT0_ --------------------------
	.section	.nv.shared._ZN6thrust24THRUST_300001_SM_1000_NS8cuda_cub4core6detail13_kernel_agentINS1_8__reduce11ReduceAgentINS0_12zip_iteratorIN4cuda3std3__45tupleIJNS0_10device_ptrIdEENS0_17counting_iteratorIlNS0_11use_defaultESF_SF_EEEEEEEPNSB_IJdlEEESJ_lNS1_9__extrema9arg_max_fIdl10comparatorEEEEJSI_SK_lSO_EEEvDpT0_,"aw",@nobits
	.sectionflags	@""
	.align	16
	.zero		1024


//--------------------- .nv.shared._ZN6thrust24THRUST_300001_SM_1000_NS8cuda_cub4core6detail13_kernel_agentINS1_8__reduce11ReduceAgentIPN4cuda3std3__45tupleIJdlEEESC_SB_iNS1_9__extrema9arg_max_fIdl10comparatorEEEEJSC_SC_iSG_EEEvDpT0_ --------------------------
	.section	.nv.shared._ZN6thrust24THRUST_300001_SM_1000_NS8cuda_cub4core6detail13_kernel_agentINS1_8__reduce11ReduceAgentIPN4cuda3std3__45tupleIJdlEEESC_SB_iNS1_9__extrema9arg_max_fIdl10comparatorEEEEJSC_SC_iSG_EEEvDpT0_,"aw",@nobits
	.sectionflags	@""
	.align	16
	.zero		1024


//--------------------- .nv.shared._ZN6thrust24THRUST_300001_SM_1000_NS8cuda_cub4core6detail13_kernel_agentINS1_8__reduce10DrainAgentIiEEJN3cub18CUB_300001_SM_10009GridQueueIjEEiEEEvDpT0_ --------------------------
	.section	.nv.shared._ZN6thrust24THRUST_300001_SM_1000_NS8cuda_cub4core6detail13_kernel_agentINS1_8__reduce10DrainAgentIiEEJN3cub18CUB_300001_SM_10009GridQueueIjEEiEEEvDpT0_,"aw",@nobits
	.sectionflags	@""
	.align	16
	.zero		1024


//--------------------- .nv.shared._ZN6thrust24THRUST_300001_SM_1000_NS8cuda_cub4core6detail13_kernel_agentINS1_8__reduce11ReduceAgentINS0_12zip_iteratorIN4cuda3std3__45tupleIJNS0_10device_ptrIdEENS0_17counting_iteratorIlNS0_11use_defaultESF_SF_EEEEEEEPNSB_IJdlEEESJ_iNS1_9__extrema9arg_max_fIdl10comparatorEEEEJSI_SK_iN3cub18CUB_300001_SM_100013GridEvenShareIiEENSR_9GridQueueIjEESO_EEEvDpT0_ --------------------------
	.section	.nv.shared._ZN6thrust24THRUST_300001_SM_1000_NS8cuda_cub4core6detail13_kernel_agentINS1_8__reduce11ReduceAgentINS0_12zip_iteratorIN4cuda3std3__45tupleIJNS0_10device_ptrIdEENS0_17counting_iteratorIlNS0_11use_defaultESF_SF_EEEEEEEPNSB_IJdlEEESJ_iNS1_9__extrema9arg_max_fIdl10comparatorEEEEJSI_SK_iN3cub18CUB_300001_SM_100013GridEvenShareIiEENSR_9GridQueueIjEESO_EEEvDpT0_,"aw",@nobits
	.sectionflags	@""
	.align	16
	.zero		1024


//--------------------- .nv.shared._ZN6thrust24THRUST_300001_SM_1000_NS8cuda_cub4core6detail13_kernel_agentINS1_8__reduce11ReduceAgentINS0_12zip_iteratorIN4cuda3std3__45tupleIJNS0_10device_ptrIdEENS0_17counting_iteratorIlNS0_11use_defaultESF_SF_EEEEEEEPNSB_IJdlEEESJ_iNS1_9__extrema9arg_max_fIdl10comparatorEEEEJSI_SK_iSO_EEEvDpT0_ --------------------------
	.section	.nv.shared._ZN6thrust24THRUST_300001_SM_1000_NS8cuda_cub4core6detail13_kernel_agentINS1_8__reduce11ReduceAgentINS0_12zip_iteratorIN4cuda3std3__45tupleIJNS0_10device_ptrIdEENS0_17counting_iteratorIlNS0_11use_defaultESF_SF_EEEEEEEPNSB_IJdlEEESJ_iNS1_9__extrema9arg_max_fIdl10comparatorEEEEJSI_SK_iSO_EEEvDpT0_,"aw",@nobits
	.sectionflags	@""
	.align	16
	.zero		1024


//--------------------- .nv.shared._Z6kernelPdiiii --------------------------
	.section	.nv.shared._Z6kernelPdiiii,"aw",@nobits
	.sectionflags	@""
	.align	16
	.zero		1024


//--------------------- .nv.shared._Z4backPdPiiiiS_ --------------------------
	.section	.nv.shared._Z4backPdPiiiiS_,"aw",@nobits
	.sectionflags	@""
	.align	16
	.zero		1024


//--------------------- .nv.shared._Z8swap_genPdiiii --------------------------
	.section	.nv.shared._Z8swap_genPdiiii,"aw",@nobits
	.sectionflags	@""
	.align	16
	.zero		1024


//--------------------- .nv.constant0._ZN3cub18CUB_300001_SM_10006detail11EmptyKernelIvEEvv --------------------------
	.section	.nv.constant0._ZN3cub18CUB_300001_SM_10006detail11EmptyKernelIvEEvv,"a",@progbits
	.sectionflags	@""
	.align	4
.nv.constant0._ZN3cub18CUB_300001_SM_10006detail11EmptyKernelIvEEvv:
	.zero		896


//--------------------- .nv.constant0._ZN6thrust24THRUST_300001_SM_1000_NS8cuda_cub4core6detail13_kernel_agentINS1_8__reduce11ReduceAgentIPN4cuda3std3__45tupleIJdlEEESC_SB_lNS1_9__extrema9arg_max_fIdl10comparatorEEEEJSC_SC_iSG_EEEvDpT0_ --------------------------
	.section	.nv.constant0._ZN6thrust24THRUST_300001_SM_1000_NS8cuda_cub4core6detail13_kernel_agentINS1_8__reduce11ReduceAgentIPN4cuda3std3__45tupleIJdlEEESC_SB_lNS1_9__extrema9arg_max_fIdl10comparatorEEEEJSC_SC_iSG_EEEvDpT0_,"a",@progbits
	.sectionflags	@""
	.align	4
.nv.constant0._ZN6thrust24THRUST_300001_SM_1000_NS8cuda_cub4core6detail13_kernel_agentINS1_8__reduce11ReduceAgentIPN4cuda3std3__45tupleIJdlEEESC_SB_lNS1_9__extrema9arg_max_fIdl10comparatorEEEEJSC_SC_iSG_EEEvDpT0_:
	.zero		917


//--------------------- .nv.constant0._ZN6thrust24THRUST_300001_SM_1000_NS8cuda_cub4core6detail13_kernel_agentINS1_8__reduce10DrainAgentIlEEJN3cub18CUB_300001_SM_10009GridQueueIyEElEEEvDpT0_ --------------------------
	.section	.nv.constant0._ZN6thrust24THRUST_300001_SM_1000_NS8cuda_cub4core6detail13_kernel_agentINS1_8__reduce10DrainAgentIlEEJN3cub18CUB_300001_SM_10009GridQueueIyEElEEEvDpT0_,"a",@progbits
	.sectionflags	@""
	.align	4
.nv.constant0._ZN6thrust24THRUST_300001_SM_1000_NS8cuda_cub4core6detail13_kernel_agentINS1_8__reduce10DrainAgentIlEEJN3cub18CUB_300001_SM_10009GridQueueIyEElEEEvDpT0_:
	.zero		912


//--------------------- .nv.constant0._ZN6thrust24THRUST_300001_SM_1000_NS8cuda_cub4core6detail13_kernel_agentINS1_8__reduce11ReduceAgentINS0_12zip_iteratorIN4cuda3std3__45tupleIJNS0_10device_ptrIdEENS0_17counting_iteratorIlNS0_11use_defaultESF_SF_EEEEEEEPNSB_IJdlEEESJ_lNS1_9__extrema9arg_max_fIdl10comparatorEEEEJSI_SK_lN3cub18CUB_300001_SM_100013GridEvenShareIlEENSR_9GridQueueIyEESO_EEEvDpT0_ --------------------------
	.section	.nv.constant0._ZN6thrust24THRUST_300001_SM_1000_NS8cuda_cub4core6detail13_kernel_agentINS1_8__reduce11ReduceAgentINS0_12zip_iteratorIN4cuda3std3__45tupleIJNS0_10device_ptrIdEENS0_17counting_iteratorIlNS0_11use_defaultESF_SF_EEEEEEEPNSB_IJdlEEESJ_lNS1_9__extrema9arg_max_fIdl10comparatorEEEEJSI_SK_lN3cub18CUB_300001_SM_100013GridEvenShareIlEENSR_9GridQueueIyEESO_EEEvDpT0_,"a",@progbits
	.sectionflags	@""
	.align	4
.nv.constant0._ZN6thrust24THRUST_300001_SM_1000_NS8cuda_cub4core6detail13_kernel_agentINS1_8__reduce11ReduceAgentINS0_12zip_iteratorIN4cuda3std3__45tupleIJNS0_10device_ptrIdEENS0_17counting_iteratorIlNS0_11use_defaultESF_SF_EEEEEEEPNSB_IJdlEEESJ_lNS1_9__extrema9arg_max_fIdl10comparatorEEEEJSI_SK_lN3cub18CUB_300001_SM_100013GridEvenShareIlEENSR_9GridQueueIyEESO_EEEvDpT0_:
	.zero		1009


//--------------------- .nv.constant0._ZN6thrust24THRUST_300001_SM_1000_NS8cuda_cub4core6detail13_kernel_agentINS1_8__reduce11ReduceAgentINS0_12zip_iteratorIN4cuda3std3__45tupleIJNS0_10device_ptrIdEENS0_17counting_iteratorIlNS0_11use_defaultESF_SF_EEEEEEEPNSB_IJdlEEESJ_lNS1_9__extrema9arg_max_fIdl10comparatorEEEEJSI_SK_lSO_EEEvDpT0_ --------------------------
	.section	.nv.constant0._ZN6thrust24THRUST_300001_SM_1000_NS8cuda_cub4core6detail13_kernel_agentINS1_8__reduce11ReduceAgentINS0_12zip_iteratorIN4cuda3std3__45tupleIJNS0_10device_ptrIdEENS0_17counting_iteratorIlNS0_11use_defaultESF_SF_EEEEEEEPNSB_IJdlEEESJ_lNS1_9__extrema9arg_max_fIdl10comparatorEEEEJSI_SK_lSO_EEEvDpT0_,"a",@progbits
	.sectionflags	@""
	.align	4
.nv.constant0._ZN6thrust24THRUST_300001_SM_1000_NS8cuda_cub4core6detail13_kernel_agentINS1_8__reduce11ReduceAgentINS0_12zip_iteratorIN4cuda3std3__45tupleIJNS0_10device_ptrIdEENS0_17counting_iteratorIlNS0_11use_defaultESF_SF_EEEEEEEPNSB_IJdlEEESJ_lNS1_9__extrema9arg_max_fIdl10comparatorEEEEJSI_SK_lSO_EEEvDpT0_:
	.zero		929


//--------------------- .nv.constant0._ZN6thrust24THRUST_300001_SM_1000_NS8cuda_cub4core6detail13_kernel_agentINS1_8__reduce11ReduceAgentIPN4cuda3std3__45tupleIJdlEEESC_SB_iNS1_9__extrema9arg_max_fIdl10comparatorEEEEJSC_SC_iSG_EEEvDpT0_ --------------------------
	.section	.nv.constant0._ZN6thrust24THRUST_300001_SM_1000_NS8cuda_cub4core6detail13_kernel_agentINS1_8__reduce11ReduceAgentIPN4cuda3std3__45tupleIJdlEEESC_SB_iNS1_9__extrema9arg_max_fIdl10comparatorEEEEJSC_SC_iSG_EEEvDpT0_,"a",@progbits
	.sectionflags	@""
	.align	4
.nv.constant0._ZN6thrust24THRUST_300001_SM_1000_NS8cuda_cub4core6detail13_kernel_agentINS1_8__reduce11ReduceAgentIPN4cuda3std3__45tupleIJdlEEESC_SB_iNS1_9__extrema9arg_max_fIdl10comparatorEEEEJSC_SC_iSG_EEEvDpT0_:
	.zero		917


//--------------------- .nv.constant0._ZN6thrust24THRUST_300001_SM_1000_NS8cuda_cub4core6detail13_kernel_agentINS1_8__reduce10DrainAgentIiEEJN3cub18CUB_300001_SM_10009GridQueueIjEEiEEEvDpT0_ --------------------------
	.section	.nv.constant0._ZN6thrust24THRUST_300001_SM_1000_NS8cuda_cub4core6detail13_kernel_agentINS1_8__reduce10DrainAgentIiEEJN3cub18CUB_300001_SM_10009GridQueueIjEEiEEEvDpT0_,"a",@progbits
	.sectionflags	@""
	.align	4
.nv.constant0._ZN6thrust24THRUST_300001_SM_1000_NS8cuda_cub4core6detail13_kernel_agentINS1_8__reduce10DrainAgentIiEEJN3cub18CUB_300001_SM_10009GridQueueIjEEiEEEvDpT0_:
	.zero		908


//--------------------- .nv.constant0._ZN6thrust24THRUST_300001_SM_1000_NS8cuda_cub4core6detail13_kernel_agentINS1_8__reduce11ReduceAgentINS0_12zip_iteratorIN4cuda3std3__45tupleIJNS0_10device_ptrIdEENS0_17counting_iteratorIlNS0_11use_defaultESF_SF_EEEEEEEPNSB_IJdlEEESJ_iNS1_9__extrema9arg_max_fIdl10comparatorEEEEJSI_SK_iN3cub18CUB_300001_SM_100013GridEvenShareIiEENSR_9GridQueueIjEESO_EEEvDpT0_ --------------------------
	.section	.nv.constant0._ZN6thrust24THRUST_300001_SM_1000_NS8cuda_cub4core6detail13_kernel_agentINS1_8__reduce11ReduceAgentINS0_12zip_iteratorIN4cuda3std3__45tupleIJNS0_10device_ptrIdEENS0_17counting_iteratorIlNS0_11use_defaultESF_SF_EEEEEEEPNSB_IJdlEEESJ_iNS1_9__extrema9arg_max_fIdl10comparatorEEEEJSI_SK_iN3cub18CUB_300001_SM_100013GridEvenShareIiEENSR_9GridQueueIjEESO_EEEvDpT0_,"a",@progbits
	.sectionflags	@""
	.align	4
.nv.constant0._ZN6thrust24THRUST_300001_SM_1000_NS8cuda_cub4core6detail13_kernel_agentINS1_8__reduce11ReduceAgentINS0_12zip_iteratorIN4cuda3std3__45tupleIJNS0_10device_ptrIdEENS0_17counting_iteratorIlNS0_11use_defaultESF_SF_EEEEEEEPNSB_IJdlEEESJ_iNS1_9__extrema9arg_max_fIdl10comparatorEEEEJSI_SK_iN3cub18CUB_300001_SM_100013GridEvenShareIiEENSR_9GridQueueIjEESO_EEEvDpT0_:
	.zero		977


//--------------------- .nv.constant0._ZN6thrust24THRUST_300001_SM_1000_NS8cuda_cub4core6detail13_kernel_agentINS1_8__reduce11ReduceAgentINS0_12zip_iteratorIN4cuda3std3__45tupleIJNS0_10device_ptrIdEENS0_17counting_iteratorIlNS0_11use_defaultESF_SF_EEEEEEEPNSB_IJdlEEESJ_iNS1_9__extrema9arg_max_fIdl10comparatorEEEEJSI_SK_iSO_EEEvDpT0_ --------------------------
	.section	.nv.constant0._ZN6thrust24THRUST_300001_SM_1000_NS8cuda_cub4core6detail13_kernel_agentINS1_8__reduce11ReduceAgentINS0_12zip_iteratorIN4cuda3std3__45tupleIJNS0_10device_ptrIdEENS0_17counting_iteratorIlNS0_11use_defaultESF_SF_EEEEEEEPNSB_IJdlEEESJ_iNS1_9__extrema9arg_max_fIdl10comparatorEEEEJSI_SK_iSO_EEEvDpT0_,"a",@progbits
	.sectionflags	@""
	.align	4
.nv.constant0._ZN6thrust24THRUST_300001_SM_1000_NS8cuda_cub4core6detail13_kernel_agentINS1_8__reduce11ReduceAgentINS0_12zip_iteratorIN4cuda3std3__45tupleIJNS0_10device_ptrIdEENS0_17counting_iteratorIlNS0_11use_defaultESF_SF_EEEEEEEPNSB_IJdlEEESJ_iNS1_9__extrema9arg_max_fIdl10comparatorEEEEJSI_SK_iSO_EEEvDpT0_:
	.zero		925


//--------------------- .nv.constant0._Z6kernelPdiiii --------------------------
	.section	.nv.constant0._Z6kernelPdiiii,"a",@progbits
	.sectionflags	@""
	.align	4
.nv.constant0._Z6kernelPdiiii:
	.zero		920


//--------------------- .nv.constant0._Z4backPdPiiiiS_ --------------------------
	.section	.nv.constant0._Z4backPdPiiiiS_,"a",@progbits
	.sectionflags	@""
	.align	4
.nv.constant0._Z4backPdPiiiiS_:
	.zero		936


//--------------------- .nv.constant0._Z8swap_genPdiiii --------------------------
	.section	.nv.constant0._Z8swap_genPdiiii,"a",@progbits
	.sectionflags	@""
	.align	4
.nv.constant0._Z8swap_genPdiiii:
	.zero		920


//--------------------- SYMBOLS --------------------------

	.type		.nv.reservedSmem.offset0,@object
	.size		.nv.reservedSmem.offset0,0x4
	.type		.nv.reservedSmem.cap,@object
	.size		.nv.reservedSmem.cap,0x4
